	.target	sm_100a

	.elftype	@"ET_EXEC"


//--------------------- .note.nv.tkinfo           --------------------------
	.section	.note.nv.tkinfo,"",@"SHT_NOTE"
	.sectionflags	@"SHF_NOTE_NV_TKINFO"
	.tkinfo
        /*0018*/ 	.word	0x00000002
        /*0030*/ 	.string	""
        /*0030*/ 	.string	"ptxas"
        /*0030*/ 	.string	"Cuda compilation tools, release 13.0, V13.0.88"
        /*0030*/ 	.string	"Build cuda_13.0.r13.0/compiler.36424714_0"
        /*0030*/ 	.string	"-arch sm_100a -m 64 "



//--------------------- .note.nv.cuinfo           --------------------------
	.section	.note.nv.cuinfo,"",@"SHT_NOTE"
	.sectionflags	@"SHF_NOTE_NV_CUINFO"
        /*0018*/ 	.short	0x0002
        /*001a*/ 	.short	0x0064
        /*001c*/ 	.short	0x0082
	.zero		2


//--------------------- .nv.info                  --------------------------
	.section	.nv.info,"",@"SHT_CUDA_INFO"
	.align	4


	//----- nvinfo : EIATTR_REGCOUNT
	.align		4
        /*0000*/ 	.byte	0x04, 0x2f
        /*0002*/ 	.short	(.L_20 - .L_19)
	.align		4
.L_19:
        /*0004*/ 	.word	index@(_ZN7cutlass13device_kernelINS_4gemm6kernel13GemmUniversalIN4cute5tupleIJiiiiEEENS1_10collective13CollectiveMmaINS1_35MainloopSm100TmaUmmaWarpSpecializedILi22ELi2ELi2ENS5_IJNS4_1CILi4EEENSA_ILi1EEESC_EEEEENS5_IJNSA_ILi256EEESF_NSA_ILi32EEEEEENS_12float_e5m2_tENS5_IJlSC_lEEESI_SJ_NS4_8TiledMMAINS4_8MMA_AtomIJNS4_10MMA_TraitsINS4_25SM100_MMA_F8F6F4_2x1SM_SSEJSI_SI_fSF_SF_NS4_17integral_constantINS4_4UMMA5MajorELSQ_0EEESR_NSO_INSP_7ScaleInELSS_0EEEST_EEEEEENS4_6LayoutINS5_IJSC_SC_SC_EEENS5_IJNSA_ILi0EEESY_SY_EEEEENS5_IJNS4_10UnderscoreES11_S11_EEEEENS4_18SM100_TMA_2SM_LOADENS4_14ComposedLayoutINS4_7SwizzleILi1ELi4ELi3EEENS4_18smem_ptr_flag_bitsILi8EEENSW_INS5_IJNSA_ILi8EEESG_EEENS5_IJSG_SC_EEEEEEEvNS4_8identityENS4_28SM100_TMA_2SM_LOAD_MULTICASTES1E_vS1F_EENS_8epilogue10collective18CollectiveEpilogueINS1I_23Sm100TmaWarpSpecializedILi4ELi2ELi64ELb0ELb0EEEJNS5_IJNSA_ILi128EEESF_SG_EEENS5_IJNSW_IS1N_SC_EENSW_INSA_ILi64EEESC_EEEEESI_SJ_SI_SJ_NS1I_6fusion15FusionCallbacksIS1M_NS1T_17LinearCombinationISI_fSI_fLNS_15FloatRoundStyleE2EEES1O_S1S_JEEENS4_5SM1004TMEM4LOAD26SM100_TMEM_LOAD_32dp32b64xENS4_13SM90_TMA_LOADENS15_INS16_ILi2ELi4ELi3EEES19_NSW_INS5_IJS1A_S1Q_EEENS5_IJS1Q_SC_EEEEEEENS4_39AutoVectorizingCopyWithAssumedAlignmentILi128EEENS4_14SM90_TMA_STOREES28_S2A_S2A_EEEvvEEEEvNT_6ParamsE)
        /*0008*/ 	.word	0x000000cf


	//----- nvinfo : EIATTR_FRAME_SIZE
	.align		4
.L_20:
        /*000c*/ 	.byte	0x04, 0x11
        /*000e*/ 	.short	(.L_22 - .L_21)
	.align		4
.L_21:
        /*0010*/ 	.word	index@($__internal_2_$__cuda_sm10x_tcgen05_guardrail_trap_unallocated_columns_being_dealloced)
        /*0014*/ 	.word	0x00000000


	//----- nvinfo : EIATTR_FRAME_SIZE
	.align		4
.L_22:
        /*0018*/ 	.byte	0x04, 0x11
        /*001a*/ 	.short	(.L_24 - .L_23)
	.align		4
.L_23:
        /*001c*/ 	.word	index@($__internal_1_$__cuda_sm10x_tcgen05_guardrail_trap_phase_invalid_during_alloc)
        /*0020*/ 	.word	0x00000000


	//----- nvinfo : EIATTR_FRAME_SIZE
	.align		4
.L_24:
        /*0024*/ 	.byte	0x04, 0x11
        /*0026*/ 	.short	(.L_26 - .L_25)
	.align		4
.L_25:
        /*0028*/ 	.word	index@($__internal_0_$__cuda_sm10x_tcgen05_guardrail_trap_col_being_dealloced_not_returned_by_alloc)
        /*002c*/ 	.word	0x00000000


	//----- nvinfo : EIATTR_FRAME_SIZE
	.align		4
.L_26:
        /*0030*/ 	.byte	0x04, 0x11
        /*0032*/ 	.short	(.L_28 - .L_27)
	.align		4
.L_27:
        /*0034*/ 	.word	index@(_ZN7cutlass13device_kernelINS_4gemm6kernel13GemmUniversalIN4cute5tupleIJiiiiEEENS1_10collective13CollectiveMmaINS1_35MainloopSm100TmaUmmaWarpSpecializedILi22ELi2ELi2ENS5_IJNS4_1CILi4EEENSA_ILi1EEESC_EEEEENS5_IJNSA_ILi256EEESF_NSA_ILi32EEEEEENS_12float_e5m2_tENS5_IJlSC_lEEESI_SJ_NS4_8TiledMMAINS4_8MMA_AtomIJNS4_10MMA_TraitsINS4_25SM100_MMA_F8F6F4_2x1SM_SSEJSI_SI_fSF_SF_NS4_17integral_constantINS4_4UMMA5MajorELSQ_0EEESR_NSO_INSP_7ScaleInELSS_0EEEST_EEEEEENS4_6LayoutINS5_IJSC_SC_SC_EEENS5_IJNSA_ILi0EEESY_SY_EEEEENS5_IJNS4_10UnderscoreES11_S11_EEEEENS4_18SM100_TMA_2SM_LOADENS4_14ComposedLayoutINS4_7SwizzleILi1ELi4ELi3EEENS4_18smem_ptr_flag_bitsILi8EEENSW_INS5_IJNSA_ILi8EEESG_EEENS5_IJSG_SC_EEEEEEEvNS4_8identityENS4_28SM100_TMA_2SM_LOAD_MULTICASTES1E_vS1F_EENS_8epilogue10collective18CollectiveEpilogueINS1I_23Sm100TmaWarpSpecializedILi4ELi2ELi64ELb0ELb0EEEJNS5_IJNSA_ILi128EEESF_SG_EEENS5_IJNSW_IS1N_SC_EENSW_INSA_ILi64EEESC_EEEEESI_SJ_SI_SJ_NS1I_6fusion15FusionCallbacksIS1M_NS1T_17LinearCombinationISI_fSI_fLNS_15FloatRoundStyleE2EEES1O_S1S_JEEENS4_5SM1004TMEM4LOAD26SM100_TMEM_LOAD_32dp32b64xENS4_13SM90_TMA_LOADENS15_INS16_ILi2ELi4ELi3EEES19_NSW_INS5_IJS1A_S1Q_EEENS5_IJS1Q_SC_EEEEEEENS4_39AutoVectorizingCopyWithAssumedAlignmentILi128EEENS4_14SM90_TMA_STOREES28_S2A_S2A_EEEvvEEEEvNT_6ParamsE)
        /*0038*/ 	.word	0x00000000


	//----- nvinfo : EIATTR_MIN_STACK_SIZE
	.align		4
.L_28:
        /*003c*/ 	.byte	0x04, 0x12
        /*003e*/ 	.short	(.L_30 - .L_29)
	.align		4
.L_29:
        /*0040*/ 	.word	index@(_ZN7cutlass13device_kernelINS_4gemm6kernel13GemmUniversalIN4cute5tupleIJiiiiEEENS1_10collective13CollectiveMmaINS1_35MainloopSm100TmaUmmaWarpSpecializedILi22ELi2ELi2ENS5_IJNS4_1CILi4EEENSA_ILi1EEESC_EEEEENS5_IJNSA_ILi256EEESF_NSA_ILi32EEEEEENS_12float_e5m2_tENS5_IJlSC_lEEESI_SJ_NS4_8TiledMMAINS4_8MMA_AtomIJNS4_10MMA_TraitsINS4_25SM100_MMA_F8F6F4_2x1SM_SSEJSI_SI_fSF_SF_NS4_17integral_constantINS4_4UMMA5MajorELSQ_0EEESR_NSO_INSP_7ScaleInELSS_0EEEST_EEEEEENS4_6LayoutINS5_IJSC_SC_SC_EEENS5_IJNSA_ILi0EEESY_SY_EEEEENS5_IJNS4_10UnderscoreES11_S11_EEEEENS4_18SM100_TMA_2SM_LOADENS4_14ComposedLayoutINS4_7SwizzleILi1ELi4ELi3EEENS4_18smem_ptr_flag_bitsILi8EEENSW_INS5_IJNSA_ILi8EEESG_EEENS5_IJSG_SC_EEEEEEEvNS4_8identityENS4_28SM100_TMA_2SM_LOAD_MULTICASTES1E_vS1F_EENS_8epilogue10collective18CollectiveEpilogueINS1I_23Sm100TmaWarpSpecializedILi4ELi2ELi64ELb0ELb0EEEJNS5_IJNSA_ILi128EEESF_SG_EEENS5_IJNSW_IS1N_SC_EENSW_INSA_ILi64EEESC_EEEEESI_SJ_SI_SJ_NS1I_6fusion15FusionCallbacksIS1M_NS1T_17LinearCombinationISI_fSI_fLNS_15FloatRoundStyleE2EEES1O_S1S_JEEENS4_5SM1004TMEM4LOAD26SM100_TMEM_LOAD_32dp32b64xENS4_13SM90_TMA_LOADENS15_INS16_ILi2ELi4ELi3EEES19_NSW_INS5_IJS1A_S1Q_EEENS5_IJS1Q_SC_EEEEEEENS4_39AutoVectorizingCopyWithAssumedAlignmentILi128EEENS4_14SM90_TMA_STOREES28_S2A_S2A_EEEvvEEEEvNT_6ParamsE)
        /*0044*/ 	.word	0x00000000
.L_30:


//--------------------- .nv.compat                --------------------------
	.section	.nv.compat,"",@"SHT_CUDA_COMPAT_INFO"
	.align	4
        /*0000*/ 	.byte	0x02, 0x09, 0x01, 0x00, 0x02, 0x02, 0x02, 0x00, 0x02, 0x05, 0x05, 0x00, 0x03, 0x07, 0x01, 0x01
        /*0010*/ 	.byte	0x02, 0x03, 0x01, 0x00, 0x02, 0x06, 0x01, 0x00, 0x04, 0x0b, 0x08, 0x00, 0x09, 0x00, 0x00, 0x00
        /*0020*/ 	.byte	0x00, 0x00, 0x00, 0x00


//--------------------- .nv.info._ZN7cutlass13device_kernelINS_4gemm6kernel13GemmUniversalIN4cute5tupleIJiiiiEEENS1_10collective13CollectiveMmaINS1_35MainloopSm100TmaUmmaWarpSpecializedILi22ELi2ELi2ENS5_IJNS4_1CILi4EEENSA_ILi1EEESC_EEEEENS5_IJNSA_ILi256EEESF_NSA_ILi32EEEEEENS_12float_e5m2_tENS5_IJlSC_lEEESI_SJ_NS4_8TiledMMAINS4_8MMA_AtomIJNS4_10MMA_TraitsINS4_25SM100_MMA_F8F6F4_2x1SM_SSEJSI_SI_fSF_SF_NS4_17integral_constantINS4_4UMMA5MajorELSQ_0EEESR_NSO_INSP_7ScaleInELSS_0EEEST_EEEEEENS4_6LayoutINS5_IJSC_SC_SC_EEENS5_IJNSA_ILi0EEESY_SY_EEEEENS5_IJNS4_10UnderscoreES11_S11_EEEEENS4_18SM100_TMA_2SM_LOADENS4_14ComposedLayoutINS4_7SwizzleILi1ELi4ELi3EEENS4_18smem_ptr_flag_bitsILi8EEENSW_INS5_IJNSA_ILi8EEESG_EEENS5_IJSG_SC_EEEEEEEvNS4_8identityENS4_28SM100_TMA_2SM_LOAD_MULTICASTES1E_vS1F_EENS_8epilogue10collective18CollectiveEpilogueINS1I_23Sm100TmaWarpSpecializedILi4ELi2ELi64ELb0ELb0EEEJNS5_IJNSA_ILi128EEESF_SG_EEENS5_IJNSW_IS1N_SC_EENSW_INSA_ILi64EEESC_EEEEESI_SJ_SI_SJ_NS1I_6fusion15FusionCallbacksIS1M_NS1T_17LinearCombinationISI_fSI_fLNS_15FloatRoundStyleE2EEES1O_S1S_JEEENS4_5SM1004TMEM4LOAD26SM100_TMEM_LOAD_32dp32b64xENS4_13SM90_TMA_LOADENS15_INS16_ILi2ELi4ELi3EEES19_NSW_INS5_IJS1A_S1Q_EEENS5_IJS1Q_SC_EEEEEEENS4_39AutoVectorizingCopyWithAssumedAlignmentILi128EEENS4_14SM90_TMA_STOREES28_S2A_S2A_EEEvvEEEEvNT_6ParamsE --------------------------
	.section	.nv.info._ZN7cutlass13device_kernelINS_4gemm6kernel13GemmUniversalIN4cute5tupleIJiiiiEEENS1_10collective13CollectiveMmaINS1_35MainloopSm100TmaUmmaWarpSpecializedILi22ELi2ELi2ENS5_IJNS4_1CILi4EEENSA_ILi1EEESC_EEEEENS5_IJNSA_ILi256EEESF_NSA_ILi32EEEEEENS_12float_e5m2_tENS5_IJlSC_lEEESI_SJ_NS4_8TiledMMAINS4_8MMA_AtomIJNS4_10MMA_TraitsINS4_25SM100_MMA_F8F6F4_2x1SM_SSEJSI_SI_fSF_SF_NS4_17integral_constantINS4_4UMMA5MajorELSQ_0EEESR_NSO_INSP_7ScaleInELSS_0EEEST_EEEEEENS4_6LayoutINS5_IJSC_SC_SC_EEENS5_IJNSA_ILi0EEESY_SY_EEEEENS5_IJNS4_10UnderscoreES11_S11_EEEEENS4_18SM100_TMA_2SM_LOADENS4_14ComposedLayoutINS4_7SwizzleILi1ELi4ELi3EEENS4_18smem_ptr_flag_bitsILi8EEENSW_INS5_IJNSA_ILi8EEESG_EEENS5_IJSG_SC_EEEEEEEvNS4_8identityENS4_28SM100_TMA_2SM_LOAD_MULTICASTES1E_vS1F_EENS_8epilogue10collective18CollectiveEpilogueINS1I_23Sm100TmaWarpSpecializedILi4ELi2ELi64ELb0ELb0EEEJNS5_IJNSA_ILi128EEESF_SG_EEENS5_IJNSW_IS1N_SC_EENSW_INSA_ILi64EEESC_EEEEESI_SJ_SI_SJ_NS1I_6fusion15FusionCallbacksIS1M_NS1T_17LinearCombinationISI_fSI_fLNS_15FloatRoundStyleE2EEES1O_S1S_JEEENS4_5SM1004TMEM4LOAD26SM100_TMEM_LOAD_32dp32b64xENS4_13SM90_TMA_LOADENS15_INS16_ILi2ELi4ELi3EEES19_NSW_INS5_IJS1A_S1Q_EEENS5_IJS1Q_SC_EEEEEEENS4_39AutoVectorizingCopyWithAssumedAlignmentILi128EEENS4_14SM90_TMA_STOREES28_S2A_S2A_EEEvvEEEEvNT_6ParamsE,"",@"SHT_CUDA_INFO"
	.sectionflags	@""
	.align	4


	//----- nvinfo : EIATTR_CUDA_API_VERSION
	.align		4
        /*0000*/ 	.byte	0x04, 0x37
        /*0002*/ 	.short	(.L_32 - .L_31)
.L_31:
        /*0004*/ 	.word	0x00000082


	//----- nvinfo : EIATTR_KPARAM_INFO
	.align		4
.L_32:
        /*0008*/ 	.byte	0x04, 0x17
        /*000a*/ 	.short	(.L_34 - .L_33)
.L_33:
        /*000c*/ 	.word	0x00000000
        /*0010*/ 	.short	0x0000
        /*0012*/ 	.short	0x0000
        /*0014*/ 	.byte	0x00, 0xf0, 0x01, 0x20


	//----- nvinfo : EIATTR_AT_ENTRY_FRAGMENTS
	.align		4
.L_34:
        /*0018*/ 	.byte	0x04, 0x4f
        /*001a*/ 	.short	(.L_36 - .L_35)


	//   ....[0]....
.L_35:
        /*001c*/ 	.word	0x00000007


	//----- nvinfo : EIATTR_RESERVED_SMEM_USED
	.align		4
.L_36:
        /*0020*/ 	.byte	0x01, 0x41
	.zero		2


	//----- nvinfo : EIATTR_SPARSE_MMA_MASK
	.align		4
        /*0024*/ 	.byte	0x03, 0x50
        /*0026*/ 	.short	0x0000


	//----- nvinfo : EIATTR_TCGEN05_2CTA_USED
	.align		4
        /*0028*/ 	.byte	0x01, 0x52
	.zero		2


	//----- nvinfo : EIATTR_MAXREG_COUNT
	.align		4
        /*002c*/ 	.byte	0x03, 0x1b
        /*002e*/ 	.short	0x00ff


	//----- nvinfo : EIATTR_NUM_BARRIERS
	.align		4
        /*0030*/ 	.byte	0x02, 0x4c
        /*0032*/ 	.byte	0x07
	.zero		1


	//----- nvinfo : EIATTR_EXTERNS
	.align		4
        /*0034*/ 	.byte	0x04, 0x0f
        /*0036*/ 	.short	(.L_38 - .L_37)


	//   ....[0]....
	.align		4
.L_37:
        /*0038*/ 	.word	index@(__assertfail)


	//----- nvinfo : EIATTR_MERCURY_ISA_VERSION
	.align		4
.L_38:
        /*003c*/ 	.byte	0x03, 0x5f
        /*003e*/ 	.short	0x0101


	//----- nvinfo : EIATTR_INT_WARP_WIDE_INSTR_OFFSETS
	.align		4
        /*0040*/ 	.byte	0x04, 0x31
        /*0042*/ 	.short	(.L_40 - .L_39)


	//   ....[0]....
.L_39:
        /*0044*/ 	.word	0x00000fa0


	//   ....[1]....
        /*0048*/ 	.word	0x00001040


	//   ....[2]....
        /*004c*/ 	.word	0x00004c80


	//   ....[3]....
        /*0050*/ 	.word	0x00004ca0


	//   ....[4]....
        /*0054*/ 	.word	0x00004cd0


	//   ....[5]....
        /*0058*/ 	.word	0x00005890


	//   ....[6]....
        /*005c*/ 	.word	0x000058f0


	//   ....[7]....
        /*0060*/ 	.word	0x000059e0


	//   ....[8]....
        /*0064*/ 	.word	0x00005a60


	//   ....[9]....
        /*0068*/ 	.word	0x00005b60


	//   ....[10]....
        /*006c*/ 	.word	0x00005bf0


	//   ....[11]....
        /*0070*/ 	.word	0x00005cf0


	//   ....[12]....
        /*0074*/ 	.word	0x00005da0


	//----- nvinfo : EIATTR_COOP_GROUP_MASK_REGIDS
	.align		4
.L_40:
        /*0078*/ 	.byte	0x04, 0x29
        /*007a*/ 	.short	(.L_42 - .L_41)


	//   ....[0]....
.L_41:
        /*007c*/ 	.word	0xffffffff


	//   ....[1]....
        /*0080*/ 	.word	0xffffffff


	//   ....[2]....
        /*0084*/ 	.word	0xffffffff


	//   ....[3]....
        /*0088*/ 	.word	0xffffffff


	//   ....[4]....
        /*008c*/ 	.word	0xffffffff


	//   ....[5]....
        /*0090*/ 	.word	0xffffffff


	//   ....[6]....
        /*0094*/ 	.word	0xffffffff


	//   ....[7]....
        /*0098*/ 	.word	0xffffffff


	//   ....[8]....
        /*009c*/ 	.word	0xffffffff


	//   ....[9]....
        /*00a0*/ 	.word	0xffffffff


	//   ....[10]....
        /*00a4*/ 	.word	0xffffffff


	//   ....[11]....
        /*00a8*/ 	.word	0xffffffff


	//   ....[12]....
        /*00ac*/ 	.word	0xffffffff


	//   ....[13]....
        /*00b0*/ 	.word	0xffffffff


	//----- nvinfo : EIATTR_COOP_GROUP_INSTR_OFFSETS
	.align		4
.L_42:
        /*00b4*/ 	.byte	0x04, 0x28
        /*00b6*/ 	.short	(.L_44 - .L_43)


	//   ....[0]....
.L_43:
        /*00b8*/ 	.word	0x000000b0


	//   ....[1]....
        /*00bc*/ 	.word	0x00000520


	//   ....[2]....
        /*00c0*/ 	.word	0x00000950


	//   ....[3]....
        /*00c4*/ 	.word	0x00000ae0


	//   ....[4]....
        /*00c8*/ 	.word	0x00000bd0


	//   ....[5]....
        /*00cc*/ 	.word	0x00000d30


	//   ....[6]....
        /*00d0*/ 	.word	0x00000e80


	//   ....[7]....
        /*00d4*/ 	.word	0x000010c0


	//   ....[8]....
        /*00d8*/ 	.word	0x000023f0


	//   ....[9]....
        /*00dc*/ 	.word	0x00003cd0


	//   ....[10]....
        /*00e0*/ 	.word	0x000041a0


	//   ....[11]....
        /*00e4*/ 	.word	0x000041d0


	//   ....[12]....
        /*00e8*/ 	.word	0x00004b80


	//   ....[13]....
        /*00ec*/ 	.word	0x00004d90


	//----- nvinfo : EIATTR_VRC_CTA_INIT_COUNT
	.align		4
.L_44:
        /*00f0*/ 	.byte	0x02, 0x4a
        /*00f2*/ 	.byte	0x80
	.zero		1


	//----- nvinfo : EIATTR_SYSCALL_OFFSETS
	.align		4
        /*00f4*/ 	.byte	0x04, 0x46
        /*00f6*/ 	.short	(.L_46 - .L_45)


	//   ....[0]....
.L_45:
        /*00f8*/ 	.word	0x00006a20


	//   ....[1]....
        /*00fc*/ 	.word	0x00006b60


	//   ....[2]....
        /*0100*/ 	.word	0x000073f0


	//   ....[3]....
        /*0104*/ 	.word	0x00008a10


	//   ....[4]....
        /*0108*/ 	.word	0x00009fc0


	//   ....[5]....
        /*010c*/ 	.word	0x0000b590


	//----- nvinfo : EIATTR_MBARRIER_INSTR_OFFSETS
	.align		4
.L_46:
        /*0110*/ 	.byte	0x04, 0x39
        /*0112*/ 	.short	(.L_48 - .L_47)


	//   ....[0]....
.L_47:
        /*0114*/ 	.word	0x00000670
        /*0118*/ 	.word	0x000000ff
        /*011c*/ 	.word	0x00000000
        /*0120*/ 	.short	0x0100
        /*0122*/ 	.byte	0x04
	.zero		1


	//   ....[1]....
        /*0124*/ 	.word	0x00000680
        /*0128*/ 	.word	0x000000ff
        /*012c*/ 	.word	0x000000b0
        /*0130*/ 	.short	0x0100
        /*0132*/ 	.byte	0x04
	.zero		1


	//   ....[2]....
        /*0134*/ 	.word	0x00000690
        /*0138*/ 	.word	0x000000ff
        /*013c*/ 	.word	0x00000008
        /*0140*/ 	.short	0x0100
        /*0142*/ 	.byte	0x04
	.zero		1


	//   ....[3]....
        /*0144*/ 	.word	0x000006a0
        /*0148*/ 	.word	0x000000ff
        /*014c*/ 	.word	0x000000b8
        /*0150*/ 	.short	0x0100
        /*0152*/ 	.byte	0x04
	.zero		1


	//   ....[4]....
        /*0154*/ 	.word	0x000006b0
        /*0158*/ 	.word	0x000000ff
        /*015c*/ 	.word	0x00000010
        /*0160*/ 	.short	0x0100
        /*0162*/ 	.byte	0x04
	.zero		1


	//   ....[5]....
        /*0164*/ 	.word	0x000006c0
        /*0168*/ 	.word	0x000000ff
        /*016c*/ 	.word	0x000000c0
        /*0170*/ 	.short	0x0100
        /*0172*/ 	.byte	0x04
	.zero		1


	//   ....[6]....
        /*0174*/ 	.word	0x000006d0
        /*0178*/ 	.word	0x000000ff
        /*017c*/ 	.word	0x00000018
        /*0180*/ 	.short	0x0100
        /*0182*/ 	.byte	0x04
	.zero		1


	//   ....[7]....
        /*0184*/ 	.word	0x000006e0
        /*0188*/ 	.word	0x000000ff
        /*018c*/ 	.word	0x000000c8
        /*0190*/ 	.short	0x0100
        /*0192*/ 	.byte	0x04
	.zero		1


	//   ....[8]....
        /*0194*/ 	.word	0x000006f0
        /*0198*/ 	.word	0x000000ff
        /*019c*/ 	.word	0x00000020
        /*01a0*/ 	.short	0x0100
        /*01a2*/ 	.byte	0x04
	.zero		1


	//   ....[9]....
        /*01a4*/ 	.word	0x00000700
        /*01a8*/ 	.word	0x000000ff
        /*01ac*/ 	.word	0x000000d0
        /*01b0*/ 	.short	0x0100
        /*01b2*/ 	.byte	0x04
	.zero		1


	//   ....[10]....
        /*01b4*/ 	.word	0x00000710
        /*01b8*/ 	.word	0x000000ff
        /*01bc*/ 	.word	0x00000028
        /*01c0*/ 	.short	0x0100
        /*01c2*/ 	.byte	0x04
	.zero		1


	//   ....[11]....
        /*01c4*/ 	.word	0x00000720
        /*01c8*/ 	.word	0x000000ff
        /*01cc*/ 	.word	0x000000d8
        /*01d0*/ 	.short	0x0100
        /*01d2*/ 	.byte	0x04
	.zero		1


	//   ....[12]....
        /*01d4*/ 	.word	0x00000730
        /*01d8*/ 	.word	0x000000ff
        /*01dc*/ 	.word	0x00000030
        /*01e0*/ 	.short	0x0100
        /*01e2*/ 	.byte	0x04
	.zero		1


	//   ....[13]....
        /*01e4*/ 	.word	0x00000740
        /*01e8*/ 	.word	0x000000ff
        /*01ec*/ 	.word	0x000000e0
        /*01f0*/ 	.short	0x0100
        /*01f2*/ 	.byte	0x04
	.zero		1


	//   ....[14]....
        /*01f4*/ 	.word	0x00000750
        /*01f8*/ 	.word	0x000000ff
        /*01fc*/ 	.word	0x00000038
        /*0200*/ 	.short	0x0100
        /*0202*/ 	.byte	0x04
	.zero		1


	//   ....[15]....
        /*0204*/ 	.word	0x00000760
        /*0208*/ 	.word	0x000000ff
        /*020c*/ 	.word	0x000000e8
        /*0210*/ 	.short	0x0100
        /*0212*/ 	.byte	0x04
	.zero		1


	//   ....[16]....
        /*0214*/ 	.word	0x00000770
        /*0218*/ 	.word	0x000000ff
        /*021c*/ 	.word	0x00000040
        /*0220*/ 	.short	0x0100
        /*0222*/ 	.byte	0x04
	.zero		1


	//   ....[17]....
        /*0224*/ 	.word	0x00000780
        /*0228*/ 	.word	0x000000ff
        /*022c*/ 	.word	0x000000f0
        /*0230*/ 	.short	0x0100
        /*0232*/ 	.byte	0x04
	.zero		1


	//   ....[18]....
        /*0234*/ 	.word	0x00000790
        /*0238*/ 	.word	0x000000ff
        /*023c*/ 	.word	0x00000048
        /*0240*/ 	.short	0x0100
        /*0242*/ 	.byte	0x04
	.zero		1


	//   ....[19]....
        /*0244*/ 	.word	0x000007a0
        /*0248*/ 	.word	0x000000ff
        /*024c*/ 	.word	0x000000f8
        /*0250*/ 	.short	0x0100
        /*0252*/ 	.byte	0x04
	.zero		1


	//   ....[20]....
        /*0254*/ 	.word	0x000007b0
        /*0258*/ 	.word	0x000000ff
        /*025c*/ 	.word	0x00000050
        /*0260*/ 	.short	0x0100
        /*0262*/ 	.byte	0x04
	.zero		1


	//   ....[21]....
        /*0264*/ 	.word	0x000007c0
        /*0268*/ 	.word	0x000000ff
        /*026c*/ 	.word	0x00000100
        /*0270*/ 	.short	0x0100
        /*0272*/ 	.byte	0x04
	.zero		1


	//   ....[22]....
        /*0274*/ 	.word	0x000007d0
        /*0278*/ 	.word	0x000000ff
        /*027c*/ 	.word	0x00000058
        /*0280*/ 	.short	0x0100
        /*0282*/ 	.byte	0x04
	.zero		1


	//   ....[23]....
        /*0284*/ 	.word	0x000007e0
        /*0288*/ 	.word	0x000000ff
        /*028c*/ 	.word	0x00000108
        /*0290*/ 	.short	0x0100
        /*0292*/ 	.byte	0x04
	.zero		1


	//   ....[24]....
        /*0294*/ 	.word	0x000007f0
        /*0298*/ 	.word	0x000000ff
        /*029c*/ 	.word	0x00000060
        /*02a0*/ 	.short	0x0100
        /*02a2*/ 	.byte	0x04
	.zero		1


	//   ....[25]....
        /*02a4*/ 	.word	0x00000800
        /*02a8*/ 	.word	0x000000ff
        /*02ac*/ 	.word	0x00000110
        /*02b0*/ 	.short	0x0100
        /*02b2*/ 	.byte	0x04
	.zero		1


	//   ....[26]....
        /*02b4*/ 	.word	0x00000810
        /*02b8*/ 	.word	0x000000ff
        /*02bc*/ 	.word	0x00000068
        /*02c0*/ 	.short	0x0100
        /*02c2*/ 	.byte	0x04
	.zero		1


	//   ....[27]....
        /*02c4*/ 	.word	0x00000820
        /*02c8*/ 	.word	0x000000ff
        /*02cc*/ 	.word	0x00000118
        /*02d0*/ 	.short	0x0100
        /*02d2*/ 	.byte	0x04
	.zero		1


	//   ....[28]....
        /*02d4*/ 	.word	0x00000830
        /*02d8*/ 	.word	0x000000ff
        /*02dc*/ 	.word	0x00000070
        /*02e0*/ 	.short	0x0100
        /*02e2*/ 	.byte	0x04
	.zero		1


	//   ....[29]....
        /*02e4*/ 	.word	0x00000840
        /*02e8*/ 	.word	0x000000ff
        /*02ec*/ 	.word	0x00000120
        /*02f0*/ 	.short	0x0100
        /*02f2*/ 	.byte	0x04
	.zero		1


	//   ....[30]....
        /*02f4*/ 	.word	0x00000850
        /*02f8*/ 	.word	0x000000ff
        /*02fc*/ 	.word	0x00000078
        /*0300*/ 	.short	0x0100
        /*0302*/ 	.byte	0x04
	.zero		1


	//   ....[31]....
        /*0304*/ 	.word	0x00000860
        /*0308*/ 	.word	0x000000ff
        /*030c*/ 	.word	0x00000128
        /*0310*/ 	.short	0x0100
        /*0312*/ 	.byte	0x04
	.zero		1


	//   ....[32]....
        /*0314*/ 	.word	0x00000870
        /*0318*/ 	.word	0x000000ff
        /*031c*/ 	.word	0x00000080
        /*0320*/ 	.short	0x0100
        /*0322*/ 	.byte	0x04
	.zero		1


	//   ....[33]....
        /*0324*/ 	.word	0x00000880
        /*0328*/ 	.word	0x000000ff
        /*032c*/ 	.word	0x00000130
        /*0330*/ 	.short	0x0100
        /*0332*/ 	.byte	0x04
	.zero		1


	//   ....[34]....
        /*0334*/ 	.word	0x00000890
        /*0338*/ 	.word	0x000000ff
        /*033c*/ 	.word	0x00000088
        /*0340*/ 	.short	0x0100
        /*0342*/ 	.byte	0x04
	.zero		1


	//   ....[35]....
        /*0344*/ 	.word	0x000008a0
        /*0348*/ 	.word	0x000000ff
        /*034c*/ 	.word	0x00000138
        /*0350*/ 	.short	0x0100
        /*0352*/ 	.byte	0x04
	.zero		1


	//   ....[36]....
        /*0354*/ 	.word	0x000008b0
        /*0358*/ 	.word	0x000000ff
        /*035c*/ 	.word	0x00000090
        /*0360*/ 	.short	0x0100
        /*0362*/ 	.byte	0x04
	.zero		1


	//   ....[37]....
        /*0364*/ 	.word	0x000008c0
        /*0368*/ 	.word	0x000000ff
        /*036c*/ 	.word	0x00000140
        /*0370*/ 	.short	0x0100
        /*0372*/ 	.byte	0x04
	.zero		1


	//   ....[38]....
        /*0374*/ 	.word	0x000008d0
        /*0378*/ 	.word	0x000000ff
        /*037c*/ 	.word	0x00000098
        /*0380*/ 	.short	0x0100
        /*0382*/ 	.byte	0x04
	.zero		1


	//   ....[39]....
        /*0384*/ 	.word	0x000008e0
        /*0388*/ 	.word	0x000000ff
        /*038c*/ 	.word	0x00000148
        /*0390*/ 	.short	0x0100
        /*0392*/ 	.byte	0x04
	.zero		1


	//   ....[40]....
        /*0394*/ 	.word	0x000008f0
        /*0398*/ 	.word	0x000000ff
        /*039c*/ 	.word	0x000000a0
        /*03a0*/ 	.short	0x0100
        /*03a2*/ 	.byte	0x04
	.zero		1


	//   ....[41]....
        /*03a4*/ 	.word	0x00000900
        /*03a8*/ 	.word	0x000000ff
        /*03ac*/ 	.word	0x00000150
        /*03b0*/ 	.short	0x0100
        /*03b2*/ 	.byte	0x04
	.zero		1


	//   ....[42]....
        /*03b4*/ 	.word	0x00000910
        /*03b8*/ 	.word	0x000000ff
        /*03bc*/ 	.word	0x000000a8
        /*03c0*/ 	.short	0x0100
        /*03c2*/ 	.byte	0x04
	.zero		1


	//   ....[43]....
        /*03c4*/ 	.word	0x00000920
        /*03c8*/ 	.word	0x000000ff
        /*03cc*/ 	.word	0x00000158
        /*03d0*/ 	.short	0x0100
        /*03d2*/ 	.byte	0x04
	.zero		1


	//   ....[44]....
        /*03d4*/ 	.word	0x00000a50
        /*03d8*/ 	.word	0x000000ff
        /*03dc*/ 	.word	0x00000160
        /*03e0*/ 	.short	0x0100
        /*03e2*/ 	.byte	0x04
	.zero		1


	//   ....[45]....
        /*03e4*/ 	.word	0x00000a60
        /*03e8*/ 	.word	0x000000ff
        /*03ec*/ 	.word	0x00000180
        /*03f0*/ 	.short	0x0100
        /*03f2*/ 	.byte	0x04
	.zero		1


	//   ....[46]....
        /*03f4*/ 	.word	0x00000a70
        /*03f8*/ 	.word	0x000000ff
        /*03fc*/ 	.word	0x00000168
        /*0400*/ 	.short	0x0100
        /*0402*/ 	.byte	0x04
	.zero		1


	//   ....[47]....
        /*0404*/ 	.word	0x00000a80
        /*0408*/ 	.word	0x000000ff
        /*040c*/ 	.word	0x00000188
        /*0410*/ 	.short	0x0100
        /*0412*/ 	.byte	0x04
	.zero		1


	//   ....[48]....
        /*0414*/ 	.word	0x00000a90
        /*0418*/ 	.word	0x000000ff
        /*041c*/ 	.word	0x00000170
        /*0420*/ 	.short	0x0100
        /*0422*/ 	.byte	0x04
	.zero		1


	//   ....[49]....
        /*0424*/ 	.word	0x00000aa0
        /*0428*/ 	.word	0x000000ff
        /*042c*/ 	.word	0x00000190
        /*0430*/ 	.short	0x0100
        /*0432*/ 	.byte	0x04
	.zero		1


	//   ....[50]....
        /*0434*/ 	.word	0x00000ab0
        /*0438*/ 	.word	0x000000ff
        /*043c*/ 	.word	0x00000178
        /*0440*/ 	.short	0x0100
        /*0442*/ 	.byte	0x04
	.zero		1


	//   ....[51]....
        /*0444*/ 	.word	0x00000ac0
        /*0448*/ 	.word	0x000000ff
        /*044c*/ 	.word	0x00000198
        /*0450*/ 	.short	0x0100
        /*0452*/ 	.byte	0x04
	.zero		1


	//   ....[52]....
        /*0454*/ 	.word	0x00000ba0
        /*0458*/ 	.word	0x000000ff
        /*045c*/ 	.word	0x000001a0
        /*0460*/ 	.short	0x0100
        /*0462*/ 	.byte	0x06
	.zero		1


	//   ....[53]....
        /*0464*/ 	.word	0x00000bb0
        /*0468*/ 	.word	0x000000ff
        /*046c*/ 	.word	0x000001a8
        /*0470*/ 	.short	0x0100
        /*0472*/ 	.byte	0x06
	.zero		1


	//   ....[54]....
        /*0474*/ 	.word	0x00000ce0
        /*0478*/ 	.word	0x000000ff
        /*047c*/ 	.word	0x000001b0
        /*0480*/ 	.short	0x0100
        /*0482*/ 	.byte	0x06
	.zero		1


	//   ....[55]....
        /*0484*/ 	.word	0x00000cf0
        /*0488*/ 	.word	0x000000ff
        /*048c*/ 	.word	0x000001c0
        /*0490*/ 	.short	0x0100
        /*0492*/ 	.byte	0x06
	.zero		1


	//   ....[56]....
        /*0494*/ 	.word	0x00000d00
        /*0498*/ 	.word	0x000000ff
        /*049c*/ 	.word	0x000001b8
        /*04a0*/ 	.short	0x0100
        /*04a2*/ 	.byte	0x06
	.zero		1


	//   ....[57]....
        /*04a4*/ 	.word	0x00000d10
        /*04a8*/ 	.word	0x000000ff
        /*04ac*/ 	.word	0x000001c8
        /*04b0*/ 	.short	0x0100
        /*04b2*/ 	.byte	0x06
	.zero		1


	//   ....[58]....
        /*04b4*/ 	.word	0x00000e30
        /*04b8*/ 	.word	0x000000ff
        /*04bc*/ 	.word	0x000001d0
        /*04c0*/ 	.short	0x0100
        /*04c2*/ 	.byte	0x04
	.zero		1


	//   ....[59]....
        /*04c4*/ 	.word	0x00000e40
        /*04c8*/ 	.word	0x000000ff
        /*04cc*/ 	.word	0x000001e0
        /*04d0*/ 	.short	0x0100
        /*04d2*/ 	.byte	0x04
	.zero		1


	//   ....[60]....
        /*04d4*/ 	.word	0x00000e50
        /*04d8*/ 	.word	0x000000ff
        /*04dc*/ 	.word	0x000001d8
        /*04e0*/ 	.short	0x0100
        /*04e2*/ 	.byte	0x04
	.zero		1


	//   ....[61]....
        /*04e4*/ 	.word	0x00000e60
        /*04e8*/ 	.word	0x000000ff
        /*04ec*/ 	.word	0x000001e8
        /*04f0*/ 	.short	0x0100
        /*04f2*/ 	.byte	0x04
	.zero		1


	//   ....[62]....
        /*04f4*/ 	.word	0x00000f50
        /*04f8*/ 	.word	0x000000ff
        /*04fc*/ 	.word	0x000001f0
        /*0500*/ 	.short	0x0100
        /*0502*/ 	.byte	0x04
	.zero		1


	//   ....[63]....
        /*0504*/ 	.word	0x00000f60
        /*0508*/ 	.word	0x000000ff
        /*050c*/ 	.word	0x00000200
        /*0510*/ 	.short	0x0100
        /*0512*/ 	.byte	0x04
	.zero		1


	//   ....[64]....
        /*0514*/ 	.word	0x00000f70
        /*0518*/ 	.word	0x000000ff
        /*051c*/ 	.word	0x000001f8
        /*0520*/ 	.short	0x0100
        /*0522*/ 	.byte	0x04
	.zero		1


	//   ....[65]....
        /*0524*/ 	.word	0x00000f80
        /*0528*/ 	.word	0x000000ff
        /*052c*/ 	.word	0x00000208
        /*0530*/ 	.short	0x0100
        /*0532*/ 	.byte	0x04
	.zero		1


	//   ....[66]....
        /*0534*/ 	.word	0x00001080
        /*0538*/ 	.word	0x000000ff
        /*053c*/ 	.word	0x00000210
        /*0540*/ 	.short	0x0100
        /*0542*/ 	.byte	0x06
	.zero		1


	//   ....[67]....
        /*0544*/ 	.word	0x00001c20
        /*0548*/ 	.word	0x00000003
        /*054c*/ 	.word	0x00000200
        /*0550*/ 	.short	0x010a
        /*0552*/ 	.byte	0xff
	.zero		1


	//   ....[68]....
        /*0554*/ 	.word	0x00001c50
        /*0558*/ 	.word	0x00000003
        /*055c*/ 	.word	0x000001f0
        /*0560*/ 	.short	0x0101
        /*0562*/ 	.byte	0xff
	.zero		1


	//   ....[69]....
        /*0564*/ 	.word	0x00001d10
        /*0568*/ 	.word	0x000000ff
        /*056c*/ 	.word	0x000000b0
        /*0570*/ 	.short	0x010a
        /*0572*/ 	.byte	0x04
	.zero		1


	//   ....[70]....
        /*0574*/ 	.word	0x00001dd0
        /*0578*/ 	.word	0x000000ff
        /*057c*/ 	.word	0x000000b0
        /*0580*/ 	.short	0x010a
        /*0582*/ 	.byte	0x21
	.zero		1


	//   ....[71]....
        /*0584*/ 	.word	0x00001f80
        /*0588*/ 	.word	0x000000ff
        /*058c*/ 	.word	0x000000b0
        /*0590*/ 	.short	0x010a
        /*0592*/ 	.byte	0x05
	.zero		1


	//   ....[72]....
        /*0594*/ 	.word	0x00002090
        /*0598*/ 	.word	0x000000ff
        /*059c*/ 	.word	0x000001a8
        /*05a0*/ 	.short	0x0101
        /*05a2*/ 	.byte	0x06
	.zero		1


	//   ....[73]....
        /*05a4*/ 	.word	0x000020b0
        /*05a8*/ 	.word	0x000000ff
        /*05ac*/ 	.word	0x000000b0
        /*05b0*/ 	.short	0x010a
        /*05b2*/ 	.byte	0x04
	.zero		1


	//   ....[74]....
        /*05b4*/ 	.word	0x00002130
        /*05b8*/ 	.word	0x000000ff
        /*05bc*/ 	.word	0x000000b0
        /*05c0*/ 	.short	0x010a
        /*05c2*/ 	.byte	0x11
	.zero		1


	//   ....[75]....
        /*05c4*/ 	.word	0x000022c0
        /*05c8*/ 	.word	0x000000ff
        /*05cc*/ 	.word	0x000000b0
        /*05d0*/ 	.short	0x010a
        /*05d2*/ 	.byte	0x05
	.zero		1


	//   ....[76]....
        /*05d4*/ 	.word	0x00002420
        /*05d8*/ 	.word	0x00000003
        /*05dc*/ 	.word	0x000001b0
        /*05e0*/ 	.short	0x010a
        /*05e2*/ 	.byte	0xff
	.zero		1


	//   ....[77]....
        /*05e4*/ 	.word	0x00002570
        /*05e8*/ 	.word	0x00000000
        /*05ec*/ 	.word	0x00000000
        /*05f0*/ 	.short	0x0101
        /*05f2*/ 	.byte	0xff
	.zero		1


	//   ....[78]....
        /*05f4*/ 	.word	0x00002b30
        /*05f8*/ 	.word	0x000000ff
        /*05fc*/ 	.word	0x00000000
        /*0600*/ 	.short	0x010a
        /*0602*/ 	.byte	0x04
	.zero		1


	//   ....[79]....
        /*0604*/ 	.word	0x00002bc0
        /*0608*/ 	.word	0x000000ff
        /*060c*/ 	.word	0x00000000
        /*0610*/ 	.short	0x010a
        /*0612*/ 	.byte	0x05
	.zero		1


	//   ....[80]....
        /*0614*/ 	.word	0x00002c50
        /*0618*/ 	.word	0x000000ff
        /*061c*/ 	.word	0x00000000
        /*0620*/ 	.short	0x010a
        /*0622*/ 	.byte	0x05
	.zero		1


	//   ....[81]....
        /*0624*/ 	.word	0x00002ce0
        /*0628*/ 	.word	0x000000ff
        /*062c*/ 	.word	0x00000000
        /*0630*/ 	.short	0x010a
        /*0632*/ 	.byte	0x05
	.zero		1


	//   ....[82]....
        /*0634*/ 	.word	0x00002d70
        /*0638*/ 	.word	0x000000ff
        /*063c*/ 	.word	0x00000000
        /*0640*/ 	.short	0x010a
        /*0642*/ 	.byte	0x05
	.zero		1


	//   ....[83]....
        /*0644*/ 	.word	0x00002e00
        /*0648*/ 	.word	0x000000ff
        /*064c*/ 	.word	0x00000000
        /*0650*/ 	.short	0x010a
        /*0652*/ 	.byte	0x05
	.zero		1


	//   ....[84]....
        /*0654*/ 	.word	0x00002e90
        /*0658*/ 	.word	0x000000ff
        /*065c*/ 	.word	0x00000000
        /*0660*/ 	.short	0x010a
        /*0662*/ 	.byte	0x05
	.zero		1


	//   ....[85]....
        /*0664*/ 	.word	0x00002f20
        /*0668*/ 	.word	0x000000ff
        /*066c*/ 	.word	0x00000000
        /*0670*/ 	.short	0x010a
        /*0672*/ 	.byte	0x05
	.zero		1


	//   ....[86]....
        /*0674*/ 	.word	0x00002fb0
        /*0678*/ 	.word	0x000000ff
        /*067c*/ 	.word	0x00000000
        /*0680*/ 	.short	0x010a
        /*0682*/ 	.byte	0x05
	.zero		1


	//   ....[87]....
        /*0684*/ 	.word	0x00003040
        /*0688*/ 	.word	0x000000ff
        /*068c*/ 	.word	0x00000000
        /*0690*/ 	.short	0x010a
        /*0692*/ 	.byte	0x05
	.zero		1


	//   ....[88]....
        /*0694*/ 	.word	0x000030d0
        /*0698*/ 	.word	0x000000ff
        /*069c*/ 	.word	0x00000000
        /*06a0*/ 	.short	0x010a
        /*06a2*/ 	.byte	0x05
	.zero		1


	//   ....[89]....
        /*06a4*/ 	.word	0x00003160
        /*06a8*/ 	.word	0x000000ff
        /*06ac*/ 	.word	0x00000000
        /*06b0*/ 	.short	0x010a
        /*06b2*/ 	.byte	0x05
	.zero		1


	//   ....[90]....
        /*06b4*/ 	.word	0x000031f0
        /*06b8*/ 	.word	0x000000ff
        /*06bc*/ 	.word	0x00000000
        /*06c0*/ 	.short	0x010a
        /*06c2*/ 	.byte	0x05
	.zero		1


	//   ....[91]....
        /*06c4*/ 	.word	0x00003280
        /*06c8*/ 	.word	0x000000ff
        /*06cc*/ 	.word	0x00000000
        /*06d0*/ 	.short	0x010a
        /*06d2*/ 	.byte	0x05
	.zero		1


	//   ....[92]....
        /*06d4*/ 	.word	0x00003310
        /*06d8*/ 	.word	0x000000ff
        /*06dc*/ 	.word	0x00000000
        /*06e0*/ 	.short	0x010a
        /*06e2*/ 	.byte	0x05
	.zero		1


	//   ....[93]....
        /*06e4*/ 	.word	0x000033a0
        /*06e8*/ 	.word	0x000000ff
        /*06ec*/ 	.word	0x00000000
        /*06f0*/ 	.short	0x010a
        /*06f2*/ 	.byte	0x05
	.zero		1


	//   ....[94]....
        /*06f4*/ 	.word	0x00003430
        /*06f8*/ 	.word	0x000000ff
        /*06fc*/ 	.word	0x00000000
        /*0700*/ 	.short	0x010a
        /*0702*/ 	.byte	0x05
	.zero		1


	//   ....[95]....
        /*0704*/ 	.word	0x000034c0
        /*0708*/ 	.word	0x000000ff
        /*070c*/ 	.word	0x00000000
        /*0710*/ 	.short	0x010a
        /*0712*/ 	.byte	0x05
	.zero		1


	//   ....[96]....
        /*0714*/ 	.word	0x00003550
        /*0718*/ 	.word	0x000000ff
        /*071c*/ 	.word	0x00000000
        /*0720*/ 	.short	0x010a
        /*0722*/ 	.byte	0x05
	.zero		1


	//   ....[97]....
        /*0724*/ 	.word	0x000035e0
        /*0728*/ 	.word	0x000000ff
        /*072c*/ 	.word	0x00000000
        /*0730*/ 	.short	0x010a
        /*0732*/ 	.byte	0x05
	.zero		1


	//   ....[98]....
        /*0734*/ 	.word	0x00003670
        /*0738*/ 	.word	0x000000ff
        /*073c*/ 	.word	0x00000000
        /*0740*/ 	.short	0x010a
        /*0742*/ 	.byte	0x05
	.zero		1


	//   ....[99]....
        /*0744*/ 	.word	0x00003710
        /*0748*/ 	.word	0x00000000
        /*074c*/ 	.word	0x00000000
        /*0750*/ 	.short	0x010a
        /*0752*/ 	.byte	0xff
	.zero		1


	//   ....[100]....
        /*0754*/ 	.word	0x00003830
        /*0758*/ 	.word	0x00000000
        /*075c*/ 	.word	0x000001f0
        /*0760*/ 	.short	0x010a
        /*0762*/ 	.byte	0xff
	.zero		1


	//   ....[101]....
        /*0764*/ 	.word	0x000038a0
        /*0768*/ 	.word	0x00000004
        /*076c*/ 	.word	0x00000000
        /*0770*/ 	.short	0x0101
        /*0772*/ 	.byte	0xff
	.zero		1


	//   ....[102]....
        /*0774*/ 	.word	0x000038c0
        /*0778*/ 	.word	0x000000ff
        /*077c*/ 	.word	0x000001c0
        /*0780*/ 	.short	0x010a
        /*0782*/ 	.byte	0x04
	.zero		1


	//   ....[103]....
        /*0784*/ 	.word	0x000039e0
        /*0788*/ 	.word	0x00000000
        /*078c*/ 	.word	0x000001b0
        /*0790*/ 	.short	0x010a
        /*0792*/ 	.byte	0xff
	.zero		1


	//   ....[104]....
        /*0794*/ 	.word	0x00003ae0
        /*0798*/ 	.word	0x00000000
        /*079c*/ 	.word	0x00000000
        /*07a0*/ 	.short	0x0101
        /*07a2*/ 	.byte	0xff
	.zero		1


	//   ....[105]....
        /*07a4*/ 	.word	0x00003b70
        /*07a8*/ 	.word	0x000000ff
        /*07ac*/ 	.word	0x000001c0
        /*07b0*/ 	.short	0x0106
        /*07b2*/ 	.byte	0x04
	.zero		1


	//   ....[106]....
        /*07b4*/ 	.word	0x00003b90
        /*07b8*/ 	.word	0x000000ff
        /*07bc*/ 	.word	0x000001c0
        /*07c0*/ 	.short	0x010a
        /*07c2*/ 	.byte	0x04
	.zero		1


	//   ....[107]....
        /*07c4*/ 	.word	0x00003c20
        /*07c8*/ 	.word	0x000000ff
        /*07cc*/ 	.word	0x000001c0
        /*07d0*/ 	.short	0x0106
        /*07d2*/ 	.byte	0x07
	.zero		1


	//   ....[108]....
        /*07d4*/ 	.word	0x00003c60
        /*07d8*/ 	.word	0x00000000
        /*07dc*/ 	.word	0x000001c0
        /*07e0*/ 	.short	0x010a
        /*07e2*/ 	.byte	0xff
	.zero		1


	//   ....[109]....
        /*07e4*/ 	.word	0x00003ea0
        /*07e8*/ 	.word	0x000000ff
        /*07ec*/ 	.word	0x00000008
        /*07f0*/ 	.short	0x010a
        /*07f2*/ 	.byte	0x05
	.zero		1


	//   ....[110]....
        /*07f4*/ 	.word	0x00003ec0
        /*07f8*/ 	.word	0x000000ff
        /*07fc*/ 	.word	0x00000008
        /*0800*/ 	.short	0x010a
        /*0802*/ 	.byte	0x05
	.zero		1


	//   ....[111]....
        /*0804*/ 	.word	0x00004050
        /*0808*/ 	.word	0x000000ff
        /*080c*/ 	.word	0x00000008
        /*0810*/ 	.short	0x010a
        /*0812*/ 	.byte	0x05
	.zero		1


	//   ....[112]....
        /*0814*/ 	.word	0x00004070
        /*0818*/ 	.word	0x000000ff
        /*081c*/ 	.word	0x00000008
        /*0820*/ 	.short	0x010a
        /*0822*/ 	.byte	0x05
	.zero		1


	//   ....[113]....
        /*0824*/ 	.word	0x00004130
        /*0828*/ 	.word	0x000000ff
        /*082c*/ 	.word	0x00000000
        /*0830*/ 	.short	0x0101
        /*0832*/ 	.byte	0x04
	.zero		1


	//   ....[114]....
        /*0834*/ 	.word	0x00004410
        /*0838*/ 	.word	0x00000000
        /*083c*/ 	.word	0x000001b0
        /*0840*/ 	.short	0x010a
        /*0842*/ 	.byte	0xff
	.zero		1


	//   ....[115]....
        /*0844*/ 	.word	0x000044d0
        /*0848*/ 	.word	0x00000000
        /*084c*/ 	.word	0x00000000
        /*0850*/ 	.short	0x0101
        /*0852*/ 	.byte	0xff
	.zero		1


	//   ....[116]....
        /*0854*/ 	.word	0x00004580
        /*0858*/ 	.word	0x000000ff
        /*085c*/ 	.word	0x00000000
        /*0860*/ 	.short	0x010a
        /*0862*/ 	.byte	0x04
	.zero		1


	//   ....[117]....
        /*0864*/ 	.word	0x00004590
        /*0868*/ 	.word	0x000000ff
        /*086c*/ 	.word	0x000001e0
        /*0870*/ 	.short	0x010a
        /*0872*/ 	.byte	0x13
	.zero		1


	//   ....[118]....
        /*0874*/ 	.word	0x00004650
        /*0878*/ 	.word	0x000000ff
        /*087c*/ 	.word	0x00000000
        /*0880*/ 	.short	0x010a
        /*0882*/ 	.byte	0x06
	.zero		1


	//   ....[119]....
        /*0884*/ 	.word	0x00004770
        /*0888*/ 	.word	0x000000ff
        /*088c*/ 	.word	0x00000000
        /*0890*/ 	.short	0x010a
        /*0892*/ 	.byte	0x04
	.zero		1


	//   ....[120]....
        /*0894*/ 	.word	0x00004990
        /*0898*/ 	.word	0x000000ff
        /*089c*/ 	.word	0x00000000
        /*08a0*/ 	.short	0x010a
        /*08a2*/ 	.byte	0x04
	.zero		1


	//   ....[121]....
        /*08a4*/ 	.word	0x00004a30
        /*08a8*/ 	.word	0x00000000
        /*08ac*/ 	.word	0x00000000
        /*08b0*/ 	.short	0x010a
        /*08b2*/ 	.byte	0xff
	.zero		1


	//   ....[122]....
        /*08b4*/ 	.word	0x00004a70
        /*08b8*/ 	.word	0x00000000
        /*08bc*/ 	.word	0x00000000
        /*08c0*/ 	.short	0x010a
        /*08c2*/ 	.byte	0xff
	.zero		1


	//   ....[123]....
        /*08c4*/ 	.word	0x00004ae0
        /*08c8*/ 	.word	0x000000ff
        /*08cc*/ 	.word	0x00000000
        /*08d0*/ 	.short	0x0101
        /*08d2*/ 	.byte	0x04
	.zero		1


	//   ....[124]....
        /*08d4*/ 	.word	0x00004b20
        /*08d8*/ 	.word	0x000000ff
        /*08dc*/ 	.word	0x00000210
        /*08e0*/ 	.short	0x010a
        /*08e2*/ 	.byte	0x0d
	.zero		1


	//   ....[125]....
        /*08e4*/ 	.word	0x00004b70
        /*08e8*/ 	.word	0x000000ff
        /*08ec*/ 	.word	0x00000000
        /*08f0*/ 	.short	0x0101
        /*08f2*/ 	.byte	0x04
	.zero		1


	//   ....[126]....
        /*08f4*/ 	.word	0x00005050
        /*08f8*/ 	.word	0x00000008
        /*08fc*/ 	.word	0x000001b0
        /*0900*/ 	.short	0x010a
        /*0902*/ 	.byte	0xff
	.zero		1


	//   ....[127]....
        /*0904*/ 	.word	0x000051c0
        /*0908*/ 	.word	0x00000000
        /*090c*/ 	.word	0x00000000
        /*0910*/ 	.short	0x0101
        /*0912*/ 	.byte	0xff
	.zero		1


	//   ....[128]....
        /*0914*/ 	.word	0x000056a0
        /*0918*/ 	.word	0x000000ff
        /*091c*/ 	.word	0x000001a8
        /*0920*/ 	.short	0x010a
        /*0922*/ 	.byte	0x15
	.zero		1


	//   ....[129]....
        /*0924*/ 	.word	0x00005830
        /*0928*/ 	.word	0x000000ff
        /*092c*/ 	.word	0x00000180
        /*0930*/ 	.short	0x010a
        /*0932*/ 	.byte	0x15
	.zero		1


	//   ....[130]....
        /*0934*/ 	.word	0x00005980
        /*0938*/ 	.word	0x000000ff
        /*093c*/ 	.word	0x00000160
        /*0940*/ 	.short	0x010b
        /*0942*/ 	.byte	0x15
	.zero		1


	//   ....[131]....
        /*0944*/ 	.word	0x000059a0
        /*0948*/ 	.word	0x000000ff
        /*094c*/ 	.word	0x00000000
        /*0950*/ 	.short	0x0101
        /*0952*/ 	.byte	0x04
	.zero		1


	//   ....[132]....
        /*0954*/ 	.word	0x000059b0
        /*0958*/ 	.word	0x000000ff
        /*095c*/ 	.word	0x00000188
        /*0960*/ 	.short	0x010a
        /*0962*/ 	.byte	0x15
	.zero		1


	//   ....[133]....
        /*0964*/ 	.word	0x00005b00
        /*0968*/ 	.word	0x000000ff
        /*096c*/ 	.word	0x00000168
        /*0970*/ 	.short	0x010b
        /*0972*/ 	.byte	0x15
	.zero		1


	//   ....[134]....
        /*0974*/ 	.word	0x00005b20
        /*0978*/ 	.word	0x000000ff
        /*097c*/ 	.word	0x00000000
        /*0980*/ 	.short	0x0101
        /*0982*/ 	.byte	0x04
	.zero		1


	//   ....[135]....
        /*0984*/ 	.word	0x00005b30
        /*0988*/ 	.word	0x000000ff
        /*098c*/ 	.word	0x00000190
        /*0990*/ 	.short	0x010a
        /*0992*/ 	.byte	0x15
	.zero		1


	//   ....[136]....
        /*0994*/ 	.word	0x00005c90
        /*0998*/ 	.word	0x000000ff
        /*099c*/ 	.word	0x00000170
        /*09a0*/ 	.short	0x010b
        /*09a2*/ 	.byte	0x15
	.zero		1


	//   ....[137]....
        /*09a4*/ 	.word	0x00005cb0
        /*09a8*/ 	.word	0x000000ff
        /*09ac*/ 	.word	0x00000000
        /*09b0*/ 	.short	0x0101
        /*09b2*/ 	.byte	0x04
	.zero		1


	//   ....[138]....
        /*09b4*/ 	.word	0x00005cc0
        /*09b8*/ 	.word	0x000000ff
        /*09bc*/ 	.word	0x00000198
        /*09c0*/ 	.short	0x010a
        /*09c2*/ 	.byte	0x15
	.zero		1


	//   ....[139]....
        /*09c4*/ 	.word	0x00005ec0
        /*09c8*/ 	.word	0x000000ff
        /*09cc*/ 	.word	0x00000178
        /*09d0*/ 	.short	0x010b
        /*09d2*/ 	.byte	0x15
	.zero		1


	//   ....[140]....
        /*09d4*/ 	.word	0x00005ed0
        /*09d8*/ 	.word	0x000000ff
        /*09dc*/ 	.word	0x00000000
        /*09e0*/ 	.short	0x0101
        /*09e2*/ 	.byte	0x29
	.zero		1


	//   ....[141]....
        /*09e4*/ 	.word	0x00005f00
        /*09e8*/ 	.word	0x000000ff
        /*09ec*/ 	.word	0x00000180
        /*09f0*/ 	.short	0x010a
        /*09f2*/ 	.byte	0x15
	.zero		1


	//   ....[142]....
        /*09f4*/ 	.word	0x00005f20
        /*09f8*/ 	.word	0x000000ff
        /*09fc*/ 	.word	0x00000188
        /*0a00*/ 	.short	0x010a
        /*0a02*/ 	.byte	0x15
	.zero		1


	//   ....[143]....
        /*0a04*/ 	.word	0x00005f40
        /*0a08*/ 	.word	0x000000ff
        /*0a0c*/ 	.word	0x00000190
        /*0a10*/ 	.short	0x010a
        /*0a12*/ 	.byte	0x15
	.zero		1


	//   ....[144]....
        /*0a14*/ 	.word	0x00005f80
        /*0a18*/ 	.word	0x00000000
        /*0a1c*/ 	.word	0x00000198
        /*0a20*/ 	.short	0x010a
        /*0a22*/ 	.byte	0xff
	.zero		1


	//   ....[145]....
        /*0a24*/ 	.word	0x000062b0
        /*0a28*/ 	.word	0x00000003
        /*0a2c*/ 	.word	0x000001b0
        /*0a30*/ 	.short	0x010a
        /*0a32*/ 	.byte	0xff
	.zero		1


	//   ....[146]....
        /*0a34*/ 	.word	0x00006430
        /*0a38*/ 	.word	0x00000000
        /*0a3c*/ 	.word	0x00000000
        /*0a40*/ 	.short	0x0101
        /*0a42*/ 	.byte	0xff
	.zero		1


	//   ....[147]....
        /*0a44*/ 	.word	0x00006f90
        /*0a48*/ 	.word	0x00000003
        /*0a4c*/ 	.word	0x00000160
        /*0a50*/ 	.short	0x010a
        /*0a52*/ 	.byte	0xff
	.zero		1


	//   ....[148]....
        /*0a54*/ 	.word	0x00006fd0
        /*0a58*/ 	.word	0x000000a3
        /*0a5c*/ 	.word	0x000001d0
        /*0a60*/ 	.short	0x010a
        /*0a62*/ 	.byte	0xff
	.zero		1


	//   ....[149]....
        /*0a64*/ 	.word	0x00007100
        /*0a68*/ 	.word	0x00000003
        /*0a6c*/ 	.word	0x00000160
        /*0a70*/ 	.short	0x010a
        /*0a72*/ 	.byte	0xff
	.zero		1


	//   ....[150]....
        /*0a74*/ 	.word	0x00007240
        /*0a78*/ 	.word	0x00000000
        /*0a7c*/ 	.word	0x00000000
        /*0a80*/ 	.short	0x0101
        /*0a82*/ 	.byte	0xff
	.zero		1


	//   ....[151]....
        /*0a84*/ 	.word	0x000072c0
        /*0a88*/ 	.word	0x000000a3
        /*0a8c*/ 	.word	0x000001d0
        /*0a90*/ 	.short	0x010a
        /*0a92*/ 	.byte	0xff
	.zero		1


	//   ....[152]....
        /*0a94*/ 	.word	0x00008670
        /*0a98*/ 	.word	0x000000bf
        /*0a9c*/ 	.word	0x00000160
        /*0aa0*/ 	.short	0x010a
        /*0aa2*/ 	.byte	0xff
	.zero		1


	//   ....[153]....
        /*0aa4*/ 	.word	0x00008740
        /*0aa8*/ 	.word	0x000000bf
        /*0aac*/ 	.word	0x00000160
        /*0ab0*/ 	.short	0x010a
        /*0ab2*/ 	.byte	0xff
	.zero		1


	//   ....[154]....
        /*0ab4*/ 	.word	0x00008880
        /*0ab8*/ 	.word	0x00000000
        /*0abc*/ 	.word	0x00000000
        /*0ac0*/ 	.short	0x0101
        /*0ac2*/ 	.byte	0xff
	.zero		1


	//   ....[155]....
        /*0ac4*/ 	.word	0x00009c20
        /*0ac8*/ 	.word	0x00000000
        /*0acc*/ 	.word	0x00000160
        /*0ad0*/ 	.short	0x010a
        /*0ad2*/ 	.byte	0xff
	.zero		1


	//   ....[156]....
        /*0ad4*/ 	.word	0x00009cf0
        /*0ad8*/ 	.word	0x00000000
        /*0adc*/ 	.word	0x00000160
        /*0ae0*/ 	.short	0x010a
        /*0ae2*/ 	.byte	0xff
	.zero		1


	//   ....[157]....
        /*0ae4*/ 	.word	0x00009e30
        /*0ae8*/ 	.word	0x00000000
        /*0aec*/ 	.word	0x00000000
        /*0af0*/ 	.short	0x0101
        /*0af2*/ 	.byte	0xff
	.zero		1


	//   ....[158]....
        /*0af4*/ 	.word	0x0000b200
        /*0af8*/ 	.word	0x00000000
        /*0afc*/ 	.word	0x00000160
        /*0b00*/ 	.short	0x010a
        /*0b02*/ 	.byte	0xff
	.zero		1


	//   ....[159]....
        /*0b04*/ 	.word	0x0000b2d0
        /*0b08*/ 	.word	0x00000000
        /*0b0c*/ 	.word	0x00000160
        /*0b10*/ 	.short	0x010a
        /*0b12*/ 	.byte	0xff
	.zero		1


	//   ....[160]....
        /*0b14*/ 	.word	0x0000b410
        /*0b18*/ 	.word	0x00000000
        /*0b1c*/ 	.word	0x00000000
        /*0b20*/ 	.short	0x0101
        /*0b22*/ 	.byte	0xff
	.zero		1


	//   ....[161]....
        /*0b24*/ 	.word	0x0000b840
        /*0b28*/ 	.word	0x000000a3
        /*0b2c*/ 	.word	0x00000000
        /*0b30*/ 	.short	0x0101
        /*0b32*/ 	.byte	0xff
	.zero		1


	//   ....[162]....
        /*0b34*/ 	.word	0x0000c8b0
        /*0b38*/ 	.word	0x00000003
        /*0b3c*/ 	.word	0x00000200
        /*0b40*/ 	.short	0x010a
        /*0b42*/ 	.byte	0xff
	.zero		1


	//   ....[163]....
        /*0b44*/ 	.word	0x0000c910
        /*0b48*/ 	.word	0x00000000
        /*0b4c*/ 	.word	0x000000b0
        /*0b50*/ 	.short	0x010a
        /*0b52*/ 	.byte	0xff
	.zero		1


	//   ....[164]....
        /*0b54*/ 	.word	0x0000c970
        /*0b58*/ 	.word	0x00000000
        /*0b5c*/ 	.word	0x000000b0
        /*0b60*/ 	.short	0x010a
        /*0b62*/ 	.byte	0xff
	.zero		1


	//   ....[165]....
        /*0b64*/ 	.word	0x0000c9c0
        /*0b68*/ 	.word	0x00000003
        /*0b6c*/ 	.word	0x000001b0
        /*0b70*/ 	.short	0x010a
        /*0b72*/ 	.byte	0xff
	.zero		1


	//   ....[166]....
        /*0b74*/ 	.word	0x0000ca20
        /*0b78*/ 	.word	0x00000000
        /*0b7c*/ 	.word	0x00000000
        /*0b80*/ 	.short	0x010a
        /*0b82*/ 	.byte	0xff
	.zero		1


	//   ....[167]....
        /*0b84*/ 	.word	0x0000ca80
        /*0b88*/ 	.word	0x00000000
        /*0b8c*/ 	.word	0x00000000
        /*0b90*/ 	.short	0x010a
        /*0b92*/ 	.byte	0xff
	.zero		1


	//   ....[168]....
        /*0b94*/ 	.word	0x0000cae0
        /*0b98*/ 	.word	0x00000000
        /*0b9c*/ 	.word	0x00000000
        /*0ba0*/ 	.short	0x010a
        /*0ba2*/ 	.byte	0xff
	.zero		1


	//   ....[169]....
        /*0ba4*/ 	.word	0x0000cb40
        /*0ba8*/ 	.word	0x00000000
        /*0bac*/ 	.word	0x00000000
        /*0bb0*/ 	.short	0x010a
        /*0bb2*/ 	.byte	0xff
	.zero		1


	//   ....[170]....
        /*0bb4*/ 	.word	0x0000cba0
        /*0bb8*/ 	.word	0x00000000
        /*0bbc*/ 	.word	0x00000000
        /*0bc0*/ 	.short	0x010a
        /*0bc2*/ 	.byte	0xff
	.zero		1


	//   ....[171]....
        /*0bc4*/ 	.word	0x0000cc00
        /*0bc8*/ 	.word	0x00000000
        /*0bcc*/ 	.word	0x00000000
        /*0bd0*/ 	.short	0x010a
        /*0bd2*/ 	.byte	0xff
	.zero		1


	//   ....[172]....
        /*0bd4*/ 	.word	0x0000cc60
        /*0bd8*/ 	.word	0x00000000
        /*0bdc*/ 	.word	0x00000000
        /*0be0*/ 	.short	0x010a
        /*0be2*/ 	.byte	0xff
	.zero		1


	//   ....[173]....
        /*0be4*/ 	.word	0x0000ccc0
        /*0be8*/ 	.word	0x00000000
        /*0bec*/ 	.word	0x00000000
        /*0bf0*/ 	.short	0x010a
        /*0bf2*/ 	.byte	0xff
	.zero		1


	//   ....[174]....
        /*0bf4*/ 	.word	0x0000cd20
        /*0bf8*/ 	.word	0x00000000
        /*0bfc*/ 	.word	0x00000000
        /*0c00*/ 	.short	0x010a
        /*0c02*/ 	.byte	0xff
	.zero		1


	//   ....[175]....
        /*0c04*/ 	.word	0x0000cd80
        /*0c08*/ 	.word	0x00000000
        /*0c0c*/ 	.word	0x00000000
        /*0c10*/ 	.short	0x010a
        /*0c12*/ 	.byte	0xff
	.zero		1


	//   ....[176]....
        /*0c14*/ 	.word	0x0000cde0
        /*0c18*/ 	.word	0x00000000
        /*0c1c*/ 	.word	0x00000000
        /*0c20*/ 	.short	0x010a
        /*0c22*/ 	.byte	0xff
	.zero		1


	//   ....[177]....
        /*0c24*/ 	.word	0x0000ce40
        /*0c28*/ 	.word	0x00000000
        /*0c2c*/ 	.word	0x00000000
        /*0c30*/ 	.short	0x010a
        /*0c32*/ 	.byte	0xff
	.zero		1


	//   ....[178]....
        /*0c34*/ 	.word	0x0000cea0
        /*0c38*/ 	.word	0x00000000
        /*0c3c*/ 	.word	0x00000000
        /*0c40*/ 	.short	0x010a
        /*0c42*/ 	.byte	0xff
	.zero		1


	//   ....[179]....
        /*0c44*/ 	.word	0x0000cf00
        /*0c48*/ 	.word	0x00000000
        /*0c4c*/ 	.word	0x00000000
        /*0c50*/ 	.short	0x010a
        /*0c52*/ 	.byte	0xff
	.zero		1


	//   ....[180]....
        /*0c54*/ 	.word	0x0000cf60
        /*0c58*/ 	.word	0x00000000
        /*0c5c*/ 	.word	0x00000000
        /*0c60*/ 	.short	0x010a
        /*0c62*/ 	.byte	0xff
	.zero		1


	//   ....[181]....
        /*0c64*/ 	.word	0x0000cfc0
        /*0c68*/ 	.word	0x00000000
        /*0c6c*/ 	.word	0x00000000
        /*0c70*/ 	.short	0x010a
        /*0c72*/ 	.byte	0xff
	.zero		1


	//   ....[182]....
        /*0c74*/ 	.word	0x0000d020
        /*0c78*/ 	.word	0x00000000
        /*0c7c*/ 	.word	0x00000000
        /*0c80*/ 	.short	0x010a
        /*0c82*/ 	.byte	0xff
	.zero		1


	//   ....[183]....
        /*0c84*/ 	.word	0x0000d080
        /*0c88*/ 	.word	0x00000000
        /*0c8c*/ 	.word	0x00000000
        /*0c90*/ 	.short	0x010a
        /*0c92*/ 	.byte	0xff
	.zero		1


	//   ....[184]....
        /*0c94*/ 	.word	0x0000d0e0
        /*0c98*/ 	.word	0x00000000
        /*0c9c*/ 	.word	0x00000000
        /*0ca0*/ 	.short	0x010a
        /*0ca2*/ 	.byte	0xff
	.zero		1


	//   ....[185]....
        /*0ca4*/ 	.word	0x0000d140
        /*0ca8*/ 	.word	0x00000000
        /*0cac*/ 	.word	0x00000000
        /*0cb0*/ 	.short	0x010a
        /*0cb2*/ 	.byte	0xff
	.zero		1


	//   ....[186]....
        /*0cb4*/ 	.word	0x0000d1a0
        /*0cb8*/ 	.word	0x00000000
        /*0cbc*/ 	.word	0x00000000
        /*0cc0*/ 	.short	0x010a
        /*0cc2*/ 	.byte	0xff
	.zero		1


	//   ....[187]....
        /*0cc4*/ 	.word	0x0000d1f0
        /*0cc8*/ 	.word	0x00000000
        /*0ccc*/ 	.word	0x000001f0
        /*0cd0*/ 	.short	0x010a
        /*0cd2*/ 	.byte	0xff
	.zero		1


	//   ....[188]....
        /*0cd4*/ 	.word	0x0000d250
        /*0cd8*/ 	.word	0x00000000
        /*0cdc*/ 	.word	0x000001c0
        /*0ce0*/ 	.short	0x010a
        /*0ce2*/ 	.byte	0xff
	.zero		1


	//   ....[189]....
        /*0ce4*/ 	.word	0x0000d2a0
        /*0ce8*/ 	.word	0x00000000
        /*0cec*/ 	.word	0x000001b0
        /*0cf0*/ 	.short	0x010a
        /*0cf2*/ 	.byte	0xff
	.zero		1


	//   ....[190]....
        /*0cf4*/ 	.word	0x0000d300
        /*0cf8*/ 	.word	0x00000000
        /*0cfc*/ 	.word	0x000001c0
        /*0d00*/ 	.short	0x010a
        /*0d02*/ 	.byte	0xff
	.zero		1


	//   ....[191]....
        /*0d04*/ 	.word	0x0000d360
        /*0d08*/ 	.word	0x00000005
        /*0d0c*/ 	.word	0x00000008
        /*0d10*/ 	.short	0x010a
        /*0d12*/ 	.byte	0xff
	.zero		1


	//   ....[192]....
        /*0d14*/ 	.word	0x0000d450
        /*0d18*/ 	.word	0x00000003
        /*0d1c*/ 	.word	0x00000008
        /*0d20*/ 	.short	0x010a
        /*0d22*/ 	.byte	0xff
	.zero		1


	//   ....[193]....
        /*0d24*/ 	.word	0x0000d4a0
        /*0d28*/ 	.word	0x00000000
        /*0d2c*/ 	.word	0x000001b0
        /*0d30*/ 	.short	0x010a
        /*0d32*/ 	.byte	0xff
	.zero		1


	//   ....[194]....
        /*0d34*/ 	.word	0x0000d500
        /*0d38*/ 	.word	0x00000000
        /*0d3c*/ 	.word	0x000001e0
        /*0d40*/ 	.short	0x010a
        /*0d42*/ 	.byte	0xff
	.zero		1


	//   ....[195]....
        /*0d44*/ 	.word	0x0000d560
        /*0d48*/ 	.word	0x00000000
        /*0d4c*/ 	.word	0x00000000
        /*0d50*/ 	.short	0x010a
        /*0d52*/ 	.byte	0xff
	.zero		1


	//   ....[196]....
        /*0d54*/ 	.word	0x0000d5c0
        /*0d58*/ 	.word	0x00000000
        /*0d5c*/ 	.word	0x00000000
        /*0d60*/ 	.short	0x010a
        /*0d62*/ 	.byte	0xff
	.zero		1


	//   ....[197]....
        /*0d64*/ 	.word	0x0000d620
        /*0d68*/ 	.word	0x00000000
        /*0d6c*/ 	.word	0x00000210
        /*0d70*/ 	.short	0x010a
        /*0d72*/ 	.byte	0xff
	.zero		1


	//   ....[198]....
        /*0d74*/ 	.word	0x0000d670
        /*0d78*/ 	.word	0x00000008
        /*0d7c*/ 	.word	0x000001b0
        /*0d80*/ 	.short	0x010a
        /*0d82*/ 	.byte	0xff
	.zero		1


	//   ....[199]....
        /*0d84*/ 	.word	0x0000d6d0
        /*0d88*/ 	.word	0x00000000
        /*0d8c*/ 	.word	0x000001a8
        /*0d90*/ 	.short	0x010a
        /*0d92*/ 	.byte	0xff
	.zero		1


	//   ....[200]....
        /*0d94*/ 	.word	0x0000d730
        /*0d98*/ 	.word	0x00000005
        /*0d9c*/ 	.word	0x00000180
        /*0da0*/ 	.short	0x010a
        /*0da2*/ 	.byte	0xff
	.zero		1


	//   ....[201]....
        /*0da4*/ 	.word	0x0000d790
        /*0da8*/ 	.word	0x00000005
        /*0dac*/ 	.word	0x00000188
        /*0db0*/ 	.short	0x010a
        /*0db2*/ 	.byte	0xff
	.zero		1


	//   ....[202]....
        /*0db4*/ 	.word	0x0000d7f0
        /*0db8*/ 	.word	0x00000005
        /*0dbc*/ 	.word	0x00000190
        /*0dc0*/ 	.short	0x010a
        /*0dc2*/ 	.byte	0xff
	.zero		1


	//   ....[203]....
        /*0dc4*/ 	.word	0x0000d850
        /*0dc8*/ 	.word	0x00000005
        /*0dcc*/ 	.word	0x00000198
        /*0dd0*/ 	.short	0x010a
        /*0dd2*/ 	.byte	0xff
	.zero		1


	//   ....[204]....
        /*0dd4*/ 	.word	0x0000d8b0
        /*0dd8*/ 	.word	0x00000000
        /*0ddc*/ 	.word	0x00000180
        /*0de0*/ 	.short	0x010a
        /*0de2*/ 	.byte	0xff
	.zero		1


	//   ....[205]....
        /*0de4*/ 	.word	0x0000d910
        /*0de8*/ 	.word	0x00000000
        /*0dec*/ 	.word	0x00000188
        /*0df0*/ 	.short	0x010a
        /*0df2*/ 	.byte	0xff
	.zero		1


	//   ....[206]....
        /*0df4*/ 	.word	0x0000d970
        /*0df8*/ 	.word	0x00000000
        /*0dfc*/ 	.word	0x00000190
        /*0e00*/ 	.short	0x010a
        /*0e02*/ 	.byte	0xff
	.zero		1


	//   ....[207]....
        /*0e04*/ 	.word	0x0000d9c0
        /*0e08*/ 	.word	0x00000003
        /*0e0c*/ 	.word	0x000001b0
        /*0e10*/ 	.short	0x010a
        /*0e12*/ 	.byte	0xff
	.zero		1


	//   ....[208]....
        /*0e14*/ 	.word	0x0000da10
        /*0e18*/ 	.word	0x00000003
        /*0e1c*/ 	.word	0x00000160
        /*0e20*/ 	.short	0x010a
        /*0e22*/ 	.byte	0xff
	.zero		1


	//   ....[209]....
        /*0e24*/ 	.word	0x0000da60
        /*0e28*/ 	.word	0x000000a3
        /*0e2c*/ 	.word	0x000001d0
        /*0e30*/ 	.short	0x010a
        /*0e32*/ 	.byte	0xff
	.zero		1


	//   ....[210]....
        /*0e34*/ 	.word	0x0000dab0
        /*0e38*/ 	.word	0x000000bf
        /*0e3c*/ 	.word	0x00000160
        /*0e40*/ 	.short	0x010a
        /*0e42*/ 	.byte	0xff
	.zero		1


	//   ....[211]....
        /*0e44*/ 	.word	0x0000db00
        /*0e48*/ 	.word	0x00000000
        /*0e4c*/ 	.word	0x00000160
        /*0e50*/ 	.short	0x010a
        /*0e52*/ 	.byte	0xff
	.zero		1


	//   ....[212]....
        /*0e54*/ 	.word	0x0000db50
        /*0e58*/ 	.word	0x00000000
        /*0e5c*/ 	.word	0x00000160
        /*0e60*/ 	.short	0x010a
        /*0e62*/ 	.byte	0xff
	.zero		1


	//----- nvinfo : EIATTR_NUM_MBARRIERS
	.align		4
.L_48:
        /*0e64*/ 	.byte	0x03, 0x38
        /*0e66*/ 	.short	0x0043


	//----- nvinfo : EIATTR_EXIT_INSTR_OFFSETS
	.align		4
        /*0e68*/ 	.byte	0x04, 0x1c
        /*0e6a*/ 	.short	(.L_50 - .L_49)


	//   ....[0]....
.L_49:
        /*0e6c*/ 	.word	0x00003740


	//   ....[1]....
        /*0e70*/ 	.word	0x00003c30


	//   ....[2]....
        /*0e74*/ 	.word	0x00003c90


	//   ....[3]....
        /*0e78*/ 	.word	0x00004da0


	//   ....[4]....
        /*0e7c*/ 	.word	0x00005fb0


	//   ....[5]....
        /*0e80*/ 	.word	0x00005ff0


	//   ....[6]....
        /*0e84*/ 	.word	0x0000c8a0


	//----- nvinfo : EIATTR_MAX_THREADS
	.align		4
.L_50:
        /*0e88*/ 	.byte	0x04, 0x05
        /*0e8a*/ 	.short	(.L_52 - .L_51)
.L_51:
        /*0e8c*/ 	.word	0x00000100
        /*0e90*/ 	.word	0x00000001
        /*0e94*/ 	.word	0x00000001


	//----- nvinfo : EIATTR_CRS_STACK_SIZE
	.align		4
.L_52:
        /*0e98*/ 	.byte	0x04, 0x1e
        /*0e9a*/ 	.short	(.L_54 - .L_53)
.L_53:
        /*0e9c*/ 	.word	0x00000000


	//----- nvinfo : EIATTR_CBANK_PARAM_SIZE
	.align		4
.L_54:
        /*0ea0*/ 	.byte	0x03, 0x19
        /*0ea2*/ 	.short	0x0800


	//----- nvinfo : EIATTR_PARAM_CBANK
	.align		4
        /*0ea4*/ 	.byte	0x04, 0x0a
        /*0ea6*/ 	.short	(.L_56 - .L_55)
	.align		4
.L_55:
        /*0ea8*/ 	.word	index@(.nv.constant0._ZN7cutlass13device_kernelINS_4gemm6kernel13GemmUniversalIN4cute5tupleIJiiiiEEENS1_10collective13CollectiveMmaINS1_35MainloopSm100TmaUmmaWarpSpecializedILi22ELi2ELi2ENS5_IJNS4_1CILi4EEENSA_ILi1EEESC_EEEEENS5_IJNSA_ILi256EEESF_NSA_ILi32EEEEEENS_12float_e5m2_tENS5_IJlSC_lEEESI_SJ_NS4_8TiledMMAINS4_8MMA_AtomIJNS4_10MMA_TraitsINS4_25SM100_MMA_F8F6F4_2x1SM_SSEJSI_SI_fSF_SF_NS4_17integral_constantINS4_4UMMA5MajorELSQ_0EEESR_NSO_INSP_7ScaleInELSS_0EEEST_EEEEEENS4_6LayoutINS5_IJSC_SC_SC_EEENS5_IJNSA_ILi0EEESY_SY_EEEEENS5_IJNS4_10UnderscoreES11_S11_EEEEENS4_18SM100_TMA_2SM_LOADENS4_14ComposedLayoutINS4_7SwizzleILi1ELi4ELi3EEENS4_18smem_ptr_flag_bitsILi8EEENSW_INS5_IJNSA_ILi8EEESG_EEENS5_IJSG_SC_EEEEEEEvNS4_8identityENS4_28SM100_TMA_2SM_LOAD_MULTICASTES1E_vS1F_EENS_8epilogue10collective18CollectiveEpilogueINS1I_23Sm100TmaWarpSpecializedILi4ELi2ELi64ELb0ELb0EEEJNS5_IJNSA_ILi128EEESF_SG_EEENS5_IJNSW_IS1N_SC_EENSW_INSA_ILi64EEESC_EEEEESI_SJ_SI_SJ_NS1I_6fusion15FusionCallbacksIS1M_NS1T_17LinearCombinationISI_fSI_fLNS_15FloatRoundStyleE2EEES1O_S1S_JEEENS4_5SM1004TMEM4LOAD26SM100_TMEM_LOAD_32dp32b64xENS4_13SM90_TMA_LOADENS15_INS16_ILi2ELi4ELi3EEES19_NSW_INS5_IJS1A_S1Q_EEENS5_IJS1Q_SC_EEEEEEENS4_39AutoVectorizingCopyWithAssumedAlignmentILi128EEENS4_14SM90_TMA_STOREES28_S2A_S2A_EEEvvEEEEvNT_6ParamsE)
        /*0eac*/ 	.short	0x0380
        /*0eae*/ 	.short	0x0800


	//----- nvinfo : EIATTR_SW_WAR
	.align		4
.L_56:
        /*0eb0*/ 	.byte	0x04, 0x36
        /*0eb2*/ 	.short	(.L_58 - .L_57)
.L_57:
        /*0eb4*/ 	.word	0x00000008
.L_58:


//--------------------- .nv.callgraph             --------------------------
	.section	.nv.callgraph,"",@"SHT_CUDA_CALLGRAPH"
	.align	4
	.sectionentsize	8
	.align		4
        /*0000*/ 	.word	0x00000000
	.align		4
        /*0004*/ 	.word	0xffffffff
	.align		4
        /*0008*/ 	.word	index@(_ZN7cutlass13device_kernelINS_4gemm6kernel13GemmUniversalIN4cute5tupleIJiiiiEEENS1_10collective13CollectiveMmaINS1_35MainloopSm100TmaUmmaWarpSpecializedILi22ELi2ELi2ENS5_IJNS4_1CILi4EEENSA_ILi1EEESC_EEEEENS5_IJNSA_ILi256EEESF_NSA_ILi32EEEEEENS_12float_e5m2_tENS5_IJlSC_lEEESI_SJ_NS4_8TiledMMAINS4_8MMA_AtomIJNS4_10MMA_TraitsINS4_25SM100_MMA_F8F6F4_2x1SM_SSEJSI_SI_fSF_SF_NS4_17integral_constantINS4_4UMMA5MajorELSQ_0EEESR_NSO_INSP_7ScaleInELSS_0EEEST_EEEEEENS4_6LayoutINS5_IJSC_SC_SC_EEENS5_IJNSA_ILi0EEESY_SY_EEEEENS5_IJNS4_10UnderscoreES11_S11_EEEEENS4_18SM100_TMA_2SM_LOADENS4_14ComposedLayoutINS4_7SwizzleILi1ELi4ELi3EEENS4_18smem_ptr_flag_bitsILi8EEENSW_INS5_IJNSA_ILi8EEESG_EEENS5_IJSG_SC_EEEEEEEvNS4_8identityENS4_28SM100_TMA_2SM_LOAD_MULTICASTES1E_vS1F_EENS_8epilogue10collective18CollectiveEpilogueINS1I_23Sm100TmaWarpSpecializedILi4ELi2ELi64ELb0ELb0EEEJNS5_IJNSA_ILi128EEESF_SG_EEENS5_IJNSW_IS1N_SC_EENSW_INSA_ILi64EEESC_EEEEESI_SJ_SI_SJ_NS1I_6fusion15FusionCallbacksIS1M_NS1T_17LinearCombinationISI_fSI_fLNS_15FloatRoundStyleE2EEES1O_S1S_JEEENS4_5SM1004TMEM4LOAD26SM100_TMEM_LOAD_32dp32b64xENS4_13SM90_TMA_LOADENS15_INS16_ILi2ELi4ELi3EEES19_NSW_INS5_IJS1A_S1Q_EEENS5_IJS1Q_SC_EEEEEEENS4_39AutoVectorizingCopyWithAssumedAlignmentILi128EEENS4_14SM90_TMA_STOREES28_S2A_S2A_EEEvvEEEEvNT_6ParamsE)
	.align		4
        /*000c*/ 	.word	index@(__assertfail)
	.align		4
        /*0010*/ 	.word	0x00000000
	.align		4
        /*0014*/ 	.word	0xfffffffe
	.align		4
        /*0018*/ 	.word	0x00000000
	.align		4
        /*001c*/ 	.word	0xfffffffd
	.align		4
        /*0020*/ 	.word	0x00000000
	.align		4
        /*0024*/ 	.word	0xfffffffc


//--------------------- .nv.constant4             --------------------------
	.section	.nv.constant4,"a",@progbits
	.align	8
	.align		8
.nv.constant4:
        /*0000*/ 	.dword	__assertfail
	.align		8
        /*0008*/ 	.dword	__unnamed_1
	.align		8
        /*0010*/ 	.dword	__unnamed_2
	.align		8
        /*0018*/ 	.dword	__unnamed_3
	.align		8
        /*0020*/ 	.dword	_ZN40_INTERNAL_62eaf152_4_k_cu_d2c59117_173454cuda3std3__45__cpo5beginE
	.align		8
        /*0028*/ 	.dword	_ZN40_INTERNAL_62eaf152_4_k_cu_d2c59117_173454cuda3std3__45__cpo3endE
	.align		8
        /*0030*/ 	.dword	_ZN40_INTERNAL_62eaf152_4_k_cu_d2c59117_173454cuda3std3__45__cpo6cbeginE
	.align		8
        /*0038*/ 	.dword	_ZN40_INTERNAL_62eaf152_4_k_cu_d2c59117_173454cuda3std3__45__cpo4cendE
	.align		8
        /*0040*/ 	.dword	_ZN40_INTERNAL_62eaf152_4_k_cu_d2c59117_173454cuda3std3__442_GLOBAL__N__62eaf152_4_k_cu_d2c59117_173456ignoreE
	.align		8
        /*0048*/ 	.dword	_ZN40_INTERNAL_62eaf152_4_k_cu_d2c59117_173454cuda3std3__419piecewise_constructE
	.align		8
        /*0050*/ 	.dword	_ZN40_INTERNAL_62eaf152_4_k_cu_d2c59117_173454cuda3std3__48in_placeE
	.align		8
        /*0058*/ 	.dword	_ZN40_INTERNAL_62eaf152_4_k_cu_d2c59117_173454cuda3std6ranges3__45__cpo4swapE
	.align		8
        /*0060*/ 	.dword	_ZN40_INTERNAL_62eaf152_4_k_cu_d2c59117_173454cuda3std6ranges3__45__cpo9iter_moveE
	.align		8
        /*0068*/ 	.dword	_ZN40_INTERNAL_62eaf152_4_k_cu_d2c59117_173454cute7productE
	.align		8
        /*0070*/ 	.dword	_ZN40_INTERNAL_62eaf152_4_k_cu_d2c59117_173454cute1_E
	.align		8
        /*0078*/ 	.dword	$str$25
	.align		8
        /*0080*/ 	.dword	$str$26
	.align		8
        /*0088*/ 	.dword	$str$27
	.align		8
        /*0090*/ 	.dword	$str$28


//--------------------- .text._ZN7cutlass13device_kernelINS_4gemm6kernel13GemmUniversalIN4cute5tupleIJiiiiEEENS1_10collective13CollectiveMmaINS1_35MainloopSm100TmaUmmaWarpSpecializedILi22ELi2ELi2ENS5_IJNS4_1CILi4EEENSA_ILi1EEESC_EEEEENS5_IJNSA_ILi256EEESF_NSA_ILi32EEEEEENS_12float_e5m2_tENS5_IJlSC_lEEESI_SJ_NS4_8TiledMMAINS4_8MMA_AtomIJNS4_10MMA_TraitsINS4_25SM100_MMA_F8F6F4_2x1SM_SSEJSI_SI_fSF_SF_NS4_17integral_constantINS4_4UMMA5MajorELSQ_0EEESR_NSO_INSP_7ScaleInELSS_0EEEST_EEEEEENS4_6LayoutINS5_IJSC_SC_SC_EEENS5_IJNSA_ILi0EEESY_SY_EEEEENS5_IJNS4_10UnderscoreES11_S11_EEEEENS4_18SM100_TMA_2SM_LOADENS4_14ComposedLayoutINS4_7SwizzleILi1ELi4ELi3EEENS4_18smem_ptr_flag_bitsILi8EEENSW_INS5_IJNSA_ILi8EEESG_EEENS5_IJSG_SC_EEEEEEEvNS4_8identityENS4_28SM100_TMA_2SM_LOAD_MULTICASTES1E_vS1F_EENS_8epilogue10collective18CollectiveEpilogueINS1I_23Sm100TmaWarpSpecializedILi4ELi2ELi64ELb0ELb0EEEJNS5_IJNSA_ILi128EEESF_SG_EEENS5_IJNSW_IS1N_SC_EENSW_INSA_ILi64EEESC_EEEEESI_SJ_SI_SJ_NS1I_6fusion15FusionCallbacksIS1M_NS1T_17LinearCombinationISI_fSI_fLNS_15FloatRoundStyleE2EEES1O_S1S_JEEENS4_5SM1004TMEM4LOAD26SM100_TMEM_LOAD_32dp32b64xENS4_13SM90_TMA_LOADENS15_INS16_ILi2ELi4ELi3EEES19_NSW_INS5_IJS1A_S1Q_EEENS5_IJS1Q_SC_EEEEEEENS4_39AutoVectorizingCopyWithAssumedAlignmentILi128EEENS4_14SM90_TMA_STOREES28_S2A_S2A_EEEvvEEEEvNT_6ParamsE --------------------------
	.section	.text._ZN7cutlass13device_kernelINS_4gemm6kernel13GemmUniversalIN4cute5tupleIJiiiiEEENS1_10collective13CollectiveMmaINS1_35MainloopSm100TmaUmmaWarpSpecializedILi22ELi2ELi2ENS5_IJNS4_1CILi4EEENSA_ILi1EEESC_EEEEENS5_IJNSA_ILi256EEESF_NSA_ILi32EEEEEENS_12float_e5m2_tENS5_IJlSC_lEEESI_SJ_NS4_8TiledMMAINS4_8MMA_AtomIJNS4_10MMA_TraitsINS4_25SM100_MMA_F8F6F4_2x1SM_SSEJSI_SI_fSF_SF_NS4_17integral_constantINS4_4UMMA5MajorELSQ_0EEESR_NSO_INSP_7ScaleInELSS_0EEEST_EEEEEENS4_6LayoutINS5_IJSC_SC_SC_EEENS5_IJNSA_ILi0EEESY_SY_EEEEENS5_IJNS4_10UnderscoreES11_S11_EEEEENS4_18SM100_TMA_2SM_LOADENS4_14ComposedLayoutINS4_7SwizzleILi1ELi4ELi3EEENS4_18smem_ptr_flag_bitsILi8EEENSW_INS5_IJNSA_ILi8EEESG_EEENS5_IJSG_SC_EEEEEEEvNS4_8identityENS4_28SM100_TMA_2SM_LOAD_MULTICASTES1E_vS1F_EENS_8epilogue10collective18CollectiveEpilogueINS1I_23Sm100TmaWarpSpecializedILi4ELi2ELi64ELb0ELb0EEEJNS5_IJNSA_ILi128EEESF_SG_EEENS5_IJNSW_IS1N_SC_EENSW_INSA_ILi64EEESC_EEEEESI_SJ_SI_SJ_NS1I_6fusion15FusionCallbacksIS1M_NS1T_17LinearCombinationISI_fSI_fLNS_15FloatRoundStyleE2EEES1O_S1S_JEEENS4_5SM1004TMEM4LOAD26SM100_TMEM_LOAD_32dp32b64xENS4_13SM90_TMA_LOADENS15_INS16_ILi2ELi4ELi3EEES19_NSW_INS5_IJS1A_S1Q_EEENS5_IJS1Q_SC_EEEEEEENS4_39AutoVectorizingCopyWithAssumedAlignmentILi128EEENS4_14SM90_TMA_STOREES28_S2A_S2A_EEEvvEEEEvNT_6ParamsE,"ax",@progbits
	.align	128
.text._ZN7cutlass13device_kernelINS_4gemm6kernel13GemmUniversalIN4cute5tupleIJiiiiEEENS1_10collective13CollectiveMmaINS1_35MainloopSm100TmaUmmaWarpSpecializedILi22ELi2ELi2ENS5_IJNS4_1CILi4EEENSA_ILi1EEESC_EEEEENS5_IJNSA_ILi256EEESF_NSA_ILi32EEEEEENS_12float_e5m2_tENS5_IJlSC_lEEESI_SJ_NS4_8TiledMMAINS4_8MMA_AtomIJNS4_10MMA_TraitsINS4_25SM100_MMA_F8F6F4_2x1SM_SSEJSI_SI_fSF_SF_NS4_17integral_constantINS4_4UMMA5MajorELSQ_0EEESR_NSO_INSP_7ScaleInELSS_0EEEST_EEEEEENS4_6LayoutINS5_IJSC_SC_SC_EEENS5_IJNSA_ILi0EEESY_SY_EEEEENS5_IJNS4_10UnderscoreES11_S11_EEEEENS4_18SM100_TMA_2SM_LOADENS4_14ComposedLayoutINS4_7SwizzleILi1ELi4ELi3EEENS4_18smem_ptr_flag_bitsILi8EEENSW_INS5_IJNSA_ILi8EEESG_EEENS5_IJSG_SC_EEEEEEEvNS4_8identityENS4_28SM100_TMA_2SM_LOAD_MULTICASTES1E_vS1F_EENS_8epilogue10collective18CollectiveEpilogueINS1I_23Sm100TmaWarpSpecializedILi4ELi2ELi64ELb0ELb0EEEJNS5_IJNSA_ILi128EEESF_SG_EEENS5_IJNSW_IS1N_SC_EENSW_INSA_ILi64EEESC_EEEEESI_SJ_SI_SJ_NS1I_6fusion15FusionCallbacksIS1M_NS1T_17LinearCombinationISI_fSI_fLNS_15FloatRoundStyleE2EEES1O_S1S_JEEENS4_5SM1004TMEM4LOAD26SM100_TMEM_LOAD_32dp32b64xENS4_13SM90_TMA_LOADENS15_INS16_ILi2ELi4ELi3EEES19_NSW_INS5_IJS1A_S1Q_EEENS5_IJS1Q_SC_EEEEEEENS4_39AutoVectorizingCopyWithAssumedAlignmentILi128EEENS4_14SM90_TMA_STOREES28_S2A_S2A_EEEvvEEEEvNT_6ParamsE:
        .type           _ZN7cutlass13device_kernelINS_4gemm6kernel13GemmUniversalIN4cute5tupleIJiiiiEEENS1_10collective13CollectiveMmaINS1_35MainloopSm100TmaUmmaWarpSpecializedILi22ELi2ELi2ENS5_IJNS4_1CILi4EEENSA_ILi1EEESC_EEEEENS5_IJNSA_ILi256EEESF_NSA_ILi32EEEEEENS_12float_e5m2_tENS5_IJlSC_lEEESI_SJ_NS4_8TiledMMAINS4_8MMA_AtomIJNS4_10MMA_TraitsINS4_25SM100_MMA_F8F6F4_2x1SM_SSEJSI_SI_fSF_SF_NS4_17integral_constantINS4_4UMMA5MajorELSQ_0EEESR_NSO_INSP_7ScaleInELSS_0EEEST_EEEEEENS4_6LayoutINS5_IJSC_SC_SC_EEENS5_IJNSA_ILi0EEESY_SY_EEEEENS5_IJNS4_10UnderscoreES11_S11_EEEEENS4_18SM100_TMA_2SM_LOADENS4_14ComposedLayoutINS4_7SwizzleILi1ELi4ELi3EEENS4_18smem_ptr_flag_bitsILi8EEENSW_INS5_IJNSA_ILi8EEESG_EEENS5_IJSG_SC_EEEEEEEvNS4_8identityENS4_28SM100_TMA_2SM_LOAD_MULTICASTES1E_vS1F_EENS_8epilogue10collective18CollectiveEpilogueINS1I_23Sm100TmaWarpSpecializedILi4ELi2ELi64ELb0ELb0EEEJNS5_IJNSA_ILi128EEESF_SG_EEENS5_IJNSW_IS1N_SC_EENSW_INSA_ILi64EEESC_EEEEESI_SJ_SI_SJ_NS1I_6fusion15FusionCallbacksIS1M_NS1T_17LinearCombinationISI_fSI_fLNS_15FloatRoundStyleE2EEES1O_S1S_JEEENS4_5SM1004TMEM4LOAD26SM100_TMEM_LOAD_32dp32b64xENS4_13SM90_TMA_LOADENS15_INS16_ILi2ELi4ELi3EEES19_NSW_INS5_IJS1A_S1Q_EEENS5_IJS1Q_SC_EEEEEEENS4_39AutoVectorizingCopyWithAssumedAlignmentILi128EEENS4_14SM90_TMA_STOREES28_S2A_S2A_EEEvvEEEEvNT_6ParamsE,@function
        .size           _ZN7cutlass13device_kernelINS_4gemm6kernel13GemmUniversalIN4cute5tupleIJiiiiEEENS1_10collective13CollectiveMmaINS1_35MainloopSm100TmaUmmaWarpSpecializedILi22ELi2ELi2ENS5_IJNS4_1CILi4EEENSA_ILi1EEESC_EEEEENS5_IJNSA_ILi256EEESF_NSA_ILi32EEEEEENS_12float_e5m2_tENS5_IJlSC_lEEESI_SJ_NS4_8TiledMMAINS4_8MMA_AtomIJNS4_10MMA_TraitsINS4_25SM100_MMA_F8F6F4_2x1SM_SSEJSI_SI_fSF_SF_NS4_17integral_constantINS4_4UMMA5MajorELSQ_0EEESR_NSO_INSP_7ScaleInELSS_0EEEST_EEEEEENS4_6LayoutINS5_IJSC_SC_SC_EEENS5_IJNSA_ILi0EEESY_SY_EEEEENS5_IJNS4_10UnderscoreES11_S11_EEEEENS4_18SM100_TMA_2SM_LOADENS4_14ComposedLayoutINS4_7SwizzleILi1ELi4ELi3EEENS4_18smem_ptr_flag_bitsILi8EEENSW_INS5_IJNSA_ILi8EEESG_EEENS5_IJSG_SC_EEEEEEEvNS4_8identityENS4_28SM100_TMA_2SM_LOAD_MULTICASTES1E_vS1F_EENS_8epilogue10collective18CollectiveEpilogueINS1I_23Sm100TmaWarpSpecializedILi4ELi2ELi64ELb0ELb0EEEJNS5_IJNSA_ILi128EEESF_SG_EEENS5_IJNSW_IS1N_SC_EENSW_INSA_ILi64EEESC_EEEEESI_SJ_SI_SJ_NS1I_6fusion15FusionCallbacksIS1M_NS1T_17LinearCombinationISI_fSI_fLNS_15FloatRoundStyleE2EEES1O_S1S_JEEENS4_5SM1004TMEM4LOAD26SM100_TMEM_LOAD_32dp32b64xENS4_13SM90_TMA_LOADENS15_INS16_ILi2ELi4ELi3EEES19_NSW_INS5_IJS1A_S1Q_EEENS5_IJS1Q_SC_EEEEEEENS4_39AutoVectorizingCopyWithAssumedAlignmentILi128EEENS4_14SM90_TMA_STOREES28_S2A_S2A_EEEvvEEEEvNT_6ParamsE,(.L_x_243 - _ZN7cutlass13device_kernelINS_4gemm6kernel13GemmUniversalIN4cute5tupleIJiiiiEEENS1_10collective13CollectiveMmaINS1_35MainloopSm100TmaUmmaWarpSpecializedILi22ELi2ELi2ENS5_IJNS4_1CILi4EEENSA_ILi1EEESC_EEEEENS5_IJNSA_ILi256EEESF_NSA_ILi32EEEEEENS_12float_e5m2_tENS5_IJlSC_lEEESI_SJ_NS4_8TiledMMAINS4_8MMA_AtomIJNS4_10MMA_TraitsINS4_25SM100_MMA_F8F6F4_2x1SM_SSEJSI_SI_fSF_SF_NS4_17integral_constantINS4_4UMMA5MajorELSQ_0EEESR_NSO_INSP_7ScaleInELSS_0EEEST_EEEEEENS4_6LayoutINS5_IJSC_SC_SC_EEENS5_IJNSA_ILi0EEESY_SY_EEEEENS5_IJNS4_10UnderscoreES11_S11_EEEEENS4_18SM100_TMA_2SM_LOADENS4_14ComposedLayoutINS4_7SwizzleILi1ELi4ELi3EEENS4_18smem_ptr_flag_bitsILi8EEENSW_INS5_IJNSA_ILi8EEESG_EEENS5_IJSG_SC_EEEEEEEvNS4_8identityENS4_28SM100_TMA_2SM_LOAD_MULTICASTES1E_vS1F_EENS_8epilogue10collective18CollectiveEpilogueINS1I_23Sm100TmaWarpSpecializedILi4ELi2ELi64ELb0ELb0EEEJNS5_IJNSA_ILi128EEESF_SG_EEENS5_IJNSW_IS1N_SC_EENSW_INSA_ILi64EEESC_EEEEESI_SJ_SI_SJ_NS1I_6fusion15FusionCallbacksIS1M_NS1T_17LinearCombinationISI_fSI_fLNS_15FloatRoundStyleE2EEES1O_S1S_JEEENS4_5SM1004TMEM4LOAD26SM100_TMEM_LOAD_32dp32b64xENS4_13SM90_TMA_LOADENS15_INS16_ILi2ELi4ELi3EEES19_NSW_INS5_IJS1A_S1Q_EEENS5_IJS1Q_SC_EEEEEEENS4_39AutoVectorizingCopyWithAssumedAlignmentILi128EEENS4_14SM90_TMA_STOREES28_S2A_S2A_EEEvvEEEEvNT_6ParamsE)
        .other          _ZN7cutlass13device_kernelINS_4gemm6kernel13GemmUniversalIN4cute5tupleIJiiiiEEENS1_10collective13CollectiveMmaINS1_35MainloopSm100TmaUmmaWarpSpecializedILi22ELi2ELi2ENS5_IJNS4_1CILi4EEENSA_ILi1EEESC_EEEEENS5_IJNSA_ILi256EEESF_NSA_ILi32EEEEEENS_12float_e5m2_tENS5_IJlSC_lEEESI_SJ_NS4_8TiledMMAINS4_8MMA_AtomIJNS4_10MMA_TraitsINS4_25SM100_MMA_F8F6F4_2x1SM_SSEJSI_SI_fSF_SF_NS4_17integral_constantINS4_4UMMA5MajorELSQ_0EEESR_NSO_INSP_7ScaleInELSS_0EEEST_EEEEEENS4_6LayoutINS5_IJSC_SC_SC_EEENS5_IJNSA_ILi0EEESY_SY_EEEEENS5_IJNS4_10UnderscoreES11_S11_EEEEENS4_18SM100_TMA_2SM_LOADENS4_14ComposedLayoutINS4_7SwizzleILi1ELi4ELi3EEENS4_18smem_ptr_flag_bitsILi8EEENSW_INS5_IJNSA_ILi8EEESG_EEENS5_IJSG_SC_EEEEEEEvNS4_8identityENS4_28SM100_TMA_2SM_LOAD_MULTICASTES1E_vS1F_EENS_8epilogue10collective18CollectiveEpilogueINS1I_23Sm100TmaWarpSpecializedILi4ELi2ELi64ELb0ELb0EEEJNS5_IJNSA_ILi128EEESF_SG_EEENS5_IJNSW_IS1N_SC_EENSW_INSA_ILi64EEESC_EEEEESI_SJ_SI_SJ_NS1I_6fusion15FusionCallbacksIS1M_NS1T_17LinearCombinationISI_fSI_fLNS_15FloatRoundStyleE2EEES1O_S1S_JEEENS4_5SM1004TMEM4LOAD26SM100_TMEM_LOAD_32dp32b64xENS4_13SM90_TMA_LOADENS15_INS16_ILi2ELi4ELi3EEES19_NSW_INS5_IJS1A_S1Q_EEENS5_IJS1Q_SC_EEEEEEENS4_39AutoVectorizingCopyWithAssumedAlignmentILi128EEENS4_14SM90_TMA_STOREES28_S2A_S2A_EEEvvEEEEvNT_6ParamsE,@"STO_CUDA_ENTRY STV_DEFAULT"
_ZN7cutlass13device_kernelINS_4gemm6kernel13GemmUniversalIN4cute5tupleIJiiiiEEENS1_10collective13CollectiveMmaINS1_35MainloopSm100TmaUmmaWarpSpecializedILi22ELi2ELi2ENS5_IJNS4_1CILi4EEENSA_ILi1EEESC_EEEEENS5_IJNSA_ILi256EEESF_NSA_ILi32EEEEEENS_12float_e5m2_tENS5_IJlSC_lEEESI_SJ_NS4_8TiledMMAINS4_8MMA_AtomIJNS4_10MMA_TraitsINS4_25SM100_MMA_F8F6F4_2x1SM_SSEJSI_SI_fSF_SF_NS4_17integral_constantINS4_4UMMA5MajorELSQ_0EEESR_NSO_INSP_7ScaleInELSS_0EEEST_EEEEEENS4_6LayoutINS5_IJSC_SC_SC_EEENS5_IJNSA_ILi0EEESY_SY_EEEEENS5_IJNS4_10UnderscoreES11_S11_EEEEENS4_18SM100_TMA_2SM_LOADENS4_14ComposedLayoutINS4_7SwizzleILi1ELi4ELi3EEENS4_18smem_ptr_flag_bitsILi8EEENSW_INS5_IJNSA_ILi8EEESG_EEENS5_IJSG_SC_EEEEEEEvNS4_8identityENS4_28SM100_TMA_2SM_LOAD_MULTICASTES1E_vS1F_EENS_8epilogue10collective18CollectiveEpilogueINS1I_23Sm100TmaWarpSpecializedILi4ELi2ELi64ELb0ELb0EEEJNS5_IJNSA_ILi128EEESF_SG_EEENS5_IJNSW_IS1N_SC_EENSW_INSA_ILi64EEESC_EEEEESI_SJ_SI_SJ_NS1I_6fusion15FusionCallbacksIS1M_NS1T_17LinearCombinationISI_fSI_fLNS_15FloatRoundStyleE2EEES1O_S1S_JEEENS4_5SM1004TMEM4LOAD26SM100_TMEM_LOAD_32dp32b64xENS4_13SM90_TMA_LOADENS15_INS16_ILi2ELi4ELi3EEES19_NSW_INS5_IJS1A_S1Q_EEENS5_IJS1Q_SC_EEEEEEENS4_39AutoVectorizingCopyWithAssumedAlignmentILi128EEENS4_14SM90_TMA_STOREES28_S2A_S2A_EEEvvEEEEvNT_6ParamsE:
[----:B------:R-:W1:Y:S01]  /*0000*/  LDC R1, c[0x0][0x37c] ;  /* 0x0000df00ff017b82 */ /* 0x000e620000000800 */
[----:B------:R-:W2:Y:S01]  /*0010*/  S2R R172, SR_TID.X ;  /* 0x0000000000ac7919 */ /* 0x000ea20000002100 */
[----:B------:R-:W3:Y:S06]  /*0020*/  LDCU.64 UR8, c[0x0][0x890] ;  /* 0x00011200ff0877ac */ /* 0x000eec0008000a00 */
[----:B------:R-:W4:Y:S01]  /*0030*/  S2UR UR45, SR_CgaCtaId ;  /* 0x00000000002d79c3 */ /* 0x000f220000008800 */
[----:B------:R-:W-:Y:S02]  /*0040*/  PRMT R158, RZ, 0x7610, R158 ;  /* 0x00007610ff9e7816 */ /* 0x000fe4000000009e */
[----:B------:R-:W-:Y:S01]  /*0050*/  ELECT P1, URZ, PT ;  /* 0x0000000000ff782f */ /* 0x000fe20003820000 */
[----:B---3--:R-:W-:-:S04]  /*0060*/  UISETP.NE.U32.AND UP0, UPT, UR8, URZ, UPT ;  /* 0x000000ff0800728c */ /* 0x008fc8000bf05070 */
[----:B------:R-:W-:Y:S02]  /*0070*/  UISETP.NE.AND.EX UP0, UPT, UR9, URZ, UPT, UP0 ;  /* 0x000000ff0900728c */ /* 0x000fe4000bf05300 */
[----:B----4-:R-:W-:Y:S02]  /*0080*/  ULOP3.LUT UR27, UR45, 0x1, URZ, 0xc0, !UPT ;  /* 0x000000012d1b7892 */ /* 0x010fe4000f8ec0ff */
[----:B------:R-:W-:Y:S01]  /*0090*/  ULOP3.LUT UR28, UR45, 0x1, URZ, 0x3c, !UPT ;  /* 0x000000012d1c7892 */ /* 0x000fe2000f8e3cff */
[----:B--2---:R-:W-:-:S05]  /*00a0*/  SHF.R.U32.HI R159, RZ, 0x5, R172 ;  /* 0x00000005ff9f7819 */ /* 0x004fca00000116ac */
[----:B------:R-:W2:Y:S02]  /*00b0*/  SHFL.IDX PT, R0, R159, RZ, 0x1f ;  /* 0x00001fff9f007589 */ /* 0x000ea400000e0000 */
[----:B--2---:R-:W-:Y:S01]  /*00c0*/  R2UR UR18, R0 ;  /* 0x00000000001272ca */ /* 0x004fe200000e0000 */
[----:B-1----:R-:W-:-:S14]  /*00d0*/  BRA.U UP0, `(.L_x_0) ;  /* 0x0000000100307547 */ /* 0x002fdc000b800000 */
[----:B------:R-:W1:Y:S02]  /*00e0*/  LDCU.64 UR4, c[0x0][0x888] ;  /* 0x00011100ff0477ac */ /* 0x000e640008000a00 */
[----:B-1----:R-:W-:-:S04]  /*00f0*/  UISETP.NE.U32.AND UP0, UPT, UR4, URZ, UPT ;  /* 0x000000ff0400728c */ /* 0x002fc8000bf05070 */
[----:B------:R-:W-:-:S09]  /*0100*/  UISETP.NE.AND.EX UP0, UPT, UR5, URZ, UPT, UP0 ;  /* 0x000000ff0500728c */ /* 0x000fd2000bf05300 */
[----:B------:R-:W-:Y:S05]  /*0110*/  BRA.U !UP0, `(.L_x_1) ;  /* 0x0000000108147547 */ /* 0x000fea000b800000 */
[----:B------:R-:W1:Y:S01]  /*0120*/  LDC.64 R2, c[0x0][0x888] ;  /* 0x00022200ff027b82 */ /* 0x000e620000000a00 */
[----:B------:R-:W1:Y:S02]  /*0130*/  LDCU.64 UR4, c[0x0][0x358] ;  /* 0x00006b00ff0477ac */ /* 0x000e640008000a00 */
[----:B-1----:R1:W5:Y:S01]  /*0140*/  LDG.E R73, desc[UR4][R2.64] ;  /* 0x0000000402497981 */ /* 0x002362000c1e1900 */
[----:B------:R-:W-:Y:S01]  /*0150*/  HFMA2 R158, -RZ, RZ, 0, 5.9604644775390625e-08 ;  /* 0x00000001ff9e7431 */ /* 0x000fe200000001ff */
[----:B------:R-:W-:Y:S05]  /*0160*/  BRA `(.L_x_0) ;  /* 0x00000000000c7947 */ /* 0x000fea0003800000 */
.L_x_1:
[----:B------:R-:W1:Y:S01]  /*0170*/  LDCU UR4, c[0x0][0x880] ;  /* 0x00011000ff0477ac */ /* 0x000e620008000800 */
[----:B------:R-:W-:Y:S01]  /*0180*/  HFMA2 R158, -RZ, RZ, 0, 5.9604644775390625e-08 ;  /* 0x00000001ff9e7431 */ /* 0x000fe200000001ff */
[----:B-1----:R-:W-:-:S07]  /*0190*/  MOV R73, UR4 ;  /* 0x0000000400497c02 */ /* 0x002fce0008000f00 */
.L_x_0:
[----:B------:R-:W2:Y:S02]  /*01a0*/  LDCU.64 UR4, c[0x0][0x8b0] ;  /* 0x00011600ff0477ac */ /* 0x000ea40008000a00 */
[----:B--2---:R-:W-:-:S04]  /*01b0*/  UISETP.NE.U32.AND UP0, UPT, UR4, URZ, UPT ;  /* 0x000000ff0400728c */ /* 0x004fc8000bf05070 */
[----:B------:R-:W-:-:S09]  /*01c0*/  UISETP.NE.AND.EX UP0, UPT, UR5, URZ, UPT, UP0 ;  /* 0x000000ff0500728c */ /* 0x000fd2000bf05300 */
[----:B------:R-:W-:Y:S05]  /*01d0*/  BRA.U UP0, `(.L_x_2) ;  /* 0x0000000100287547 */ /* 0x000fea000b800000 */
[----:B------:R-:W2:Y:S02]  /*01e0*/  LDCU.64 UR4, c[0x0][0x8a8] ;  /* 0x00011500ff0477ac */ /* 0x000ea40008000a00 */
[----:B--2---:R-:W-:-:S04]  /*01f0*/  UISETP.NE.U32.AND UP0, UPT, UR4, URZ, UPT ;  /* 0x000000ff0400728c */ /* 0x004fc8000bf05070 */
[----:B------:R-:W-:-:S09]  /*0200*/  UISETP.NE.AND.EX UP0, UPT, UR5, URZ, UPT, UP0 ;  /* 0x000000ff0500728c */ /* 0x000fd2000bf05300 */
[----:B------:R-:W-:Y:S05]  /*0210*/  BRA.U !UP0, `(.L_x_3) ;  /* 0x0000000108107547 */ /* 0x000fea000b800000 */
[----:B------:R-:W2:Y:S01]  /*0220*/  LDC.64 R70, c[0x0][0x8a8] ;  /* 0x00022a00ff467b82 */ /* 0x000ea20000000a00 */
[----:B------:R-:W2:Y:S02]  /*0230*/  LDCU.64 UR4, c[0x0][0x358] ;  /* 0x00006b00ff0477ac */ /* 0x000ea40008000a00 */
[----:B--2---:R2:W5:Y:S01]  /*0240*/  LDG.E R70, desc[UR4][R70.64] ;  /* 0x0000000446467981 */ /* 0x004562000c1e1900 */
[----:B------:R-:W-:Y:S05]  /*0250*/  BRA `(.L_x_2) ;  /* 0x0000000000087947 */ /* 0x000fea0003800000 */
.L_x_3:
[----:B------:R-:W2:Y:S02]  /*0260*/  LDCU UR4, c[0x0][0x8a0] ;  /* 0x00011400ff0477ac */ /* 0x000ea40008000800 */
[----:B--2---:R-:W-:Y:S02]  /*0270*/  MOV R70, UR4 ;  /* 0x0000000400467c02 */ /* 0x004fe40008000f00 */
.L_x_2:
[----:B------:R-:W-:Y:S01]  /*0280*/  IMAD.U32 R0, RZ, RZ, UR18 ;  /* 0x00000012ff007e24 */ /* 0x000fe2000f8e00ff */
[----:B------:R-:W-:Y:S04]  /*0290*/  BSSY.RECONVERGENT B0, `(.L_x_4) ;  /* 0x000000c000007945 */ /* 0x000fe80003800200 */
[C---:B------:R-:W-:Y:S02]  /*02a0*/  ISETP.NE.OR P2, PT, R0.reuse, 0x1, !P1 ;  /* 0x000000010000780c */ /* 0x040fe40004f45670 */
[----:B------:R-:W-:-:S11]  /*02b0*/  ISETP.NE.OR P0, PT, R0, 0x3, !P1 ;  /* 0x000000030000780c */ /* 0x000fd60004f05670 */
[----:B------:R-:W-:Y:S05]  /*02c0*/  @P2 BRA `(.L_x_5) ;  /* 0x0000000000202947 */ /* 0x000fea0003800000 */
[----:B------:R-:W3:Y:S02]  /*02d0*/  LDCU.64 UR4, c[0x0][0x348] ;  /* 0x00006900ff0477ac */ /* 0x000ee40008000a00 */
[----:B---3--:R-:W-:Y:S02]  /*02e0*/  UIADD3 UR6, UP1, UPT, UR4, 0x80, URZ ;  /* 0x0000008004067890 */ /* 0x008fe4000ff3e0ff */
[----:B------:R-:W-:Y:S02]  /*02f0*/  UIADD3 UR4, UP0, UPT, UR4, 0x180, URZ ;  /* 0x0000018004047890 */ /* 0x000fe4000ff1e0ff */
[----:B------:R-:W-:Y:S02]  /*0300*/  UIADD3.X UR7, UPT, UPT, URZ, UR5, URZ, UP1, !UPT ;  /* 0x00000005ff077290 */ /* 0x000fe40008ffe4ff */
[----:B------:R-:W-:-:S07]  /*0310*/  UIADD3.X UR5, UPT, UPT, URZ, UR5, URZ, UP0, !UPT ;  /* 0x00000005ff057290 */ /* 0x000fce00087fe4ff */
[----:B------:R3:W-:Y:S02]  /*0320*/  UTMACCTL.PF [UR6] ;  /* 0x00000000060079b9 */ /* 0x0007e40008040000 */
[----:B------:R3:W-:Y:S02]  /*0330*/  UTMACCTL.PF [UR4] ;  /* 0x00000000040079b9 */ /* 0x0007e40008040000 */
[----:B---3--:R-:W-:Y:S01]  /*0340*/  NOP ;  /* 0x0000000000007918 */ /* 0x008fe20000000000 */
.L_x_5:
[----:B------:R-:W-:Y:S05]  /*0350*/  BSYNC.RECONVERGENT B0 ;  /* 0x0000000000007941 */ /* 0x000fea0003800200 */
.L_x_4:
[----:B------:R-:W-:Y:S04]  /*0360*/  BSSY.RECONVERGENT B0, `(.L_x_6) ;  /* 0x000000a000007945 */ /* 0x000fe80003800200 */
        /* <DEDUP_REMOVED lines=9> */
.L_x_7:
[----:B------:R-:W-:Y:S05]  /*0400*/  BSYNC.RECONVERGENT B0 ;  /* 0x0000000000007941 */ /* 0x000fea0003800200 */
.L_x_6:
[----:B------:R-:W3:Y:S01]  /*0410*/  LDCU.64 UR4, c[0x0][0x888] ;  /* 0x00011100ff0477ac */ /* 0x000ee20008000a00 */
[----:B------:R-:W-:Y:S02]  /*0420*/  UISETP.EQ.U32.AND UP2, UPT, UR8, URZ, UPT ;  /* 0x000000ff0800728c */ /* 0x000fe4000bf42070 */
[----:B------:R-:W-:Y:S02]  /*0430*/  UPLOP3.LUT UP4, UPT, UPT, UPT, UPT, 0x80, 0x8 ;  /* 0x000000000008789c */ /* 0x000fe40003f8f070 */
[----:B---3--:R-:W-:-:S04]  /*0440*/  UISETP.NE.U32.AND UP0, UPT, UR4, URZ, UPT ;  /* 0x000000ff0400728c */ /* 0x008fc8000bf05070 */
[----:B------:R-:W-:-:S04]  /*0450*/  UISETP.NE.AND.EX UP1, UPT, UR5, URZ, UPT, UP0 ;  /* 0x000000ff0500728c */ /* 0x000fc8000bf25300 */
[----:B------:R-:W-:-:S04]  /*0460*/  UISETP.EQ.OR.EX UP3, UPT, UR9, URZ, !UP1, UP2 ;  /* 0x000000ff0900728c */ /* 0x000fc8000cf62720 */
[----:B------:R-:W-:-:S06]  /*0470*/  UP2UR UR4, UPR, URZ, 0x8 ;  /* 0x00000008ff047883 */ /* 0x000fcc0008000000 */
[----:B------:R-:W-:Y:S01]  /*0480*/  MOV R162, UR4 ;  /* 0x0000000400a27c02 */ /* 0x000fe20008000f00 */
[----:B------:R-:W-:Y:S06]  /*0490*/  BRA.U !UP3, `(.L_x_8) ;  /* 0x000000010b207547 */ /* 0x000fec000b800000 */
[----:B------:R-:W-:Y:S01]  /*04a0*/  UISETP.NE.U32.AND UP2, UPT, UR8, URZ, UPT ;  /* 0x000000ff0800728c */ /* 0x000fe2000bf45070 */
[----:B-----5:R-:W-:Y:S01]  /*04b0*/  FSETP.NEU.AND P0, PT, R73, RZ, PT ;  /* 0x000000ff4900720b */ /* 0x020fe20003f0d000 */
[----:B------:R-:W-:Y:S02]  /*04c0*/  USEL UR4, URZ, 0xffffffff, UP1 ;  /* 0xffffffffff047887 */ /* 0x000fe40008800000 */
[----:B------:R-:W-:-:S10]  /*04d0*/  UISETP.NE.AND.EX UP2, UPT, UR9, URZ, UPT, UP2 ;  /* 0x000000ff0900728c */ /* 0x000fd4000bf45320 */
[----:B------:R-:W-:Y:S01]  /*04e0*/  VOTEU.ANY UP0, P0 ;  /* 0x0000000000ff7886 */ /* 0x000fe20000000100 */
[----:B------:R-:W-:-:S04]  /*04f0*/  @!UP2 USEL UR4, URZ, 0xffffffff, UP0 ;  /* 0xffffffffff04a887 */ /* 0x000fc80008000000 */
[----:B------:R-:W-:-:S04]  /*0500*/  ULOP3.LUT UR4, UR4, 0x1, URZ, 0xc0, !UPT ;  /* 0x0000000104047892 */ /* 0x000fc8000f8ec0ff */
[----:B------:R-:W-:-:S11]  /*0510*/  UISETP.NE.U32.AND UP4, UPT, UR4, 0x1, UPT ;  /* 0x000000010400788c */ /* 0x000fd6000bf85070 */
.L_x_8:
[----:B------:R-:W3:Y:S01]  /*0520*/  SHFL.IDX PT, R0, R159, RZ, 0x1f ;  /* 0x00001fff9f007589 */ /* 0x000ee200000e0000 */
[----:B------:R-:W-:-:S04]  /*0530*/  UISETP.NE.AND UP0, UPT, UR18, 0x2, UPT ;  /* 0x000000021200788c */ /* 0x000fc8000bf05270 */
[----:B------:R-:W-:Y:S02]  /*0540*/  UISETP.EQ.AND UP2, UPT, UR27, URZ, !UP0 ;  /* 0x000000ff1b00728c */ /* 0x000fe4000c742270 */
[----:B------:R-:W-:-:S04]  /*0550*/  USEL UR46, URZ, 0x1, UP0 ;  /* 0x00000001ff2e7887 */ /* 0x000fc80008000000 */
[----:B------:R-:W-:Y:S02]  /*0560*/  PLOP3.LUT P3, PT, P1, PT, UP2, 0x80, 0x8 ;  /* 0x000000000008781c */ /* 0x000fe40000f6f028 */
[----:B---3--:R-:W-:-:S13]  /*0570*/  ISETP.NE.AND P0, PT, R0, RZ, PT ;  /* 0x000000ff0000720c */ /* 0x008fda0003f05270 */
[----:B------:R-:W-:Y:S05]  /*0580*/  @P0 BRA `(.L_x_9) ;  /* 0x0000000000f00947 */ /* 0x000fea0003800000 */
[----:B------:R-:W-:Y:S01]  /*0590*/  ELECT P0, URZ, PT ;  /* 0x0000000000ff782f */ /* 0x000fe20003800000 */
[----:B------:R-:W-:-:S12]  /*05a0*/  BSSY.RECONVERGENT B0, `(.L_x_9) ;  /* 0x000003a000007945 */ /* 0x000fd80003800200 */
[----:B------:R-:W-:Y:S05]  /*05b0*/  @!P0 BRA `(.L_x_10) ;  /* 0x0000000000e08947 */ /* 0x000fea0003800000 */
[----:B------:R-:W-:Y:S01]  /*05c0*/  UMOV UR4, 0x400 ;  /* 0x0000040000047882 */ /* 0x000fe20000000000 */
[----:B------:R-:W-:Y:S01]  /*05d0*/  UMOV UR8, 0x1 ;  /* 0x0000000100087882 */ /* 0x000fe20000000000 */
[----:B------:R-:W-:Y:S01]  /*05e0*/  UMOV UR6, 0x2 ;  /* 0x0000000200067882 */ /* 0x000fe20000000000 */
[----:B------:R-:W-:Y:S02]  /*05f0*/  ULEA UR4, UR45, UR4, 0x18 ;  /* 0x000000042d047291 */ /* 0x000fe4000f8ec0ff */
[----:B------:R-:W-:-:S04]  /*0600*/  UIADD3 UR8, UPT, UPT, -UR8, 0x100000, URZ ;  /* 0x0010000008087890 */ /* 0x000fc8000fffe1ff */
[----:B------:R-:W-:Y:S02]  /*0610*/  USHF.L.U32 UR9, UR8, 0xb, URZ ;  /* 0x0000000b08097899 */ /* 0x000fe400080006ff */
[----:B------:R-:W-:Y:S02]  /*0620*/  USHF.L.U32 UR8, UR8, 0x1, URZ ;  /* 0x0000000108087899 */ /* 0x000fe400080006ff */
[----:B------:R-:W-:-:S04]  /*0630*/  UIADD3 UR6, UPT, UPT, -UR6, 0x100000, URZ ;  /* 0x0010000006067890 */ /* 0x000fc8000fffe1ff */
[----:B------:R-:W-:Y:S02]  /*0640*/  USHF.L.U32 UR7, UR6, 0xb, URZ ;  /* 0x0000000b06077899 */ /* 0x000fe400080006ff */
[----:B------:R-:W-:Y:S01]  /*0650*/  USHF.L.U32 UR6, UR6, 0x1, URZ ;  /* 0x0000000106067899 */ /* 0x000fe200080006ff */
[----:B------:R-:W3:Y:S03]  /*0660*/  FENCE.VIEW.ASYNC.S ;  /* 0x00000000000073c6 */ /* 0x000ee60000000000 */
[----:B---3--:R3:W4:Y:S08]  /*0670*/  SYNCS.EXCH.64 URZ, [UR4], UR8 ;  /* 0x0000000804ff75b2 */ /* 0x0087300008000100 */
[----:B------:R3:W1:Y:S01]  /*0680*/  SYNCS.EXCH.64 URZ, [UR4+0xb0], UR6 ;  /* 0x0000b00604ff75b2 */ /* 0x0006620008000100 */
        /* <DEDUP_REMOVED lines=41> */
[----:B------:R3:W1:Y:S02]  /*0920*/  SYNCS.EXCH.64 URZ, [UR4+0x158], UR6 ;  /* 0x0001580604ff75b2 */ /* 0x0006640008000100 */
[----:B---34-:R-:W-:Y:S01]  /*0930*/  NOP ;  /* 0x0000000000007918 */ /* 0x018fe20000000000 */
.L_x_10:
[----:B------:R-:W-:Y:S05]  /*0940*/  BSYNC.RECONVERGENT B0 ;  /* 0x0000000000007941 */ /* 0x000fea0003800200 */
.L_x_9:
[----:B------:R-:W3:Y:S01]  /*0950*/  SHFL.IDX PT, R0, R159, RZ, 0x1f ;  /* 0x00001fff9f007589 */ /* 0x000ee200000e0000 */
[----:B------:R-:W-:Y:S01]  /*0960*/  NOP ;  /* 0x0000000000007918 */ /* 0x000fe20000000000 */
[----:B---3--:R-:W-:-:S13]  /*0970*/  ISETP.NE.AND P0, PT, R0, 0x1, PT ;  /* 0x000000010000780c */ /* 0x008fda0003f05270 */
[----:B------:R-:W-:Y:S05]  /*0980*/  @P0 BRA `(.L_x_11) ;  /* 0x0000000000540947 */ /* 0x000fea0003800000 */
        /* <DEDUP_REMOVED lines=10> */
[----:B------:R-:W-:Y:S01]  /*0a30*/  ELECT P0, URZ, PT ;  /* 0x0000000000ff782f */ /* 0x000fe20003800000 */
[----:B------:R-:W3:Y:S02]  /*0a40*/  FENCE.VIEW.ASYNC.S ;  /* 0x00000000000073c6 */ /* 0x000ee40000000000 */
[----:B---3--:R3:W4:Y:S08]  /*0a50*/  SYNCS.EXCH.64 URZ, [UR4+0x160], UR8 ;  /* 0x0001600804ff75b2 */ /* 0x0087300008000100 */
[----:B------:R3:W1:Y:S01]  /*0a60*/  SYNCS.EXCH.64 URZ, [UR4+0x180], UR6 ;  /* 0x0001800604ff75b2 */ /* 0x0006620008000100 */
[----:B------:R3:W1:Y:S01]  /*0a70*/  SYNCS.EXCH.64 URZ, [UR4+0x168], UR8 ;  /* 0x0001680804ff75b2 */ /* 0x0006620008000100 */
[----:B------:R3:W1:Y:S01]  /*0a80*/  SYNCS.EXCH.64 URZ, [UR4+0x188], UR6 ;  /* 0x0001880604ff75b2 */ /* 0x0006620008000100 */
[----:B------:R3:W1:Y:S01]  /*0a90*/  SYNCS.EXCH.64 URZ, [UR4+0x170], UR8 ;  /* 0x0001700804ff75b2 */ /* 0x0006620008000100 */
[----:B------:R3:W1:Y:S01]  /*0aa0*/  SYNCS.EXCH.64 URZ, [UR4+0x190], UR6 ;  /* 0x0001900604ff75b2 */ /* 0x0006620008000100 */
[----:B------:R3:W1:Y:S01]  /*0ab0*/  SYNCS.EXCH.64 URZ, [UR4+0x178], UR8 ;  /* 0x0001780804ff75b2 */ /* 0x0006620008000100 */
[----:B------:R3:W1:Y:S01]  /*0ac0*/  SYNCS.EXCH.64 URZ, [UR4+0x198], UR6 ;  /* 0x0001980604ff75b2 */ /* 0x0006620008000100 */
[----:B------:R-:W-:Y:S01]  /*0ad0*/  NOP ;  /* 0x0000000000007918 */ /* 0x000fe20000000000 */
.L_x_11:
[----:B------:R-:W2:Y:S01]  /*0ae0*/  SHFL.IDX PT, R0, R159, RZ, 0x1f ;  /* 0x00001fff9f007589 */ /* 0x000ea200000e0000 */
[----:B------:R-:W-:Y:S01]  /*0af0*/  NOP ;  /* 0x0000000000007918 */ /* 0x000fe20000000000 */
[----:B--2---:R-:W-:-:S13]  /*0b00*/  ISETP.NE.AND P0, PT, R0, 0x3, PT ;  /* 0x000000030000780c */ /* 0x004fda0003f05270 */
[----:B------:R-:W-:Y:S05]  /*0b10*/  @P0 BRA `(.L_x_12) ;  /* 0x00000000002c0947 */ /* 0x000fea0003800000 */
[----:B---3--:R-:W-:Y:S01]  /*0b20*/  UMOV UR6, 0x400 ;  /* 0x0000040000067882 */ /* 0x008fe20000000000 */
[----:B------:R-:W-:Y:S01]  /*0b30*/  UMOV UR4, 0x20 ;  /* 0x0000002000047882 */ /* 0x000fe20000000000 */
[----:B------:R-:W-:Y:S02]  /*0b40*/  ULEA UR6, UR45, UR6, 0x18 ;  /* 0x000000062d067291 */ /* 0x000fe4000f8ec0ff */
[----:B------:R-:W-:-:S04]  /*0b50*/  UIADD3 UR4, UPT, UPT, -UR4, 0x100000, URZ ;  /* 0x0010000004047890 */ /* 0x000fc8000fffe1ff */
[----:B------:R-:W-:Y:S02]  /*0b60*/  USHF.L.U32 UR5, UR4, 0xb, URZ ;  /* 0x0000000b04057899 */ /* 0x000fe400080006ff */
[----:B------:R-:W-:Y:S01]  /*0b70*/  USHF.L.U32 UR4, UR4, 0x1, URZ ;  /* 0x0000000104047899 */ /* 0x000fe200080006ff */
[----:B------:R-:W-:Y:S01]  /*0b80*/  ELECT P0, URZ, PT ;  /* 0x0000000000ff782f */ /* 0x000fe20003800000 */
[----:B------:R-:W2:Y:S10]  /*0b90*/  FENCE.VIEW.ASYNC.S ;  /* 0x00000000000073c6 */ /* 0x000eb40000000000 */
[----:B--2---:R2:W3:Y:S01]  /*0ba0*/  SYNCS.EXCH.64 URZ, [UR6+0x1a0], UR4 ;  /* 0x0001a00406ff75b2 */ /* 0x0044e20008000100 */
[----:B------:R2:W1:Y:S01]  /*0bb0*/  SYNCS.EXCH.64 URZ, [UR6+0x1a8], UR4 ;  /* 0x0001a80406ff75b2 */ /* 0x0004620008000100 */
[----:B------:R-:W-:Y:S01]  /*0bc0*/  NOP ;  /* 0x0000000000007918 */ /* 0x000fe20000000000 */
.L_x_12:
[----:B------:R-:W4:Y:S01]  /*0bd0*/  SHFL.IDX PT, R0, R159, RZ, 0x1f ;  /* 0x00001fff9f007589 */ /* 0x000f2200000e0000 */
[----:B------:R-:W-:Y:S01]  /*0be0*/  NOP ;  /* 0x0000000000007918 */ /* 0x000fe20000000000 */
[----:B----4-:R-:W-:-:S13]  /*0bf0*/  ISETP.NE.AND P0, PT, R0, 0x4, PT ;  /* 0x000000040000780c */ /* 0x010fda0003f05270 */
[----:B------:R-:W-:Y:S05]  /*0c00*/  @P0 BRA `(.L_x_13) ;  /* 0x0000000000480947 */ /* 0x000fea0003800000 */
[----:B--23--:R-:W-:Y:S01]  /*0c10*/  UMOV UR4, 0x3a0 ;  /* 0x000003a000047882 */ /* 0x00cfe20000000000 */
[----:B------:R-:W-:Y:S01]  /*0c20*/  UMOV UR6, 0x400 ;  /* 0x0000040000067882 */ /* 0x000fe20000000000 */
[----:B------:R-:W-:Y:S01]  /*0c30*/  USEL UR4, UR4, 0x320, UP4 ;  /* 0x0000032004047887 */ /* 0x000fe2000a000000 */
        /* <DEDUP_REMOVED lines=9> */
[----:B------:R-:W2:Y:S02]  /*0cd0*/  FENCE.VIEW.ASYNC.S ;  /* 0x00000000000073c6 */ /* 0x000ea40000000000 */
[----:B--2---:R4:W2:Y:S08]  /*0ce0*/  SYNCS.EXCH.64 URZ, [UR6+0x1b0], UR8 ;  /* 0x0001b00806ff75b2 */ /* 0x0048b00008000100 */
[----:B------:R4:W3:Y:S01]  /*0cf0*/  SYNCS.EXCH.64 URZ, [UR6+0x1c0], UR4 ;  /* 0x0001c00406ff75b2 */ /* 0x0008e20008000100 */
[----:B------:R4:W1:Y:S01]  /*0d00*/  SYNCS.EXCH.64 URZ, [UR6+0x1b8], UR8 ;  /* 0x0001b80806ff75b2 */ /* 0x0008620008000100 */
[----:B------:R4:W1:Y:S02]  /*0d10*/  SYNCS.EXCH.64 URZ, [UR6+0x1c8], UR4 ;  /* 0x0001c80406ff75b2 */ /* 0x0008640008000100 */
[----:B----4-:R-:W-:Y:S01]  /*0d20*/  NOP ;  /* 0x0000000000007918 */ /* 0x010fe20000000000 */
.L_x_13:
[----:B------:R-:W4:Y:S01]  /*0d30*/  SHFL.IDX PT, R0, R159, RZ, 0x1f ;  /* 0x00001fff9f007589 */ /* 0x000f2200000e0000 */
[----:B------:R-:W-:Y:S01]  /*0d40*/  NOP ;  /* 0x0000000000007918 */ /* 0x000fe20000000000 */
[----:B----4-:R-:W-:-:S13]  /*0d50*/  ISETP.NE.AND P0, PT, R0, 0x5, PT ;  /* 0x000000050000780c */ /* 0x010fda0003f05270 */
[----:B------:R-:W-:Y:S05]  /*0d60*/  @P0 BRA `(.L_x_14) ;  /* 0x0000000000440947 */ /* 0x000fea0003800000 */
[----:B--23--:R-:W-:Y:S01]  /*0d70*/  UMOV UR4, 0x400 ;  /* 0x0000040000047882 */ /* 0x00cfe20000000000 */
        /* <DEDUP_REMOVED lines=16> */
.L_x_14:
[----:B------:R-:W4:Y:S01]  /*0e80*/  SHFL.IDX PT, R0, R159, RZ, 0x1f ;  /* 0x00001fff9f007589 */ /* 0x000f2200000e0000 */
[----:B------:R-:W-:Y:S01]  /*0e90*/  ISETP.NE.OR P1, PT, RZ, UR18, !P1 ;  /* 0x00000012ff007c0c */ /* 0x000fe2000cf25670 */
[----:B------:R-:W-:Y:S01]  /*0ea0*/  NOP ;  /* 0x0000000000007918 */ /* 0x000fe20000000000 */
[----:B----4-:R-:W-:-:S13]  /*0eb0*/  ISETP.NE.AND P0, PT, R0, 0x3, PT ;  /* 0x000000030000780c */ /* 0x010fda0003f05270 */
[----:B------:R-:W-:Y:S05]  /*0ec0*/  @P0 BRA `(.L_x_15) ;  /* 0x0000000000340947 */ /* 0x000fea0003800000 */
[----:B--23--:R-:W-:Y:S01]  /*0ed0*/  UMOV UR4, 0x400 ;  /* 0x0000040000047882 */ /* 0x00cfe20000000000 */
[----:B------:R-:W-:Y:S01]  /*0ee0*/  UMOV UR6, 0x20 ;  /* 0x0000002000067882 */ /* 0x000fe20000000000 */
[----:B------:R-:W-:Y:S02]  /*0ef0*/  ULEA UR4, UR45, UR4, 0x18 ;  /* 0x000000042d047291 */ /* 0x000fe4000f8ec0ff */
[----:B------:R-:W-:-:S04]  /*0f00*/  UIADD3 UR6, UPT, UPT, -UR6, 0x100000, URZ ;  /* 0x0010000006067890 */ /* 0x000fc8000fffe1ff */
[----:B------:R-:W-:Y:S02]  /*0f10*/  USHF.L.U32 UR7, UR6, 0xb, URZ ;  /* 0x0000000b06077899 */ /* 0x000fe400080006ff */
[----:B------:R-:W-:Y:S01]  /*0f20*/  USHF.L.U32 UR6, UR6, 0x1, URZ ;  /* 0x0000000106067899 */ /* 0x000fe200080006ff */
[----:B------:R-:W-:Y:S01]  /*0f30*/  ELECT P0, URZ, PT ;  /* 0x0000000000ff782f */ /* 0x000fe20003800000 */
[----:B------:R-:W2:Y:S10]  /*0f40*/  FENCE.VIEW.ASYNC.S ;  /* 0x00000000000073c6 */ /* 0x000eb40000000000 */
[----:B--2---:R4:W2:Y:S01]  /*0f50*/  SYNCS.EXCH.64 URZ, [UR4+0x1f0], UR6 ;  /* 0x0001f00604ff75b2 */ /* 0x0048a20008000100 */
[----:B------:R4:W3:Y:S01]  /*0f60*/  SYNCS.EXCH.64 URZ, [UR4+0x200], UR6 ;  /* 0x0002000604ff75b2 */ /* 0x0008e20008000100 */
[----:B------:R4:W1:Y:S01]  /*0f70*/  SYNCS.EXCH.64 URZ, [UR4+0x1f8], UR6 ;  /* 0x0001f80604ff75b2 */ /* 0x0008620008000100 */
[----:B------:R4:W1:Y:S02]  /*0f80*/  SYNCS.EXCH.64 URZ, [UR4+0x208], UR6 ;  /* 0x0002080604ff75b2 */ /* 0x0008640008000100 */
[----:B----4-:R-:W-:Y:S01]  /*0f90*/  NOP ;  /* 0x0000000000007918 */ /* 0x010fe20000000000 */
.L_x_15:
[----:B------:R-:W-:Y:S01]  /*0fa0*/  VOTEU.ALL UP0, P1 ;  /* 0x0000000000ff7886 */ /* 0x000fe20000800000 */
[----:B--23--:R-:W-:Y:S01]  /*0fb0*/  UMOV UR4, 0x20 ;  /* 0x0000002000047882 */ /* 0x00cfe20000000000 */
[----:B------:R-:W2:Y:S01]  /*0fc0*/  LDCU UR7, c[0x0][0x36c] ;  /* 0x00006d80ff0777ac */ /* 0x000ea20008000800 */
[----:B------:R-:W-:Y:S01]  /*0fd0*/  NOP ;  /* 0x0000000000007918 */ /* 0x000fe20000000000 */
[----:B-1----:R-:W-:Y:S01]  /*0fe0*/  LOP3.LUT R3, R172, 0x1f, RZ, 0xc0, !PT ;  /* 0x0000001fac037812 */ /* 0x002fe200078ec0ff */
[----:B------:R-:W-:Y:S01]  /*0ff0*/  @!UP0 UMOV UR6, 0x400 ;  /* 0x0000040000068882 */ /* 0x000fe20000000000 */
[----:B------:R-:W-:-:S04]  /*1000*/  @!UP0 UIADD3 UR4, UPT, UPT, -UR4, 0x100000, URZ ;  /* 0x0010000004048890 */ /* 0x000fc8000fffe1ff */
[----:B------:R-:W-:Y:S02]  /*1010*/  @!UP0 USHF.L.U32 UR5, UR4, 0xb, URZ ;  /* 0x0000000b04058899 */ /* 0x000fe400080006ff */
[----:B------:R-:W-:Y:S02]  /*1020*/  @!UP0 USHF.L.U32 UR4, UR4, 0x1, URZ ;  /* 0x0000000104048899 */ /* 0x000fe400080006ff */
[----:B------:R-:W-:Y:S01]  /*1030*/  @!UP0 ULEA UR6, UR45, UR6, 0x18 ;  /* 0x000000062d068291 */ /* 0x000fe2000f8ec0ff */
[----:B------:R-:W-:Y:S01]  /*1040*/  VOTEU.ALL UP0, P1 ;  /* 0x0000000000ff7886 */ /* 0x000fe20000800000 */
[----:B------:R-:W-:Y:S02]  /*1050*/  UISETP.NE.AND UP5, UPT, UR18, URZ, UPT ;  /* 0x000000ff1200728c */ /* 0x000fe4000bfa5270 */
[----:B--2---:R-:W-:Y:S01]  /*1060*/  UISETP.EQ.U32.AND UP6, UPT, UR7, 0x1, UPT ;  /* 0x000000010700788c */ /* 0x004fe2000bfc2070 */
[----:B------:R-:W1:Y:S07]  /*1070*/  FENCE.VIEW.ASYNC.S ;  /* 0x00000000000073c6 */ /* 0x000e6e0000000000 */
[----:B-1----:R1:W2:Y:S01]  /*1080*/  @!UP0 SYNCS.EXCH.64 URZ, [UR6+0x210], UR4 ;  /* 0x0002100406ff85b2 */ /* 0x0022a20008000100 */
[----:B------:R-:W-:Y:S05]  /*1090*/  BRA.U !UP6, `(.L_x_16) ;  /* 0x000000010e087547 */ /* 0x000fea000b800000 */
[----:B--2---:R-:W-:Y:S01]  /*10a0*/  UCGABAR_ARV ;  /* 0x00000000000079c7 */ /* 0x004fe20008000000 */
[----:B------:R-:W-:Y:S05]  /*10b0*/  BRA `(.L_x_17) ;  /* 0x0000000000047947 */ /* 0x000fea0003800000 */
.L_x_16:
[----:B--2---:R-:W-:Y:S01]  /*10c0*/  NOP ;  /* 0x0000000000007918 */ /* 0x004fe20000000000 */
.L_x_17:
[----:B------:R-:W2:Y:S01]  /*10d0*/  S2UR UR30, SR_CTAID.X ;  /* 0x00000000001e79c3 */ /* 0x000ea20000002500 */
[----:B------:R-:W-:-:S05]  /*10e0*/  CS2R.32 R161, SR_CgaSize ;  /* 0x0000000000a17805 */ /* 0x000fca0000008a00 */
[----:B------:R-:W-:-:S05]  /*10f0*/  IMAD R161, R161, -0xa0, RZ ;  /* 0xffffff60a1a17824 */ /* 0x000fca00078e02ff */
[----:B-1----:R-:W-:-:S14]  /*1100*/  R2UR UR5, R161 ;  /* 0x00000000a10572ca */ /* 0x002fdc00000e0000 */
[----:B------:R-:W1:Y:S01]  /*1110*/  LDCU UR5, c[0x0][UR5+0x2b0] ;  /* 0x00005600050577ac */ /* 0x000e620008000800 */
[----:B------:R-:W-:-:S05]  /*1120*/  CS2R.32 R161, SR_CgaSize ;  /* 0x0000000000a17805 */ /* 0x000fca0000008a00 */
[----:B------:R-:W-:-:S05]  /*1130*/  IMAD R161, R161, -0xa0, RZ ;  /* 0xffffff60a1a17824 */ /* 0x000fca00078e02ff */
[----:B------:R-:W-:-:S14]  /*1140*/  R2UR UR4, R161 ;  /* 0x00000000a10472ca */ /* 0x000fdc00000e0000 */
[----:B------:R-:W3:Y:S01]  /*1150*/  LDCU UR4, c[0x0][UR4+0x2b4] ;  /* 0x00005680040477ac */ /* 0x000ee20008000800 */
[----:B------:R-:W4:Y:S01]  /*1160*/  S2UR UR31, SR_CTAID.Y ;  /* 0x00000000001f79c3 */ /* 0x000f220000002600 */
[----:B------:R-:W-:-:S05]  /*1170*/  CS2R.32 R161, SR_CgaSize ;  /* 0x0000000000a17805 */ /* 0x000fca0000008a00 */
[----:B------:R-:W-:-:S05]  /*1180*/  IMAD R161, R161, -0xa0, RZ ;  /* 0xffffff60a1a17824 */ /* 0x000fca00078e02ff */
[----:B------:R-:W-:-:S14]  /*1190*/  R2UR UR7, R161 ;  /* 0x00000000a10772ca */ /* 0x000fdc00000e0000 */
[----:B------:R-:W3:Y:S01]  /*11a0*/  LDCU UR7, c[0x0][UR7+0x2a0] ;  /* 0x00005400070777ac */ /* 0x000ee20008000800 */
[----:B------:R-:W-:-:S05]  /*11b0*/  CS2R.32 R161, SR_CgaSize ;  /* 0x0000000000a17805 */ /* 0x000fca0000008a00 */
[----:B------:R-:W-:-:S05]  /*11c0*/  IMAD R161, R161, -0xa0, RZ ;  /* 0xffffff60a1a17824 */ /* 0x000fca00078e02ff */
[----:B------:R-:W-:-:S14]  /*11d0*/  R2UR UR8, R161 ;  /* 0x00000000a10872ca */ /* 0x000fdc00000e0000 */
[----:B------:R-:W3:Y:S01]  /*11e0*/  LDCU UR8, c[0x0][UR8+0x2a4] ;  /* 0x00005480080877ac */ /* 0x000ee20008000800 */
[----:B------:R-:W-:Y:S01]  /*11f0*/  UISETP.GT.U32.AND UP0, UPT, UR27, 0xffff, UPT ;  /* 0x0000ffff1b00788c */ /* 0x000fe2000bf04070 */
[----:B------:R-:W3:Y:S01]  /*1200*/  LDCU UR19, c[0x0][0xb24] ;  /* 0x00016480ff1377ac */ /* 0x000ee20008000800 */
[----:B------:R-:W3:Y:S01]  /*1210*/  LDCU UR42, c[0x0][0xb24] ;  /* 0x00016480ff2a77ac */ /* 0x000ee20008000800 */
[----:B--2---:R-:W-:Y:S01]  /*1220*/  I2FP.F32.U32 R2, UR30 ;  /* 0x0000001e00027c45 */ /* 0x004fe20008201000 */
[----:B------:R-:W2:Y:S04]  /*1230*/  LDCU UR24, c[0x0][0xb30] ;  /* 0x00016600ff1877ac */ /* 0x000ea80008000800 */
[----:B-1----:R-:W-:Y:S01]  /*1240*/  FMUL R2, R2, UR5 ;  /* 0x0000000502027c20 */ /* 0x002fe20008400000 */
[----:B------:R-:W-:Y:S01]  /*1250*/  USHF.L.U32 UR23, UR45, 0xa, URZ ;  /* 0x0000000a2d177899 */ /* 0x000fe200080006ff */
[----:B----4-:R-:W-:Y:S01]  /*1260*/  I2FP.F32.U32 R0, UR31 ;  /* 0x0000001f00007c45 */ /* 0x010fe20008201000 */
[----:B------:R-:W-:-:S03]  /*1270*/  USHF.L.U32 UR47, UR30, 0x7, URZ ;  /* 0x000000071e2f7899 */ /* 0x000fc600080006ff */
[----:B------:R-:W1:Y:S01]  /*1280*/  F2I.U32.TRUNC.NTZ R2, R2 ;  /* 0x0000000200027305 */ /* 0x000e62000020f000 */
[----:B------:R-:W-:Y:S01]  /*1290*/  USEL UR22, UR27, 0xffff, !UP0 ;  /* 0x0000ffff1b167887 */ /* 0x000fe2000c000000 */
[----:B---3--:R-:W-:-:S06]  /*12a0*/  FMUL R0, R0, UR4 ;  /* 0x0000000400007c20 */ /* 0x008fcc0008400000 */
[----:B------:R-:W3:Y:S01]  /*12b0*/  F2I.U32.TRUNC.NTZ R0, R0 ;  /* 0x0000000000007305 */ /* 0x000ee2000020f000 */
[----:B-1----:R-:W-:Y:S02]  /*12c0*/  R2UR UR4, R2 ;  /* 0x00000000020472ca */ /* 0x002fe400000e0000 */
[----:B------:R-:W-:Y:S02]  /*12d0*/  PRMT R2, RZ, 0x7610, R2 ;  /* 0x00007610ff027816 */ /* 0x000fe40000000002 */
[----:B---3--:R-:W-:Y:S02]  /*12e0*/  R2UR UR6, R0 ;  /* 0x00000000000672ca */ /* 0x008fe400000e0000 */
[----:B------:R-:W-:-:S07]  /*12f0*/  PRMT R0, RZ, 0x7610, R0 ;  /* 0x00007610ff007816 */ /* 0x000fce0000000000 */
[----:B------:R-:W-:-:S04]  /*1300*/  UIADD3 UR5, UPT, UPT, -UR4, URZ, URZ ;  /* 0x000000ff04057290 */ /* 0x000fc8000fffe1ff */
[----:B------:R-:W-:Y:S02]  /*1310*/  UIMAD UR5, UR7, UR5, UR30 ;  /* 0x00000005070572a4 */ /* 0x000fe4000f8e021e */
[----:B------:R-:W-:-:S04]  /*1320*/  UIADD3 UR4, UPT, UPT, -UR6, URZ, URZ ;  /* 0x000000ff06047290 */ /* 0x000fc8000fffe1ff */
[----:B------:R-:W-:Y:S01]  /*1330*/  IMAD.U32 R161, RZ, RZ, UR5 ;  /* 0x00000005ffa17e24 */ /* 0x000fe2000f8e00ff */
[----:B------:R-:W-:-:S06]  /*1340*/  UIMAD UR4, UR8, UR4, UR31 ;  /* 0x00000004080472a4 */ /* 0x000fcc000f8e021f */
[----:B------:R-:W-:Y:S01]  /*1350*/  IMAD.U32 R160, RZ, RZ, UR4 ;  /* 0x00000004ffa07e24 */ /* 0x000fe2000f8e00ff */
[----:B--2---:R-:W-:Y:S06]  /*1360*/  BRA.U UP5, `(.L_x_18) ;  /* 0x0000000105447547 */ /* 0x004fec000b800000 */
[----:B------:R-:W-:Y:S02]  /*1370*/  R2UR UR4, R160 ;  /* 0x00000000a00472ca */ /* 0x000fe400000e0000 */
[----:B------:R-:W-:-:S11]  /*1380*/  R2UR UR7, R161 ;  /* 0x00000000a10772ca */ /* 0x000fd600000e0000 */
[----:B------:R-:W-:Y:S02]  /*1390*/  UISETP.NE.AND UP0, UPT, UR4, URZ, UPT ;  /* 0x000000ff0400728c */ /* 0x000fe4000bf05270 */
[----:B------:R-:W-:Y:S02]  /*13a0*/  ULOP3.LUT UR4, UR7, 0x2, URZ, 0x3c, !UPT ;  /* 0x0000000207047892 */ /* 0x000fe4000f8e3cff */
[----:B------:R-:W-:Y:S02]  /*13b0*/  UISETP.GT.U32.AND UP2, UPT, UR7, 0x1, UP0 ;  /* 0x000000010700788c */ /* 0x000fe40008744070 */
[----:B------:R-:W-:Y:S02]  /*13c0*/  UISETP.GT.U32.AND UP0, UPT, UR4, 0x1, UP0 ;  /* 0x000000010400788c */ /* 0x000fe40008704070 */
[----:B------:R-:W-:Y:S02]  /*13d0*/  USEL UR5, URZ, 0x2, UP2 ;  /* 0x00000002ff057887 */ /* 0x000fe40009000000 */
[----:B------:R-:W-:-:S02]  /*13e0*/  USEL UR6, URZ, 0x1, UP2 ;  /* 0x00000001ff067887 */ /* 0x000fc40009000000 */
[----:B------:R-:W-:Y:S02]  /*13f0*/  USEL UR4, URZ, 0x4, UP0 ;  /* 0x00000004ff047887 */ /* 0x000fe40008000000 */
[----:B------:R-:W-:Y:S02]  /*1400*/  ULOP3.LUT UR7, UR7, 0xfffffffe, URZ, 0xc0, !UPT ;  /* 0xfffffffe07077892 */ /* 0x000fe4000f8ec0ff */
[----:B------:R-:W-:Y:S02]  /*1410*/  USEL UR8, URZ, 0x8, UP0 ;  /* 0x00000008ff087887 */ /* 0x000fe40008000000 */
[----:B------:R-:W-:-:S03]  /*1420*/  UIADD3 UR4, UPT, UPT, UR4, UR5, UR6 ;  /* 0x0000000504047290 */ /* 0x000fc6000fffe006 */
[----:B------:R-:W-:Y:S01]  /*1430*/  UMOV UR5, 0x3 ;  /* 0x0000000300057882 */ /* 0x000fe20000000000 */
[----:B------:R-:W-:Y:S02]  /*1440*/  UIADD3 UR4, UPT, UPT, UR4, UR8, URZ ;  /* 0x0000000804047290 */ /* 0x000fe4000fffe0ff */
[----:B------:R-:W-:-:S04]  /*1450*/  USHF.L.U32 UR5, UR5, UR7, URZ ;  /* 0x0000000705057299 */ /* 0x000fc800080006ff */
[----:B------:R-:W-:Y:S02]  /*1460*/  IMAD.U32 R2, RZ, RZ, UR4 ;  /* 0x00000004ff027e24 */ /* 0x000fe4000f8e00ff */
[----:B------:R-:W-:-:S07]  /*1470*/  IMAD.U32 R0, RZ, RZ, UR5 ;  /* 0x00000005ff007e24 */ /* 0x000fce000f8e00ff */
.L_x_18:
[----:B------:R-:W1:Y:S01]  /*1480*/  S2UR UR36, SR_CTAID.Z ;  /* 0x00000000002479c3 */ /* 0x000e620000002700 */
[----:B------:R-:W-:Y:S01]  /*1490*/  UISETP.GE.AND UP0, UPT, UR19, 0x1, UPT ;  /* 0x000000011300788c */ /* 0x000fe2000bf06270 */
[----:B------:R-:W-:-:S08]  /*14a0*/  UMOV UR25, 0x5 ;  /* 0x0000000500197882 */ /* 0x000fd00000000000 */
[----:B------:R-:W-:Y:S05]  /*14b0*/  BRA.U !UP0, `(.L_x_19) ;  /* 0x0000000108d07547 */ /* 0x000fea000b800000 */
[----:B------:R-:W2:Y:S01]  /*14c0*/  LDCU.128 UR12, c[0x0][0xb10] ;  /* 0x00016200ff0c77ac */ /* 0x000ea20008000c00 */
[----:B------:R-:W3:Y:S01]  /*14d0*/  LDCU UR6, c[0x0][0x370] ;  /* 0x00006e00ff0677ac */ /* 0x000ee20008000800 */
[----:B------:R-:W4:Y:S01]  /*14e0*/  LDCU UR7, c[0x0][0x374] ;  /* 0x00006e80ff0777ac */ /* 0x000f220008000800 */
[----:B------:R-:W1:Y:S01]  /*14f0*/  LDCU UR20, c[0x0][0xb0c] ;  /* 0x00016180ff1477ac */ /* 0x000e620008000800 */
[----:B------:R-:W1:Y:S01]  /*1500*/  LDCU UR21, c[0x0][0xb20] ;  /* 0x00016400ff1577ac */ /* 0x000e620008000800 */
[----:B------:R-:W1:Y:S01]  /*1510*/  LDCU.64 UR8, c[0x0][0xb28] ;  /* 0x00016500ff0877ac */ /* 0x000e620008000a00 */
[----:B--2---:R-:W-:Y:S02]  /*1520*/  UISETP.NE.AND UP3, UPT, UR14, 0x1, UPT ;  /* 0x000000010e00788c */ /* 0x004fe4000bf65270 */
[----:B----4-:R-:W-:Y:S02]  /*1530*/  UIMAD.WIDE.U32 UR10, UR7, UR15, URZ ;  /* 0x0000000f070a72a5 */ /* 0x010fe4000f8e00ff */
[----:B---3--:R-:W-:-:S02]  /*1540*/  UIMAD.WIDE.U32 UR16, UR6, UR12, URZ ;  /* 0x0000000c061072a5 */ /* 0x008fc4000f8e00ff */
[----:B-1----:R-:W-:Y:S02]  /*1550*/  UISETP.NE.AND UP0, UPT, UR20, 0x1, UPT ;  /* 0x000000011400788c */ /* 0x002fe4000bf05270 */
[----:B------:R-:W-:Y:S01]  /*1560*/  UIMAD.WIDE.U32 UR4, UR30, UR12, URZ ;  /* 0x0000000c1e0472a5 */ /* 0x000fe2000f8e00ff */
[----:B------:R-:W-:Y:S02]  /*1570*/  UMOV UR10, UR11 ;  /* 0x0000000b000a7c82 */ /* 0x000fe40008000000 */
[----:B------:R-:W-:Y:S01]  /*1580*/  UMOV UR16, UR17 ;  /* 0x0000001100107c82 */ /* 0x000fe20008000000 */
[----:B------:R-:W-:Y:S02]  /*1590*/  @UP3 USHF.R.U32.HI UR7, URZ, UR21, UR10 ;  /* 0x00000015ff073299 */ /* 0x000fe4000801160a */
[----:B------:R-:W-:Y:S02]  /*15a0*/  UISETP.NE.AND UP2, UPT, UR19, 0x1, UPT ;  /* 0x000000011300788c */ /* 0x000fe4000bf45270 */
[----:B------:R-:W-:-:S02]  /*15b0*/  USHF.R.U32.HI UR5, URZ, UR13, UR5 ;  /* 0x0000000dff057299 */ /* 0x000fc40008011605 */
[----:B------:R-:W-:Y:S02]  /*15c0*/  @UP0 USHF.R.U32.HI UR6, URZ, UR13, UR16 ;  /* 0x0000000dff060299 */ /* 0x000fe40008011610 */
[----:B------:R-:W-:Y:S02]  /*15d0*/  UIMAD.WIDE.U32 UR12, UR31, UR15, URZ ;  /* 0x0000000f1f0c72a5 */ /* 0x000fe4000f8e00ff */
[----:B------:R-:W-:Y:S02]  /*15e0*/  UIMAD.WIDE.U32 UR10, UR7, UR8, URZ ;  /* 0x00000008070a72a5 */ /* 0x000fe4000f8e00ff */
[----:B------:R-:W-:Y:S02]  /*15f0*/  UIMAD.WIDE.U32 UR16, UR6, UR8, URZ ;  /* 0x00000008061072a5 */ /* 0x000fe4000f8e00ff */
[----:B------:R-:W-:Y:S01]  /*1600*/  USEL UR5, UR30, UR5, !UP0 ;  /* 0x000000051e057287 */ /* 0x000fe2000c000000 */
[----:B------:R-:W-:Y:S02]  /*1610*/  UMOV UR4, UR13 ;  /* 0x0000000d00047c82 */ /* 0x000fe40008000000 */
[----:B------:R-:W-:Y:S01]  /*1620*/  UMOV UR10, UR11 ;  /* 0x0000000b000a7c82 */ /* 0x000fe20008000000 */
[----:B------:R-:W-:-:S02]  /*1630*/  USHF.R.U32.HI UR4, URZ, UR21, UR4 ;  /* 0x00000015ff047299 */ /* 0x000fc40008011604 */
[----:B------:R-:W-:Y:S01]  /*1640*/  @UP2 USHF.R.U32.HI UR7, URZ, UR9, UR10 ;  /* 0x00000009ff072299 */ /* 0x000fe2000801160a */
[----:B------:R-:W-:Y:S01]  /*1650*/  UMOV UR16, UR17 ;  /* 0x0000001100107c82 */ /* 0x000fe20008000000 */
[----:B------:R-:W-:Y:S02]  /*1660*/  USEL UR4, UR31, UR4, !UP3 ;  /* 0x000000041f047287 */ /* 0x000fe4000d800000 */
[----:B------:R-:W-:Y:S02]  /*1670*/  @UP2 USHF.R.U32.HI UR6, URZ, UR9, UR16 ;  /* 0x00000009ff062299 */ /* 0x000fe40008011610 */
[----:B------:R-:W-:Y:S02]  /*1680*/  UIMAD UR7, UR7, UR19, URZ ;  /* 0x00000013070772a4 */ /* 0x000fe4000f8e02ff */
[----:B------:R-:W-:Y:S02]  /*1690*/  UIMAD UR12, UR6, UR19, URZ ;  /* 0x00000013060c72a4 */ /* 0x000fe4000f8e02ff */
[----:B------:R-:W-:-:S02]  /*16a0*/  UISETP.GE.AND UP0, UPT, UR4, UR7, UPT ;  /* 0x000000070400728c */ /* 0x000fc4000bf06270 */
[----:B------:R-:W-:Y:S02]  /*16b0*/  UIMAD.WIDE.U32 UR10, UR4, UR8, URZ ;  /* 0x00000008040a72a5 */ /* 0x000fe4000f8e00ff */
[----:B------:R-:W-:Y:S02]  /*16c0*/  UISETP.GE.OR UP0, UPT, UR5, UR12, UP0 ;  /* 0x0000000c0500728c */ /* 0x000fe40008706670 */
[----:B------:R-:W-:Y:S02]  /*16d0*/  UIMAD.WIDE.U32 UR12, UR5, UR8, URZ ;  /* 0x00000008050c72a5 */ /* 0x000fe4000f8e00ff */
[----:B------:R-:W-:Y:S01]  /*16e0*/  UIADD3 UR10, UPT, UPT, -UR4, URZ, URZ ;  /* 0x000000ff040a7290 */ /* 0x000fe2000fffe1ff */
[----:B------:R-:W-:Y:S01]  /*16f0*/  UMOV UR8, UR11 ;  /* 0x0000000b00087c82 */ /* 0x000fe20008000000 */
[----:B------:R-:W-:Y:S02]  /*1700*/  UIADD3 UR11, UPT, UPT, -UR5, URZ, URZ ;  /* 0x000000ff050b7290 */ /* 0x000fe4000fffe1ff */
[----:B------:R-:W-:-:S03]  /*1710*/  USHF.R.U32.HI UR8, URZ, UR9, UR8 ;  /* 0x00000009ff087299 */ /* 0x000fc60008011608 */
[----:B------:R-:W-:Y:S01]  /*1720*/  @!UP0 UMOV UR7, UR13 ;  /* 0x0000000d00078c82 */ /* 0x000fe20008000000 */
[----:B------:R-:W-:Y:S02]  /*1730*/  UIMAD UR31, UR14, UR10, UR31 ;  /* 0x0000000a0e1f72a4 */ /* 0x000fe4000f8e021f */
[----:B------:R-:W-:Y:S02]  /*1740*/  USEL UR8, UR4, UR8, !UP2 ;  /* 0x0000000804087287 */ /* 0x000fe4000d000000 */
[----:B------:R-:W-:Y:S02]  /*1750*/  @!UP0 USHF.R.U32.HI UR7, URZ, UR9, UR7 ;  /* 0x00000009ff078299 */ /* 0x000fe40008011607 */
[----:B------:R-:W-:Y:S02]  /*1760*/  UIADD3 UR9, UPT, UPT, -UR8, URZ, URZ ;  /* 0x000000ff08097290 */ /* 0x000fe4000fffe1ff */
[----:B------:R-:W-:Y:S02]  /*1770*/  @!UP0 USEL UR7, UR5, UR7, !UP2 ;  /* 0x0000000705078287 */ /* 0x000fe4000d000000 */
[----:B------:R-:W-:-:S02]  /*1780*/  UIMAD UR9, UR19, UR9, UR4 ;  /* 0x00000009130972a4 */ /* 0x000fc4000f8e0204 */
[----:B------:R-:W-:Y:S02]  /*1790*/  @!UP0 UIADD3 UR8, UPT, UPT, UR8, -UR7, URZ ;  /* 0x8000000708088290 */ /* 0x000fe4000fffe0ff */
[----:B------:R-:W-:Y:S02]  /*17a0*/  @!UP0 UIMAD UR6, UR9, UR6, UR7 ;  /* 0x00000006090682a4 */ /* 0x000fe4000f8e0207 */
[----:B------:R-:W-:Y:S02]  /*17b0*/  @!UP0 UIMAD UR4, UR8, UR19, UR5 ;  /* 0x00000013080482a4 */ /* 0x000fe4000f8e0205 */
[----:B------:R-:W-:Y:S02]  /*17c0*/  UIMAD UR30, UR20, UR11, UR30 ;  /* 0x0000000b141e72a4 */ /* 0x000fe4000f8e021e */
[----:B------:R-:W-:Y:S01]  /*17d0*/  UIMAD UR31, UR4, UR14, UR31 ;  /* 0x0000000e041f72a4 */ /* 0x000fe2000f8e021f */
[----:B------:R-:W-:Y:S02]  /*17e0*/  @!UP0 UMOV UR5, UR6 ;  /* 0x0000000600058c82 */ /* 0x000fe40008000000 */
[----:B------:R-:W-:-:S12]  /*17f0*/  UIMAD UR30, UR5, UR20, UR30 ;  /* 0x00000014051e72a4 */ /* 0x000fd8000f8e021e */
.L_x_19:
[----:B------:R-:W-:Y:S02]  /*1800*/  UISETP.NE.AND UP2, UPT, UR24, 0x1, UPT ;  /* 0x000000011800788c */ /* 0x000fe4000bf45270 */
[----:B------:R-:W-:Y:S02]  /*1810*/  ULOP3.LUT UR22, UR22, 0xffff, URZ, 0xc0, !UPT ;  /* 0x0000ffff16167892 */ /* 0x000fe4000f8ec0ff */
[----:B------:R-:W-:Y:S02]  /*1820*/  UISETP.NE.AND UP0, UPT, UR18, 0x2, UPT ;  /* 0x000000021200788c */ /* 0x000fe4000bf05270 */
[----:B------:R-:W-:Y:S02]  /*1830*/  ULOP3.LUT UR23, UR23, 0x800, URZ, 0xc0, !UPT ;  /* 0x0000080017177892 */ /* 0x000fe4000f8ec0ff */
[----:B------:R-:W-:Y:S02]  /*1840*/  ULOP3.LUT UR47, UR47, 0x80, URZ, 0xc0, !UPT ;  /* 0x000000802f2f7892 */ /* 0x000fe4000f8ec0ff */
[----:B------:R-:W-:Y:S01]  /*1850*/  USHF.L.U32 UR22, UR25, UR22, URZ ;  /* 0x0000001619167299 */ /* 0x000fe200080006ff */
[----:B------:R-:W-:Y:S11]  /*1860*/  BRA.U UP2, `(.L_x_20) ;  /* 0x0000000102407547 */ /* 0x000ff6000b800000 */
[----:B------:R-:W2:Y:S01]  /*1870*/  LDCU.128 UR8, c[0x0][0xb10] ;  /* 0x00016200ff0877ac */ /* 0x000ea20008000c00 */
[----:B------:R-:W3:Y:S01]  /*1880*/  LDCU UR12, c[0x0][0xb0c] ;  /* 0x00016180ff0c77ac */ /* 0x000ee20008000800 */
[----:B------:R-:W4:Y:S01]  /*1890*/  LDCU UR13, c[0x0][0xb20] ;  /* 0x00016400ff0d77ac */ /* 0x000f220008000800 */
[----:B--2---:R-:W-:Y:S02]  /*18a0*/  UIMAD.WIDE.U32 UR4, UR30, UR8, URZ ;  /* 0x000000081e0472a5 */ /* 0x004fe4000f8e00ff */
[----:B------:R-:W-:Y:S02]  /*18b0*/  UIMAD.WIDE.U32 UR6, UR31, UR11, URZ ;  /* 0x0000000b1f0672a5 */ /* 0x000fe4000f8e00ff */
[----:B---3--:R-:W-:Y:S02]  /*18c0*/  UISETP.NE.AND UP2, UPT, UR12, 0x1, UPT ;  /* 0x000000010c00788c */ /* 0x008fe4000bf45270 */
[----:B------:R-:W-:-:S03]  /*18d0*/  USHF.R.U32.HI UR5, URZ, UR9, UR5 ;  /* 0x00000009ff057299 */ /* 0x000fc60008011605 */
[----:B------:R-:W-:Y:S01]  /*18e0*/  UMOV UR4, UR7 ;  /* 0x0000000700047c82 */ /* 0x000fe20008000000 */
[----:B------:R-:W-:Y:S02]  /*18f0*/  USEL UR5, UR30, UR5, !UP2 ;  /* 0x000000051e057287 */ /* 0x000fe4000d000000 */
[----:B------:R-:W-:Y:S02]  /*1900*/  UISETP.NE.AND UP2, UPT, UR10, 0x1, UPT ;  /* 0x000000010a00788c */ /* 0x000fe4000bf45270 */
[----:B----4-:R-:W-:-:S04]  /*1910*/  USHF.R.U32.HI UR4, URZ, UR13, UR4 ;  /* 0x0000000dff047299 */ /* 0x010fc80008011604 */
[----:B------:R-:W-:-:S04]  /*1920*/  USEL UR4, UR31, UR4, !UP2 ;  /* 0x000000041f047287 */ /* 0x000fc8000d000000 */
[----:B------:R-:W-:Y:S02]  /*1930*/  UIADD3 UR6, UPT, UPT, UR5, -UR4, URZ ;  /* 0x8000000405067290 */ /* 0x000fe4000fffe0ff */
[----:B------:R-:W-:Y:S02]  /*1940*/  UIADD3 UR4, UPT, UPT, -UR5, UR4, URZ ;  /* 0x0000000405047290 */ /* 0x000fe4000fffe1ff */
[----:B------:R-:W-:Y:S02]  /*1950*/  UIMAD UR31, UR6, UR10, UR31 ;  /* 0x0000000a061f72a4 */ /* 0x000fe4000f8e021f */
[----:B------:R-:W-:-:S12]  /*1960*/  UIMAD UR30, UR4, UR12, UR30 ;  /* 0x0000000c041e72a4 */ /* 0x000fd8000f8e021e */
.L_x_20:
[----:B------:R-:W-:Y:S05]  /*1970*/  BRA.U !UP6, `(.L_x_21) ;  /* 0x000000010e0c7547 */ /* 0x000fea000b800000 */
[----:B------:R-:W-:Y:S01]  /*1980*/  UCGABAR_WAIT ;  /* 0x0000000000007dc7 */ /* 0x000fe20008000000 */
[----:B------:R-:W-:Y:S01]  /*1990*/  CCTL.IVALL ;  /* 0x00000000ff00798f */ /* 0x000fe20002000000 */
[----:B------:R-:W-:Y:S05]  /*19a0*/  BRA `(.L_x_22) ;  /* 0x0000000000047947 */ /* 0x000fea0003800000 */
.L_x_21:
[----:B------:R-:W-:Y:S06]  /*19b0*/  BAR.SYNC.DEFER_BLOCKING 0x0 ;  /* 0x0000000000007b1d */ /* 0x000fec0000010000 */
.L_x_22:
[----:B------:R-:W-:Y:S05]  /*19c0*/  BRA.U UP0, `(.L_x_23) ;  /* 0x0000001d00647547 */ /* 0x000fea000b800000 */
[----:B------:R-:W2:Y:S01]  /*19d0*/  LDCU UR6, c[0x0][0x38c] ;  /* 0x00007180ff0677ac */ /* 0x000ea20008000800 */
[----:B------:R-:W-:Y:S01]  /*19e0*/  PLOP3.LUT P1, PT, PT, PT, UP4, 0x80, 0x8 ;  /* 0x000000000008781c */ /* 0x000fe20003f2f048 */
[----:B------:R-:W-:Y:S01]  /*19f0*/  IMAD.MOV.U32 R12, RZ, RZ, 0x1 ;  /* 0x00000001ff0c7424 */ /* 0x000fe200078e00ff */
[----:B------:R-:W-:Y:S02]  /*1a00*/  ISETP.NE.AND P2, PT, R3, RZ, P3 ;  /* 0x000000ff0300720c */ /* 0x000fe40001f45270 */
[----:B------:R-:W-:Y:S02]  /*1a10*/  CS2R R10, SRZ ;  /* 0x00000000000a7805 */ /* 0x000fe4000001ff00 */
[----:B------:R-:W-:Y:S01]  /*1a20*/  PLOP3.LUT P1, PT, P1, PT, PT, 0x8, 0x80 ;  /* 0x000000000080781c */ /* 0x000fe20000f2e170 */
[----:B------:R-:W-:Y:S01]  /*1a30*/  IMAD.MOV.U32 R9, RZ, RZ, RZ ;  /* 0x000000ffff097224 */ /* 0x000fe200078e00ff */
[----:B------:R-:W3:Y:S01]  /*1a40*/  LDCU UR39, c[0x0][0x370] ;  /* 0x00006e00ff2777ac */ /* 0x000ee20008000800 */
[----:B------:R-:W-:Y:S01]  /*1a50*/  IMAD.MOV.U32 R8, RZ, RZ, 0x1 ;  /* 0x00000001ff087424 */ /* 0x000fe200078e00ff */
[----:B------:R-:W4:Y:S01]  /*1a60*/  LDCU.64 UR26, c[0x0][0x348] ;  /* 0x00006900ff1a77ac */ /* 0x000f220008000a00 */
[----:B------:R-:W-:Y:S01]  /*1a70*/  ULEA.HI UR44, UR23, UR47, URZ, 0x1b ;  /* 0x0000002f172c7291 */ /* 0x000fe2000f8fd8ff */
[----:B------:R-:W1:Y:S01]  /*1a80*/  LDCU UR38, c[0x0][0x374] ;  /* 0x00006e80ff2677ac */ /* 0x000e620008000800 */
[----:B--2---:R-:W-:-:S02]  /*1a90*/  UIADD3 UR5, UPT, UPT, UR6, 0x1f, URZ ;  /* 0x0000001f06057890 */ /* 0x004fc4000fffe0ff */
[----:B------:R-:W-:Y:S02]  /*1aa0*/  UIADD3 UR48, UPT, UPT, UR6, 0x3e, URZ ;  /* 0x0000003e06307890 */ /* 0x000fe4000fffe0ff */
[----:B------:R-:W-:Y:S01]  /*1ab0*/  USHF.R.S32.HI UR4, URZ, 0x1f, UR5 ;  /* 0x0000001fff047899 */ /* 0x000fe20008011405 */
[----:B------:R-:W-:-:S03]  /*1ac0*/  UMOV UR7, URZ ;  /* 0x000000ff00077c82 */ /* 0x000fc60008000000 */
[----:B------:R-:W-:Y:S02]  /*1ad0*/  ULEA.HI UR4, UR4, UR5, URZ, 0x5 ;  /* 0x0000000504047291 */ /* 0x000fe4000f8f28ff */
[----:B------:R-:W-:Y:S02]  /*1ae0*/  UIADD3 UR5, UPT, UPT, UR6, -0x1, URZ ;  /* 0xffffffff06057890 */ /* 0x000fe4000fffe0ff */
[----:B------:R-:W-:Y:S02]  /*1af0*/  USHF.R.S32.HI UR41, URZ, 0x5, UR4 ;  /* 0x00000005ff297899 */ /* 0x000fe40008011404 */
[----:B------:R-:W-:Y:S02]  /*1b00*/  UISETP.GE.U32.AND UP1, UPT, UR5, -0x3f, UPT ;  /* 0xffffffc10500788c */ /* 0x000fe4000bf26070 */
[----:B------:R-:W-:-:S04]  /*1b10*/  UISETP.LT.U32.AND UP0, UPT, UR41, 0x16, UPT ;  /* 0x000000162900788c */ /* 0x000fc8000bf01070 */
[----:B------:R-:W-:Y:S02]  /*1b20*/  USEL UR40, UR41, 0x16, UP0 ;  /* 0x0000001629287887 */ /* 0x000fe40008000000 */
[----:B------:R-:W-:Y:S02]  /*1b30*/  UISETP.NE.AND UP0, UPT, UR18, URZ, UPT ;  /* 0x000000ff1200728c */ /* 0x000fe4000bf05270 */
[----:B------:R-:W-:Y:S02]  /*1b40*/  UIADD3 UR4, UPT, UPT, UR40, -0x1, URZ ;  /* 0xffffffff28047890 */ /* 0x000fe4000fffe0ff */
[----:B------:R-:W-:Y:S02]  /*1b50*/  @UP1 UIADD3 UR4, UPT, UPT, UR40, URZ, URZ ;  /* 0x000000ff28041290 */ /* 0x000fe4000fffe0ff */
[----:B------:R-:W-:Y:S02]  /*1b60*/  USEL UR24, UR46, 0x2, UP0 ;  /* 0x000000022e187887 */ /* 0x000fe40008000000 */
[----:B------:R-:W-:-:S02]  /*1b70*/  UIADD3 UR46, UPT, UPT, UR41, -UR40, URZ ;  /* 0x80000028292e7290 */ /* 0x000fc4000fffe0ff */
[----:B------:R-:W-:Y:S02]  /*1b80*/  UIADD3 UR28, UPT, UPT, UR4, 0x1, URZ ;  /* 0x00000001041c7890 */ /* 0x000fe4000fffe0ff */
[----:B-1-34-:R-:W-:-:S12]  /*1b90*/  UIADD3 UR43, UPT, UPT, -UR4, URZ, URZ ;  /* 0x000000ff042b7290 */ /* 0x01afd8000fffe1ff */
.L_x_43:
[----:B------:R-:W-:Y:S01]  /*1ba0*/  UISETP.NE.AND UP0, UPT, UR45, URZ, UPT ;  /* 0x000000ff2d00728c */ /* 0x000fe2000bf05270 */
[----:B-1----:R-:W1:Y:S08]  /*1bb0*/  S2UR UR45, SR_CgaCtaId ;  /* 0x00000000002d79c3 */ /* 0x002e700000008800 */
[----:B------:R-:W-:Y:S05]  /*1bc0*/  BRA.U UP0, `(.L_x_24) ;  /* 0x0000000100347547 */ /* 0x000fea000b800000 */
[----:B------:R-:W2:Y:S01]  /*1bd0*/  S2R R0, SR_CgaCtaId ;  /* 0x0000000000007919 */ /* 0x000ea20000008800 */
[----:B------:R-:W-:Y:S02]  /*1be0*/  MOV R3, 0x400 ;  /* 0x0000040000037802 */ /* 0x000fe40000000f00 */
[----:B------:R-:W-:Y:S02]  /*1bf0*/  SHF.L.U32 R2, R8, 0x1f, RZ ;  /* 0x0000001f08027819 */ /* 0x000fe400000006ff */
[----:B--2---:R-:W-:-:S05]  /*1c00*/  LEA R0, R0, R3, 0x18 ;  /* 0x0000000300007211 */ /* 0x004fca00078ec0ff */
[----:B------:R-:W-:-:S04]  /*1c10*/  IMAD R3, R9, 0x8, R0 ;  /* 0x0000000809037824 */ /* 0x000fc800078e0200 */
[----:B------:R-:W2:Y:S02]  /*1c20*/  SYNCS.PHASECHK.TRANS64.TRYWAIT P0, [R3+URZ+0x200], R2 ;  /* 0x00020002030075a7 */ /* 0x000ea400080011ff */
[----:B--2---:R-:W-:Y:S05]  /*1c30*/  @!P0 BRA `(.L_x_25) ;  /* 0x000000ac001c8947 */ /* 0x004fea0003800000 */
.L_x_163:
[----:B------:R-:W-:Y:S01]  /*1c40*/  VIADD R9, R9, 0x1 ;  /* 0x0000000109097836 */ /* 0x000fe20000000000 */
[----:B------:R2:W-:Y:S04]  /*1c50*/  SYNCS.ARRIVE.TRANS64.A1T0 RZ, [R3+URZ+0x1f0], RZ ;  /* 0x0001f0ff03ff79a7 */ /* 0x0005e800081000ff */
[----:B------:R-:W-:-:S04]  /*1c60*/  ISETP.NE.AND P0, PT, R9, 0x2, PT ;  /* 0x000000020900780c */ /* 0x000fc80003f05270 */
[----:B------:R-:W-:Y:S02]  /*1c70*/  SEL R9, R9, RZ, P0 ;  /* 0x000000ff09097207 */ /* 0x000fe40000000000 */
[----:B--2---:R-:W-:-:S04]  /*1c80*/  SEL R3, RZ, 0x1, P0 ;  /* 0x00000001ff037807 */ /* 0x004fc80000000000 */
[----:B------:R-:W-:-:S07]  /*1c90*/  LOP3.LUT R8, R8, R3, RZ, 0x3c, !PT ;  /* 0x0000000308087212 */ /* 0x000fce00078e3cff */
.L_x_24:
[----:B------:R-:W-:Y:S01]  /*1ca0*/  UMOV UR6, 0x400 ;  /* 0x0000040000067882 */ /* 0x000fe20000000000 */
[----:B------:R-:W-:Y:S01]  /*1cb0*/  UISETP.GE.U32.AND UP0, UPT, UR48, 0x3f, UPT ;  /* 0x0000003f3000788c */ /* 0x000fe2000bf06070 */
[----:B------:R-:W-:Y:S01]  /*1cc0*/  SHF.L.U32 R0, R12, 0x1f, RZ ;  /* 0x0000001f0c007819 */ /* 0x000fe200000006ff */
[----:B-1----:R-:W-:Y:S02]  /*1cd0*/  ULEA UR6, UR45, UR6, 0x18 ;  /* 0x000000062d067291 */ /* 0x002fe4000f8ec0ff */
[----:B------:R-:W-:Y:S02]  /*1ce0*/  ULEA UR11, UR31, UR44, 0x8 ;  /* 0x0000002c1f0b7291 */ /* 0x000fe4000f8e40ff */
[----:B------:R-:W-:Y:S01]  /*1cf0*/  ULEA UR4, UR7, UR6, 0x3 ;  /* 0x0000000607047291 */ /* 0x000fe2000f8e18ff */
[----:B------:R-:W-:-:S08]  /*1d00*/  UMOV UR13, URZ ;  /* 0x000000ff000d7c82 */ /* 0x000fd00008000000 */
[----:B------:R1:W2:Y:S01]  /*1d10*/  SYNCS.PHASECHK.TRANS64.TRYWAIT P0, [UR4+0xb0], R0 ;  /* 0x0000b000ff0075a7 */ /* 0x0002a20008001104 */
[----:B------:R-:W-:-:S04]  /*1d20*/  ULEA.HI UR4, UR30, UR30, URZ, 0x1 ;  /* 0x0000001e1e047291 */ /* 0x000fc8000f8f08ff */
[----:B------:R-:W-:-:S04]  /*1d30*/  USHF.L.U32 UR4, UR4, 0x7, URZ ;  /* 0x0000000704047899 */ /* 0x000fc800080006ff */
[----:B------:R-:W-:Y:S01]  /*1d40*/  ULOP3.LUT UR35, UR47, 0xffffff00, UR4, 0xf8, !UPT ;  /* 0xffffff002f237892 */ /* 0x000fe2000f8ef804 */
[----:B------:R-:W-:Y:S11]  /*1d50*/  BRA.U !UP0, `(.L_x_26) ;  /* 0x0000000108c47547 */ /* 0x000ff6000b800000 */
[----:B------:R-:W-:Y:S01]  /*1d60*/  UMOV UR16, UR43 ;  /* 0x0000002b00107c82 */ /* 0x000fe20008000000 */
[----:B------:R-:W-:Y:S01]  /*1d70*/  UMOV UR4, UR7 ;  /* 0x0000000700047c82 */ /* 0x000fe20008000000 */
[----:B------:R-:W-:-:S05]  /*1d80*/  UMOV UR34, URZ ;  /* 0x000000ff00227c82 */ /* 0x000fca0008000000 */
.L_x_32:
[----:B------:R-:W-:Y:S01]  /*1d90*/  ULEA UR33, UR4, UR6, 0x3 ;  /* 0x0000000604217291 */ /* 0x000fe2000f8e18ff */
[----:B------:R-:W-:Y:S01]  /*1da0*/  @P3 MOV R2, 0x4000 ;  /* 0x0000400000023802 */ /* 0x000fe20000000f00 */
[----:B--234-:R-:W-:Y:S10]  /*1db0*/  @P0 BRA `(.L_x_27) ;  /* 0x00000000000c0947 */ /* 0x01cff40003800000 */
[----:B------:R-:W-:-:S04]  /*1dc0*/  SHF.L.U32 R3, R12, 0x1f, RZ ;  /* 0x0000001f0c037819 */ /* 0x000fc800000006ff */
[----:B------:R-:W2:Y:S02]  /*1dd0*/  SYNCS.PHASECHK.TRANS64.TRYWAIT P0, [UR33+0xb0], R3 ;  /* 0x0000b003ff0075a7 */ /* 0x000ea40008001121 */
[----:B--2---:R-:W-:Y:S05]  /*1de0*/  @!P0 BRA `(.L_x_28) ;  /* 0x000000a800c48947 */ /* 0x004fea0003800000 */
.L_x_27:
[----:B------:R2:W-:Y:S01]  /*1df0*/  @P3 SYNCS.ARRIVE.TRANS64 RZ, [UR33], R2 ;  /* 0x00000002ffff39a7 */ /* 0x0005e20008000021 */
[----:B------:R-:W-:Y:S02]  /*1e00*/  ULOP3.LUT UR5, UR24, 0x2, URZ, 0xfc, !UPT ;  /* 0x0000000218057892 */ /* 0x000fe4000f8efcff */
[----:B------:R-:W-:Y:S02]  /*1e10*/  UIADD3 UR16, UPT, UPT, UR16, 0x1, URZ ;  /* 0x0000000110107890 */ /* 0x000fe4000fffe0ff */
[----:B------:R-:W-:Y:S02]  /*1e20*/  UISETP.NE.AND UP0, UPT, UR5, 0x2, UPT ;  /* 0x000000020500788c */ /* 0x000fe4000bf05270 */
[----:B------:R-:W-:-:S07]  /*1e30*/  UISETP.NE.AND UP2, UPT, UR16, 0x1, UPT ;  /* 0x000000011000788c */ /* 0x000fce000bf45270 */
[----:B------:R-:W-:Y:S05]  /*1e40*/  BRA.U UP0, `(.L_x_29) ;  /* 0x0000000100047547 */ /* 0x000fea000b800000 */
[----:B------:R-:W-:Y:S05]  /*1e50*/  BPT.TRAP 0x1 ;  /* 0x000000040000795c */ /* 0x000fea0000300000 */
.L_x_29:
[----:B------:R-:W-:Y:S04]  /*1e60*/  BSSY.RECONVERGENT B0, `(.L_x_30) ;  /* 0x0000003000007945 */ /* 0x000fe80003800200 */
[----:B------:R-:W-:Y:S05]  /*1e70*/  @!P2 BRA `(.L_x_31) ;  /* 0x000000000004a947 */ /* 0x000fea0003800000 */
[----:B------:R-:W-:Y:S05]  /*1e80*/  BPT.TRAP 0x1 ;  /* 0x000000040000795c */ /* 0x000fea0000300000 */
.L_x_31:
[----:B------:R-:W-:Y:S05]  /*1e90*/  BSYNC.RECONVERGENT B0 ;  /* 0x0000000000007941 */ /* 0x000fea0003800200 */
.L_x_30:
[----:B------:R-:W-:Y:S02]  /*1ea0*/  UIADD3 UR5, UPT, UPT, UR4, 0x1, URZ ;  /* 0x0000000104057890 */ /* 0x000fe4000fffe0ff */
[----:B------:R-:W-:Y:S02]  /*1eb0*/  USHF.L.U32 UR32, UR4, 0xc, URZ ;  /* 0x0000000c04207899 */ /* 0x000fe400080006ff */
[----:B------:R-:W-:Y:S02]  /*1ec0*/  UISETP.NE.AND UP0, UPT, UR5, 0x16, UPT ;  /* 0x000000160500788c */ /* 0x000fe4000bf05270 */
[----:B------:R-:W-:Y:S02]  /*1ed0*/  UIADD3 UR14, UP1, UPT, UR26, 0x80, URZ ;  /* 0x000000801a0e7890 */ /* 0x000fe4000ff3e0ff */
[----:B------:R-:W-:Y:S02]  /*1ee0*/  USEL UR8, URZ, 0x1, UP0 ;  /* 0x00000001ff087887 */ /* 0x000fe40008000000 */
[----:B------:R-:W-:-:S02]  /*1ef0*/  USEL UR7, UR5, URZ, UP0 ;  /* 0x000000ff05077287 */ /* 0x000fc40008000000 */
[----:B------:R-:W-:Y:S02]  /*1f00*/  UIADD3 UR4, UP0, UPT, UR26, 0x180, URZ ;  /* 0x000001801a047890 */ /* 0x000fe4000ff1e0ff */
[----:B------:R-:W-:Y:S01]  /*1f10*/  ULEA UR5, UR7, UR6, 0x3 ;  /* 0x0000000607057291 */ /* 0x000fe2000f8e18ff */
[----:B------:R-:W-:Y:S01]  /*1f20*/  LOP3.LUT R12, R12, UR8, RZ, 0x3c, !PT ;  /* 0x000000080c0c7c12 */ /* 0x000fe2000f8e3cff */
[----:B------:R-:W-:Y:S02]  /*1f30*/  ULOP3.LUT UR8, UR32, UR23, URZ, 0xfc, !UPT ;  /* 0x0000001720087292 */ /* 0x000fe4000f8efcff */
[----:B------:R-:W-:Y:S01]  /*1f40*/  ULOP3.LUT UR33, UR33, 0xfefffff8, URZ, 0xc0, !UPT ;  /* 0xfefffff821217892 */ /* 0x000fe2000f8ec0ff */
[----:B-1----:R-:W-:Y:S01]  /*1f50*/  SHF.L.U32 R0, R12, 0x1f, RZ ;  /* 0x0000001f0c007819 */ /* 0x002fe200000006ff */
[----:B------:R-:W-:Y:S02]  /*1f60*/  UIADD3.X UR15, UPT, UPT, URZ, UR27, URZ, UP1, !UPT ;  /* 0x0000001bff0f7290 */ /* 0x000fe40008ffe4ff */
[----:B------:R-:W-:Y:S01]  /*1f70*/  UIADD3 UR32, UPT, UPT, UR6, 0xc600, UR32 ;  /* 0x0000c60006207890 */ /* 0x000fe2000fffe020 */
[----:B------:R3:W4:Y:S01]  /*1f80*/  SYNCS.PHASECHK.TRANS64.TRYWAIT P0, [UR5+0xb0], R0 ;  /* 0x0000b000ff0075a7 */ /* 0x0007220008001105 */
[----:B------:R-:W-:-:S02]  /*1f90*/  UIADD3 UR8, UPT, UPT, UR6, 0x22600, UR8 ;  /* 0x0002260006087890 */ /* 0x000fc4000fffe008 */
[----:B------:R-:W-:Y:S02]  /*1fa0*/  UIADD3.X UR5, UPT, UPT, URZ, UR27, URZ, UP0, !UPT ;  /* 0x0000001bff057290 */ /* 0x000fe400087fe4ff */
[----:B------:R-:W-:Y:S01]  /*1fb0*/  UPRMT UR13, URZ, 0x5410, UR22 ;  /* 0x00005410ff0d7896 */ /* 0x000fe20008000016 */
[----:B------:R-:W-:Y:S01]  /*1fc0*/  UMOV UR18, 0x0 ;  /* 0x0000000000127882 */ /* 0x000fe20000000000 */
[----:B------:R-:W-:Y:S01]  /*1fd0*/  UMOV UR19, 0x10000000 ;  /* 0x1000000000137882 */ /* 0x000fe20000000000 */
[----:B------:R-:W-:Y:S01]  /*1fe0*/  UMOV UR10, UR34 ;  /* 0x00000022000a7c82 */ /* 0x000fe20008000000 */
[----:B------:R-:W-:Y:S01]  /*1ff0*/  UMOV UR12, UR36 ;  /* 0x00000024000c7c82 */ /* 0x000fe20008000000 */
[----:B------:R-:W-:Y:S01]  /*2000*/  UMOV UR9, UR33 ;  /* 0x0000002100097c82 */ /* 0x000fe20008000000 */
[----:B------:R1:W-:Y:S03]  /*2010*/  UTMALDG.3D.2CTA [UR32], [UR14], desc[UR18] ;  /* 0x000012200e0075b4 */ /* 0x0003e60008211000 */
[----:B------:R2:W-:Y:S01]  /*2020*/  UTMALDG.3D.MULTICAST.2CTA [UR8], [UR4], UR13, desc[UR18] ;  /* 0x00001208040073b4 */ /* 0x0005e2000821180d */
[----:B-1----:R-:W-:Y:S01]  /*2030*/  UIADD3 UR34, UPT, UPT, UR34, 0x20, URZ ;  /* 0x0000002022227890 */ /* 0x002fe2000fffe0ff */
[----:B--2---:R-:W-:Y:S01]  /*2040*/  UMOV UR13, UR28 ;  /* 0x0000001c000d7c82 */ /* 0x004fe20008000000 */
[----:B------:R-:W-:Y:S01]  /*2050*/  UMOV UR4, UR7 ;  /* 0x0000000700047c82 */ /* 0x000fe20008000000 */
[----:B------:R-:W-:Y:S09]  /*2060*/  BRA.U UP2, `(.L_x_32) ;  /* 0xfffffffd02487547 */ /* 0x000ff2000b83ffff */
.L_x_26:
[----:B------:R-:W-:Y:S01]  /*2070*/  ULEA UR4, UR7, UR6, 0x3 ;  /* 0x0000000607047291 */ /* 0x000fe2000f8e18ff */
[----:B-1-3--:R-:W-:Y:S01]  /*2080*/  SHF.L.U32 R0, R12, 0x1f, RZ ;  /* 0x0000001f0c007819 */ /* 0x00afe200000006ff */
[----:B------:R-:W-:Y:S01]  /*2090*/  @!P1 SYNCS.ARRIVE.TRANS64.A1T0 RZ, [UR6+0x1a8], RZ ;  /* 0x0001a8ffffff99a7 */ /* 0x000fe20008100006 */
[----:B------:R-:W-:-:S06]  /*20a0*/  UISETP.GT.AND UP0, UPT, UR41, UR40, UPT ;  /* 0x000000282900728c */ /* 0x000fcc000bf04270 */
[----:B--2-4-:R1:W2:Y:S03]  /*20b0*/  SYNCS.PHASECHK.TRANS64.TRYWAIT P0, [UR4+0xb0], R0 ;  /* 0x0000b000ff0075a7 */ /* 0x0142a60008001104 */
[----:B------:R-:W-:Y:S05]  /*20c0*/  BRA.U !UP0, `(.L_x_33) ;  /* 0x0000000108c47547 */ /* 0x000fea000b800000 */
[----:B------:R-:W-:Y:S01]  /*20d0*/  UIADD3 UR25, UPT, UPT, UR46, UR13, URZ ;  /* 0x0000000d2e197290 */ /* 0x000fe2000fffe0ff */
[----:B------:R-:W-:-:S11]  /*20e0*/  UMOV UR4, UR7 ;  /* 0x0000000700047c82 */ /* 0x000fd60008000000 */
.L_x_39:
[----:B------:R-:W-:Y:S01]  /*20f0*/  ULEA UR17, UR4, UR6, 0x3 ;  /* 0x0000000604117291 */ /* 0x000fe2000f8e18ff */
[----:B--2---:R-:W-:Y:S01]  /*2100*/  @P3 MOV R2, 0x4000 ;  /* 0x0000400000023802 */ /* 0x004fe20000000f00 */
[----:B--2-4-:R-:W-:Y:S10]  /*2110*/  @P0 BRA `(.L_x_34) ;  /* 0x00000000000c0947 */ /* 0x014ff40003800000 */
[----:B------:R-:W-:-:S04]  /*2120*/  SHF.L.U32 R3, R12, 0x1f, RZ ;  /* 0x0000001f0c037819 */ /* 0x000fc800000006ff */
[----:B------:R-:W2:Y:S02]  /*2130*/  SYNCS.PHASECHK.TRANS64.TRYWAIT P0, [UR17+0xb0], R3 ;  /* 0x0000b003ff0075a7 */ /* 0x000ea40008001111 */
[----:B--2---:R-:W-:Y:S05]  /*2140*/  @!P0 BRA `(.L_x_35) ;  /* 0x000000a800048947 */ /* 0x004fea0003800000 */
.L_x_34:
[----:B------:R2:W-:Y:S01]  /*2150*/  @P3 SYNCS.ARRIVE.TRANS64 RZ, [UR17], R2 ;  /* 0x00000002ffff39a7 */ /* 0x0005e20008000011 */
[----:B------:R-:W-:-:S04]  /*2160*/  ULOP3.LUT UR5, UR24, 0x2, URZ, 0xfc, !UPT ;  /* 0x0000000218057892 */ /* 0x000fc8000f8efcff */
[----:B------:R-:W-:-:S09]  /*2170*/  UISETP.NE.AND UP0, UPT, UR5, 0x2, UPT ;  /* 0x000000020500788c */ /* 0x000fd2000bf05270 */
[----:B------:R-:W-:Y:S05]  /*2180*/  BRA.U UP0, `(.L_x_36) ;  /* 0x0000000100047547 */ /* 0x000fea000b800000 */
[----:B------:R-:W-:Y:S05]  /*2190*/  BPT.TRAP 0x1 ;  /* 0x000000040000795c */ /* 0x000fea0000300000 */
.L_x_36:
[----:B------:R-:W-:Y:S04]  /*21a0*/  BSSY.RECONVERGENT B0, `(.L_x_37) ;  /* 0x0000003000007945 */ /* 0x000fe80003800200 */
[----:B------:R-:W-:Y:S05]  /*21b0*/  @!P2 BRA `(.L_x_38) ;  /* 0x000000000004a947 */ /* 0x000fea0003800000 */
[----:B------:R-:W-:Y:S05]  /*21c0*/  BPT.TRAP 0x1 ;  /* 0x000000040000795c */ /* 0x000fea0000300000 */
.L_x_38:
[----:B------:R-:W-:Y:S05]  /*21d0*/  BSYNC.RECONVERGENT B0 ;  /* 0x0000000000007941 */ /* 0x000fea0003800200 */
.L_x_37:
        /* <DEDUP_REMOVED lines=10> */
[----:B------:R-:W-:Y:S01]  /*2280*/  USHF.L.U32 UR18, UR13, 0x5, URZ ;  /* 0x000000050d127899 */ /* 0x000fe200080006ff */
[----:B-1----:R-:W-:Y:S01]  /*2290*/  SHF.L.U32 R0, R12, 0x1f, RZ ;  /* 0x0000001f0c007819 */ /* 0x002fe200000006ff */
[----:B------:R-:W-:Y:S02]  /*22a0*/  ULOP3.LUT UR17, UR17, 0xfefffff8, URZ, 0xc0, !UPT ;  /* 0xfefffff811117892 */ /* 0x000fe4000f8ec0ff */
[----:B------:R-:W-:Y:S01]  /*22b0*/  UIADD3 UR16, UPT, UPT, UR6, 0xc600, UR16 ;  /* 0x0000c60006107890 */ /* 0x000fe2000fffe010 */
[----:B------:R3:W4:Y:S01]  /*22c0*/  SYNCS.PHASECHK.TRANS64.TRYWAIT P0, [UR5+0xb0], R0 ;  /* 0x0000b000ff0075a7 */ /* 0x0007220008001105 */
[----:B------:R-:W-:-:S02]  /*22d0*/  UIADD3.X UR5, UPT, UPT, URZ, UR27, URZ, UP1, !UPT ;  /* 0x0000001bff057290 */ /* 0x000fc40008ffe4ff */
[----:B------:R-:W-:Y:S02]  /*22e0*/  UIADD3 UR8, UPT, UPT, UR6, 0x22600, UR8 ;  /* 0x0002260006087890 */ /* 0x000fe4000fffe008 */
[----:B------:R-:W-:Y:S02]  /*22f0*/  UPRMT UR21, URZ, 0x5410, UR22 ;  /* 0x00005410ff157896 */ /* 0x000fe40008000016 */
[----:B------:R-:W-:Y:S01]  /*2300*/  UIADD3.X UR15, UPT, UPT, URZ, UR27, URZ, UP0, !UPT ;  /* 0x0000001bff0f7290 */ /* 0x000fe200087fe4ff */
[----:B------:R-:W-:Y:S01]  /*2310*/  UMOV UR30, 0x0 ;  /* 0x00000000001e7882 */ /* 0x000fe20000000000 */
[----:B------:R-:W-:Y:S01]  /*2320*/  UMOV UR31, 0x10000000 ;  /* 0x10000000001f7882 */ /* 0x000fe20000000000 */
[----:B------:R-:W-:Y:S01]  /*2330*/  UMOV UR19, UR35 ;  /* 0x0000002300137c82 */ /* 0x000fe20008000000 */
[----:B------:R-:W-:Y:S01]  /*2340*/  UMOV UR20, UR36 ;  /* 0x0000002400147c82 */ /* 0x000fe20008000000 */
[----:B------:R-:W-:Y:S01]  /*2350*/  UMOV UR12, UR36 ;  /* 0x00000024000c7c82 */ /* 0x000fe20008000000 */
[----:B------:R-:W-:Y:S01]  /*2360*/  UMOV UR9, UR17 ;  /* 0x0000001100097c82 */ /* 0x000fe20008000000 */
[----:B------:R-:W-:Y:S01]  /*2370*/  UMOV UR10, UR18 ;  /* 0x00000012000a7c82 */ /* 0x000fe20008000000 */
[----:B------:R1:W-:Y:S01]  /*2380*/  UTMALDG.3D.2CTA [UR16], [UR4], desc[UR30] ;  /* 0x00001e10040075b4 */ /* 0x0003e20008211000 */
[----:B------:R-:W-:-:S04]  /*2390*/  UIADD3 UR13, UPT, UPT, UR13, 0x1, URZ ;  /* 0x000000010d0d7890 */ /* 0x000fc8000fffe0ff */
[----:B------:R-:W-:Y:S01]  /*23a0*/  UISETP.NE.AND UP0, UPT, UR13, UR25, UPT ;  /* 0x000000190d00728c */ /* 0x000fe2000bf05270 */
[----:B------:R3:W-:Y:S01]  /*23b0*/  UTMALDG.3D.MULTICAST.2CTA [UR8], [UR14], UR21, desc[UR30] ;  /* 0x00001e080e0073b4 */ /* 0x0007e20008211815 */
[----:B-1----:R-:W-:-:S07]  /*23c0*/  UMOV UR4, UR7 ;  /* 0x0000000700047c82 */ /* 0x002fce0008000000 */
[----:B---3--:R-:W-:Y:S05]  /*23d0*/  BRA.U UP0, `(.L_x_39) ;  /* 0xfffffffd00447547 */ /* 0x008fea000b83ffff */
.L_x_33:
[C---:B------:R-:W-:Y:S01]  /*23e0*/  LEA R3, R11.reuse, UR6, 0x3 ;  /* 0x000000060b037c11 */ /* 0x040fe2000f8e18ff */
[----:B------:R-:W-:Y:S01]  /*23f0*/  NOP ;  /* 0x0000000000007918 */ /* 0x000fe20000000000 */
[----:B-1----:R-:W-:Y:S02]  /*2400*/  SHF.L.U32 R0, R10, 0x1f, RZ ;  /* 0x0000001f0a007819 */ /* 0x002fe400000006ff */
[----:B------:R-:W-:Y:S02]  /*2410*/  LEA R5, R11, UR6, 0x4 ;  /* 0x000000060b057c11 */ /* 0x000fe4000f8e20ff */
[----:B--2-4-:R-:W1:Y:S02]  /*2420*/  SYNCS.PHASECHK.TRANS64.TRYWAIT P0, [R3+URZ+0x1b0], R0 ;  /* 0x0001b000030075a7 */ /* 0x014e6400080011ff */
[----:B-1----:R-:W-:Y:S05]  /*2430*/  @!P0 BRA `(.L_x_40) ;  /* 0x000000a400608947 */ /* 0x002fea0003800000 */
.L_x_166:
[----:B------:R-:W2:Y:S01]  /*2440*/  LDS.128 R4, [R5+0x220] ;  /* 0x0002200005047984 */ /* 0x000ea20000000c00 */
[----:B------:R-:W-:Y:S01]  /*2450*/  UISETP.GE.AND UP0, UPT, UR42, 0x1, UPT ;  /* 0x000000012a00788c */ /* 0x000fe2000bf06270 */
[----:B------:R-:W-:Y:S01]  /*2460*/  @!PT LDS RZ, [RZ] ;  /* 0x00000000fffff984 */ /* 0x000fe20000000800 */
[----:B------:R-:W-:Y:S01]  /*2470*/  @!PT LDS RZ, [RZ] ;  /* 0x00000000fffff984 */ /* 0x000fe20000000800 */
[----:B------:R-:W-:Y:S01]  /*2480*/  @!PT LDS RZ, [RZ] ;  /* 0x00000000fffff984 */ /* 0x000fe20000000800 */
[----:B------:R-:W-:Y:S01]  /*2490*/  @!PT LDS RZ, [RZ] ;  /* 0x00000000fffff984 */ /* 0x000fe20000000800 */
[----:B------:R3:W-:Y:S06]  /*24a0*/  MEMBAR.ALL.CTA ;  /* 0x0000000000007992 */ /* 0x0007ec0000008000 */
[----:B---3--:R-:W3:Y:S01]  /*24b0*/  FENCE.VIEW.ASYNC.S ;  /* 0x00000000000073c6 */ /* 0x008ee20000000000 */
[----:B--2---:R-:W-:-:S13]  /*24c0*/  LOP3.LUT P0, RZ, R6, 0x1, RZ, 0xc0, !PT ;  /* 0x0000000106ff7812 */ /* 0x004fda000780c0ff */
[----:B---3--:R-:W-:Y:S01]  /*24d0*/  VOTEU.ANY UP1, P0 ;  /* 0x0000000000ff7886 */ /* 0x008fe20000020100 */
[----:B------:R-:W-:-:S13]  /*24e0*/  PLOP3.LUT P0, PT, PT, PT, UP1, 0x80, 0x8 ;  /* 0x000000000008781c */ /* 0x000fda0003f0f018 */
[----:B-1----:R-:W-:Y:S02]  /*24f0*/  @P0 LOP3.LUT R0, R5, 0xffff, RZ, 0xc0, !PT ;  /* 0x0000ffff05000812 */ /* 0x002fe400078ec0ff */
[----:B------:R-:W-:Y:S02]  /*2500*/  @P0 MOV R2, R4 ;  /* 0x0000000400020202 */ /* 0x000fe40000000f00 */
[----:B------:R-:W-:Y:S01]  /*2510*/  @P0 R2UR UR5, R0 ;  /* 0x00000000000502ca */ /* 0x000fe200000e0000 */
[----:B------:R-:W-:Y:S01]  /*2520*/  VIADD R0, R3, 0x1c0 ;  /* 0x000001c003007836 */ /* 0x000fe20000000000 */
[----:B------:R-:W-:Y:S02]  /*2530*/  @P0 SHF.R.U32.HI R4, RZ, 0x10, R5 ;  /* 0x00000010ff040819 */ /* 0x000fe40000011605 */
[----:B------:R-:W-:Y:S02]  /*2540*/  @P0 R2UR UR8, R2 ;  /* 0x00000000020802ca */ /* 0x000fe400000e0000 */
[----:B------:R-:W-:-:S02]  /*2550*/  PRMT R0, RZ, 0x654, R0 ;  /* 0x00000654ff007816 */ /* 0x000fc40000000000 */
[----:B------:R-:W-:Y:S02]  /*2560*/  @P0 R2UR UR4, R4 ;  /* 0x00000000040402ca */ /* 0x000fe400000e0000 */
[----:B------:R1:W-:Y:S03]  /*2570*/  SYNCS.ARRIVE.TRANS64.RED.A1T0 RZ, [R0+URZ], RZ ;  /* 0x000000ff00ff79a7 */ /* 0x0003e600081004ff */
[----:B------:R-:W-:-:S04]  /*2580*/  @UP1 UMOV UR29, UR5 ;  /* 0x00000005001d1c82 */ /* 0x000fc80008000000 */
[----:B------:R-:W-:-:S04]  /*2590*/  @UP1 UMOV UR37, UR8 ;  /* 0x0000000800251c82 */ /* 0x000fc80008000000 */
[----:B------:R-:W-:Y:S01]  /*25a0*/  @UP1 UMOV UR36, UR4 ;  /* 0x0000000400241c82 */ /* 0x000fe20008000000 */
[----:B------:R-:W-:Y:S05]  /*25b0*/  BRA.U !UP0, `(.L_x_41) ;  /* 0x0000000108d47547 */ /* 0x000fea000b800000 */
[----:B------:R-:W2:Y:S01]  /*25c0*/  LDCU.128 UR12, c[0x0][0xb10] ;  /* 0x00016200ff0c77ac */ /* 0x000ea20008000c00 */
[----:B------:R-:W3:Y:S01]  /*25d0*/  LDCU UR30, c[0x0][0xb20] ;  /* 0x00016400ff1e77ac */ /* 0x000ee20008000800 */
[----:B------:R-:W4:Y:S01]  /*25e0*/  LDCU UR25, c[0x0][0xb0c] ;  /* 0x00016180ff1977ac */ /* 0x000f220008000800 */
[----:B------:R-:W1:Y:S01]  /*25f0*/  LDCU.64 UR10, c[0x0][0xb28] ;  /* 0x00016500ff0a77ac */ /* 0x000e620008000a00 */
[----:B------:R-:W-:Y:S02]  /*2600*/  UISETP.NE.AND UP3, UPT, UR42, 0x1, UPT ;  /* 0x000000012a00788c */ /* 0x000fe4000bf65270 */
[----:B--2---:R-:W-:Y:S02]  /*2610*/  UIMAD.WIDE.U32 UR8, UR38, UR15, URZ ;  /* 0x0000000f260872a5 */ /* 0x004fe4000f8e00ff */
[----:B------:R-:W-:Y:S02]  /*2620*/  UIMAD.WIDE.U32 UR4, UR39, UR12, URZ ;  /* 0x0000000c270472a5 */ /* 0x000fe4000f8e00ff */
[----:B------:R-:W-:-:S02]  /*2630*/  UISETP.NE.AND UP0, UPT, UR14, 0x1, UPT ;  /* 0x000000010e00788c */ /* 0x000fc4000bf05270 */
[----:B------:R-:W-:Y:S01]  /*2640*/  UIMAD.WIDE.U32 UR20, UR29, UR15, URZ ;  /* 0x0000000f1d1472a5 */ /* 0x000fe2000f8e00ff */
[----:B------:R-:W-:Y:S02]  /*2650*/  UMOV UR8, UR9 ;  /* 0x0000000900087c82 */ /* 0x000fe40008000000 */
[----:B------:R-:W-:Y:S01]  /*2660*/  UMOV UR4, UR5 ;  /* 0x0000000500047c82 */ /* 0x000fe20008000000 */
[----:B---3--:R-:W-:Y:S02]  /*2670*/  USHF.R.U32.HI UR8, URZ, UR30, UR8 ;  /* 0x0000001eff087299 */ /* 0x008fe40008011608 */
[----:B----4-:R-:W-:Y:S02]  /*2680*/  UISETP.NE.AND UP2, UPT, UR25, 0x1, UPT ;  /* 0x000000011900788c */ /* 0x010fe4000bf45270 */
[----:B------:R-:W-:Y:S02]  /*2690*/  USHF.R.U32.HI UR4, URZ, UR13, UR4 ;  /* 0x0000000dff047299 */ /* 0x000fe40008011604 */
[----:B------:R-:W-:-:S02]  /*26a0*/  USEL UR5, UR38, UR8, !UP0 ;  /* 0x0000000826057287 */ /* 0x000fc4000c000000 */
[----:B------:R-:W-:Y:S02]  /*26b0*/  USEL UR8, UR39, UR4, !UP2 ;  /* 0x0000000427087287 */ /* 0x000fe4000d000000 */
[----:B-1----:R-:W-:Y:S01]  /*26c0*/  UIMAD.WIDE.U32 UR16, UR5, UR10, URZ ;  /* 0x0000000a051072a5 */ /* 0x002fe2000f8e00ff */
[----:B------:R-:W-:Y:S01]  /*26d0*/  UMOV UR4, UR21 ;  /* 0x0000001500047c82 */ /* 0x000fe20008000000 */
[----:B------:R-:W-:Y:S02]  /*26e0*/  UIMAD.WIDE.U32 UR18, UR37, UR12, URZ ;  /* 0x0000000c251272a5 */ /* 0x000fe4000f8e00ff */
[----:B------:R-:W-:-:S03]  /*26f0*/  UIMAD.WIDE.U32 UR20, UR8, UR10, URZ ;  /* 0x0000000a081472a5 */ /* 0x000fc6000f8e00ff */
[----:B------:R-:W-:Y:S01]  /*2700*/  UMOV UR16, UR17 ;  /* 0x0000001100107c82 */ /* 0x000fe20008000000 */
[----:B------:R-:W-:Y:S02]  /*2710*/  USHF.R.U32.HI UR4, URZ, UR30, UR4 ;  /* 0x0000001eff047299 */ /* 0x000fe40008011604 */
[----:B------:R-:W-:Y:S01]  /*2720*/  @UP3 USHF.R.U32.HI UR5, URZ, UR11, UR16 ;  /* 0x0000000bff053299 */ /* 0x000fe20008011610 */
[----:B------:R-:W-:Y:S01]  /*2730*/  UMOV UR18, UR19 ;  /* 0x0000001300127c82 */ /* 0x000fe20008000000 */
[----:B------:R-:W-:Y:S01]  /*2740*/  UMOV UR20, UR21 ;  /* 0x0000001500147c82 */ /* 0x000fe20008000000 */
[----:B------:R-:W-:Y:S02]  /*2750*/  USHF.R.U32.HI UR13, URZ, UR13, UR18 ;  /* 0x0000000dff0d7299 */ /* 0x000fe40008011612 */
[----:B------:R-:W-:Y:S02]  /*2760*/  USEL UR4, UR29, UR4, !UP0 ;  /* 0x000000041d047287 */ /* 0x000fe4000c000000 */
[----:B------:R-:W-:-:S02]  /*2770*/  @UP3 USHF.R.U32.HI UR8, URZ, UR11, UR20 ;  /* 0x0000000bff083299 */ /* 0x000fc40008011614 */
[----:B------:R-:W-:Y:S02]  /*2780*/  UIMAD UR9, UR42, UR5, URZ ;  /* 0x000000052a0972a4 */ /* 0x000fe4000f8e02ff */
[----:B------:R-:W-:Y:S02]  /*2790*/  USEL UR5, UR37, UR13, !UP2 ;  /* 0x0000000d25057287 */ /* 0x000fe4000d000000 */
[----:B------:R-:W-:Y:S02]  /*27a0*/  UIMAD UR12, UR42, UR8, URZ ;  /* 0x000000082a0c72a4 */ /* 0x000fe4000f8e02ff */
[----:B------:R-:W-:Y:S02]  /*27b0*/  UISETP.GE.AND UP0, UPT, UR4, UR9, UPT ;  /* 0x000000090400728c */ /* 0x000fe4000bf06270 */
[----:B------:R-:W-:Y:S02]  /*27c0*/  UIMAD.WIDE.U32 UR16, UR4, UR10, URZ ;  /* 0x0000000a041072a5 */ /* 0x000fe4000f8e00ff */
[----:B------:R-:W-:-:S02]  /*27d0*/  UISETP.GE.OR UP0, UPT, UR5, UR12, UP0 ;  /* 0x0000000c0500728c */ /* 0x000fc40008706670 */
        /* <DEDUP_REMOVED lines=19> */
.L_x_41:
[----:B------:R-:W2:Y:S02]  /*2910*/  LDCU UR4, c[0x0][0xb30] ;  /* 0x00016600ff0477ac */ /* 0x000ea40008000800 */
[----:B--2---:R-:W-:-:S09]  /*2920*/  UISETP.NE.AND UP0, UPT, UR4, 0x1, UPT ;  /* 0x000000010400788c */ /* 0x004fd2000bf05270 */
[----:B------:R-:W-:Y:S05]  /*2930*/  BRA.U UP0, `(.L_x_42) ;  /* 0x0000000100447547 */ /* 0x000fea000b800000 */
[----:B------:R-:W2:Y:S01]  /*2940*/  LDCU.128 UR12, c[0x0][0xb10] ;  /* 0x00016200ff0c77ac */ /* 0x000ea20008000c00 */
[----:B------:R-:W3:Y:S01]  /*2950*/  LDCU UR10, c[0x0][0xb0c] ;  /* 0x00016180ff0a77ac */ /* 0x000ee20008000800 */
[----:B------:R-:W4:Y:S01]  /*2960*/  LDCU UR11, c[0x0][0xb20] ;  /* 0x00016400ff0b77ac */ /* 0x000f220008000800 */
[----:B--2---:R-:W-:Y:S02]  /*2970*/  UIMAD.WIDE.U32 UR8, UR37, UR12, URZ ;  /* 0x0000000c250872a5 */ /* 0x004fe4000f8e00ff */
[----:B------:R-:W-:Y:S02]  /*2980*/  UIMAD.WIDE.U32 UR4, UR29, UR15, URZ ;  /* 0x0000000f1d0472a5 */ /* 0x000fe4000f8e00ff */
[----:B---3--:R-:W-:Y:S02]  /*2990*/  UISETP.NE.AND UP2, UPT, UR10, 0x1, UPT ;  /* 0x000000010a00788c */ /* 0x008fe4000bf45270 */
[----:B------:R-:W-:Y:S01]  /*29a0*/  UISETP.NE.AND UP0, UPT, UR14, 0x1, UPT ;  /* 0x000000010e00788c */ /* 0x000fe2000bf05270 */
[----:B------:R-:W-:-:S02]  /*29b0*/  UMOV UR8, UR9 ;  /* 0x0000000900087c82 */ /* 0x000fc40008000000 */
[----:B------:R-:W-:Y:S01]  /*29c0*/  UMOV UR4, UR5 ;  /* 0x0000000500047c82 */ /* 0x000fe20008000000 */
[----:B------:R-:W-:Y:S02]  /*29d0*/  USHF.R.U32.HI UR13, URZ, UR13, UR8 ;  /* 0x0000000dff0d7299 */ /* 0x000fe40008011608 */
[----:B----4-:R-:W-:Y:S02]  /*29e0*/  USHF.R.U32.HI UR4, URZ, UR11, UR4 ;  /* 0x0000000bff047299 */ /* 0x010fe40008011604 */
[----:B------:R-:W-:Y:S02]  /*29f0*/  USEL UR5, UR37, UR13, !UP2 ;  /* 0x0000000d25057287 */ /* 0x000fe4000d000000 */
[----:B------:R-:W-:-:S04]  /*2a00*/  USEL UR4, UR29, UR4, !UP0 ;  /* 0x000000041d047287 */ /* 0x000fc8000c000000 */
[----:B------:R-:W-:Y:S02]  /*2a10*/  UIADD3 UR8, UPT, UPT, UR5, -UR4, URZ ;  /* 0x8000000405087290 */ /* 0x000fe4000fffe0ff */
[----:B------:R-:W-:Y:S02]  /*2a20*/  UIADD3 UR4, UPT, UPT, -UR5, UR4, URZ ;  /* 0x0000000405047290 */ /* 0x000fe4000fffe1ff */
[----:B------:R-:W-:Y:S02]  /*2a30*/  UIMAD UR29, UR8, UR14, UR29 ;  /* 0x0000000e081d72a4 */ /* 0x000fe4000f8e021d */
[----:B------:R-:W-:-:S12]  /*2a40*/  UIMAD UR37, UR4, UR10, UR37 ;  /* 0x0000000a042572a4 */ /* 0x000fd8000f8e0225 */
.L_x_42:
[----:B------:R-:W-:Y:S01]  /*2a50*/  VIADD R11, R11, 0x1 ;  /* 0x000000010b0b7836 */ /* 0x000fe20000000000 */
[----:B------:R-:W-:Y:S02]  /*2a60*/  R2UR UR5, R161 ;  /* 0x00000000a10572ca */ /* 0x000fe400000e0000 */
[----:B------:R-:W-:Y:S02]  /*2a70*/  R2UR UR4, R160 ;  /* 0x00000000a00472ca */ /* 0x000fe400000e0000 */
[C---:B------:R-:W-:Y:S02]  /*2a80*/  ISETP.NE.AND P0, PT, R11.reuse, 0x2, PT ;  /* 0x000000020b00780c */ /* 0x040fe40003f05270 */
[----:B------:R-:W-:Y:S02]  /*2a90*/  PLOP3.LUT P1, PT, PT, PT, PT, 0x80, 0x8 ;  /* 0x000000000008781c */ /* 0x000fe40003f2f070 */
[----:B------:R-:W-:Y:S02]  /*2aa0*/  SEL R3, RZ, 0x1, P0 ;  /* 0x00000001ff037807 */ /* 0x000fe40000000000 */
[----:B------:R-:W-:-:S02]  /*2ab0*/  SEL R11, R11, RZ, P0 ;  /* 0x000000ff0b0b7207 */ /* 0x000fc40000000000 */
[----:B------:R-:W-:Y:S01]  /*2ac0*/  LOP3.LUT R10, R10, R3, RZ, 0x3c, !PT ;  /* 0x000000030a0a7212 */ /* 0x000fe200078e3cff */
[----:B------:R-:W-:Y:S02]  /*2ad0*/  UIADD3 UR30, UPT, UPT, UR37, UR5, URZ ;  /* 0x00000005251e7290 */ /* 0x000fe4000fffe0ff */
[----:B------:R-:W-:Y:S01]  /*2ae0*/  UIADD3 UR31, UPT, UPT, UR29, UR4, URZ ;  /* 0x000000041d1f7290 */ /* 0x000fe2000fffe0ff */
[----:B------:R-:W-:Y:S11]  /*2af0*/  BRA.U UP1, `(.L_x_43) ;  /* 0xfffffff101287547 */ /* 0x000ff6000b83ffff */
[----:B------:R-:W-:Y:S01]  /*2b00*/  UIADD3 UR8, UPT, UPT, UR6, 0xb0, URZ ;  /* 0x000000b006087890 */ /* 0x000fe2000fffe0ff */
[----:B------:R-:W-:-:S03]  /*2b10*/  SHF.L.U32 R3, R12, 0x1f, RZ ;  /* 0x0000001f0c037819 */ /* 0x000fc600000006ff */
[----:B------:R-:W-:-:S09]  /*2b20*/  ULEA UR4, UR7, UR8, 0x3 ;  /* 0x0000000807047291 */ /* 0x000fd2000f8e18ff */
[----:B------:R-:W2:Y:S02]  /*2b30*/  SYNCS.PHASECHK.TRANS64.TRYWAIT P0, [UR4], R3 ;  /* 0x00000003ff0075a7 */ /* 0x000ea40008001104 */
[----:B--2---:R-:W-:Y:S05]  /*2b40*/  @!P0 BRA `(.L_x_44) ;  /* 0x0000009c00b08947 */ /* 0x004fea0003800000 */
.L_x_168:
[----:B------:R-:W-:-:S04]  /*2b50*/  UIADD3 UR4, UPT, UPT, UR7, 0x1, URZ ;  /* 0x0000000107047890 */ /* 0x000fc8000fffe0ff */
[----:B------:R-:W-:-:S04]  /*2b60*/  UISETP.NE.AND UP0, UPT, UR4, 0x16, UPT ;  /* 0x000000160400788c */ /* 0x000fc8000bf05270 */
[----:B------:R-:W-:Y:S02]  /*2b70*/  USEL UR6, URZ, 0x1, UP0 ;  /* 0x00000001ff067887 */ /* 0x000fe40008000000 */
[----:B------:R-:W-:-:S04]  /*2b80*/  USEL UR4, UR4, URZ, UP0 ;  /* 0x000000ff04047287 */ /* 0x000fc80008000000 */
[----:B------:R-:W-:Y:S01]  /*2b90*/  ULEA UR5, UR4, UR8, 0x3 ;  /* 0x0000000804057291 */ /* 0x000fe2000f8e18ff */
[----:B------:R-:W-:-:S04]  /*2ba0*/  LOP3.LUT R2, R12, UR6, RZ, 0x3c, !PT ;  /* 0x000000060c027c12 */ /* 0x000fc8000f8e3cff */
[----:B-1----:R-:W-:-:S04]  /*2bb0*/  SHF.L.U32 R3, R2, 0x1f, RZ ;  /* 0x0000001f02037819 */ /* 0x002fc800000006ff */
[----:B------:R-:W1:Y:S02]  /*2bc0*/  SYNCS.PHASECHK.TRANS64.TRYWAIT P0, [UR5], R3 ;  /* 0x00000003ff0075a7 */ /* 0x000e640008001105 */
[----:B-1----:R-:W-:Y:S05]  /*2bd0*/  @!P0 BRA `(.L_x_45) ;  /* 0x0000009c00a48947 */ /* 0x002fea0003800000 */
.L_x_170:
        /* <DEDUP_REMOVED lines=9> */
.L_x_172:
        /* <DEDUP_REMOVED lines=9> */
.L_x_174:
        /* <DEDUP_REMOVED lines=9> */
.L_x_176:
        /* <DEDUP_REMOVED lines=9> */
.L_x_178:
        /* <DEDUP_REMOVED lines=9> */
.L_x_180:
        /* <DEDUP_REMOVED lines=9> */
.L_x_182:
        /* <DEDUP_REMOVED lines=9> */
.L_x_184:
        /* <DEDUP_REMOVED lines=9> */
.L_x_186:
        /* <DEDUP_REMOVED lines=9> */
.L_x_188:
        /* <DEDUP_REMOVED lines=9> */
.L_x_190:
        /* <DEDUP_REMOVED lines=9> */
.L_x_192:
        /* <DEDUP_REMOVED lines=9> */
.L_x_194:
        /* <DEDUP_REMOVED lines=9> */
.L_x_196:
        /* <DEDUP_REMOVED lines=9> */
.L_x_198:
        /* <DEDUP_REMOVED lines=9> */
.L_x_200:
        /* <DEDUP_REMOVED lines=9> */
.L_x_202:
        /* <DEDUP_REMOVED lines=9> */
.L_x_204:
        /* <DEDUP_REMOVED lines=9> */
.L_x_206:
        /* <DEDUP_REMOVED lines=9> */
.L_x_208:
[----:B------:R-:W-:-:S04]  /*3690*/  UIADD3 UR4, UPT, UPT, UR4, 0x1, URZ ;  /* 0x0000000104047890 */ /* 0x000fc8000fffe0ff */
[----:B------:R-:W-:-:S04]  /*36a0*/  UISETP.NE.AND UP0, UPT, UR4, 0x16, UPT ;  /* 0x000000160400788c */ /* 0x000fc8000bf05270 */
[----:B------:R-:W-:Y:S02]  /*36b0*/  USEL UR5, URZ, 0x1, UP0 ;  /* 0x00000001ff057887 */ /* 0x000fe40008000000 */
[----:B------:R-:W-:-:S04]  /*36c0*/  USEL UR4, UR4, URZ, UP0 ;  /* 0x000000ff04047287 */ /* 0x000fc80008000000 */
[----:B------:R-:W-:Y:S01]  /*36d0*/  ULEA UR4, UR4, UR8, 0x3 ;  /* 0x0000000804047291 */ /* 0x000fe2000f8e18ff */
[----:B-1----:R-:W-:-:S04]  /*36e0*/  LOP3.LUT R3, R2, UR5, RZ, 0x3c, !PT ;  /* 0x0000000502037c12 */ /* 0x002fc8000f8e3cff */
[----:B------:R-:W-:Y:S01]  /*36f0*/  SHF.L.U32 R3, R3, 0x1f, RZ ;  /* 0x0000001f03037819 */ /* 0x000fe200000006ff */
[----:B------:R-:W-:-:S07]  /*3700*/  IMAD.U32 R0, RZ, RZ, UR4 ;  /* 0x00000004ff007e24 */ /* 0x000fce000f8e00ff */
.L_x_65:
[----:B-1----:R1:W2:Y:S02]  /*3710*/  SYNCS.PHASECHK.TRANS64.TRYWAIT P0, [R0+URZ], R3 ;  /* 0x00000003000075a7 */ /* 0x0022a400080011ff */
[----:B--2---:R-:W-:Y:S05]  /*3720*/  @!P0 NANOSLEEP.SYNCS 0x989680 ;  /* 0x009896800000895d */ /* 0x004fea0003900000 */
[----:B------:R-:W2:Y:S02]  /*3730*/  @!P0 SYNCS.PHASECHK.TRANS64 P0, [R0+URZ], R3 ;  /* 0x00000003000085a7 */ /* 0x000ea400080010ff */
[----:B--2---:R-:W-:Y:S05]  /*3740*/  @P0 EXIT ;  /* 0x000000000000094d */ /* 0x004fea0003800000 */
[----:B------:R-:W-:Y:S05]  /*3750*/  BRA `(.L_x_65) ;  /* 0xfffffffc00ec7947 */ /* 0x000fea000383ffff */
.L_x_23:
[----:B------:R-:W-:-:S04]  /*3760*/  UISETP.NE.AND UP0, UPT, UR45, URZ, UPT ;  /* 0x000000ff2d00728c */ /* 0x000fc8000bf05270 */
[----:B------:R-:W-:-:S09]  /*3770*/  UISETP.NE.OR UP0, UPT, UR18, 0x1, UP0 ;  /* 0x000000011200788c */ /* 0x000fd20008705670 */
[----:B------:R-:W-:Y:S05]  /*3780*/  BRA.U UP0, `(.L_x_66) ;  /* 0x0000000500487547 */ /* 0x000fea000b800000 */
[----:B------:R-:W-:Y:S01]  /*3790*/  ISETP.GE.U32.AND P2, PT, R3, 0x4, PT ;  /* 0x000000040300780c */ /* 0x000fe20003f46070 */
[----:B------:R-:W-:Y:S01]  /*37a0*/  IMAD.MOV.U32 R12, RZ, RZ, 0x1 ;  /* 0x00000001ff0c7424 */ /* 0x000fe200078e00ff */
[----:B------:R-:W-:Y:S02]  /*37b0*/  CS2R R10, SRZ ;  /* 0x00000000000a7805 */ /* 0x000fe4000001ff00 */
[----:B------:R-:W-:Y:S01]  /*37c0*/  CS2R R8, SRZ ;  /* 0x0000000000087805 */ /* 0x000fe2000001ff00 */
[----:B------:R-:W-:Y:S01]  /*37d0*/  UMOV UR6, 0x400 ;  /* 0x0000040000067882 */ /* 0x000fe20000000000 */
[----:B------:R-:W-:Y:S01]  /*37e0*/  UMOV UR5, URZ ;  /* 0x000000ff00057c82 */ /* 0x000fe20008000000 */
[----:B------:R-:W-:-:S12]  /*37f0*/  ULEA UR6, UR45, UR6, 0x18 ;  /* 0x000000062d067291 */ /* 0x000fd8000f8ec0ff */
.L_x_70:
[----:B------:R-:W-:Y:S02]  /*3800*/  LEA R0, R8, UR6, 0x3 ;  /* 0x0000000608007c11 */ /* 0x000fe4000f8e18ff */
[----:B------:R-:W-:-:S03]  /*3810*/  SHF.L.U32 R5, R9, 0x1f, RZ ;  /* 0x0000001f09057819 */ /* 0x000fc600000006ff */
[----:B------:R-:W-:Y:S01]  /*3820*/  VIADD R4, R0, 0x200 ;  /* 0x0000020000047836 */ /* 0x000fe20000000000 */
[----:B------:R-:W2:Y:S02]  /*3830*/  SYNCS.PHASECHK.TRANS64.TRYWAIT P0, [R0+URZ+0x1f0], R5 ;  /* 0x0001f005000075a7 */ /* 0x000ea400080011ff */
[----:B--2---:R-:W-:Y:S05]  /*3840*/  @!P0 BRA `(.L_x_67) ;  /* 0x0000009800688947 */ /* 0x004fea0003800000 */
.L_x_209:
[----:B------:R-:W-:Y:S01]  /*3850*/  ULEA UR4, UR5, UR6, 0x3 ;  /* 0x0000000605047291 */ /* 0x000fe2000f8e18ff */
[----:B------:R-:W-:Y:S01]  /*3860*/  PRMT R4, RZ, 0x654, R4 ;  /* 0x00000654ff047816 */ /* 0x000fe20000000004 */
[----:B--2---:R-:W-:Y:S01]  /*3870*/  @!P2 IMAD.MOV.U32 R5, RZ, RZ, 0x10 ;  /* 0x00000010ff05a424 */ /* 0x004fe200078e00ff */
[----:B------:R-:W-:Y:S01]  /*3880*/  SHF.L.U32 R7, R12, 0x1f, RZ ;  /* 0x0000001f0c077819 */ /* 0x000fe200000006ff */
[----:B------:R-:W-:Y:S01]  /*3890*/  UIADD3 UR7, UPT, UPT, UR4, 0x1b0, URZ ;  /* 0x000001b004077890 */ /* 0x000fe2000fffe0ff */
[----:B------:R2:W-:Y:S05]  /*38a0*/  SYNCS.ARRIVE.TRANS64.RED.A1T0 RZ, [R4+URZ], RZ ;  /* 0x000000ff04ff79a7 */ /* 0x0005ea00081004ff */
[----:B------:R-:W-:Y:S01]  /*38b0*/  IMAD.U32 R0, RZ, RZ, UR7 ;  /* 0x00000007ff007e24 */ /* 0x000fe2000f8e00ff */
[----:B------:R-:W3:Y:S04]  /*38c0*/  SYNCS.PHASECHK.TRANS64.TRYWAIT P0, [UR4+0x1c0], R7 ;  /* 0x0001c007ff0075a7 */ /* 0x000ee80008001104 */
[----:B------:R-:W-:Y:S01]  /*38d0*/  PRMT R13, R3, 0x654, R0 ;  /* 0x00000654030d7816 */ /* 0x000fe20000000000 */
[----:B--23--:R-:W-:Y:S06]  /*38e0*/  @!P0 BRA `(.L_x_68) ;  /* 0x0000009800548947 */ /* 0x00cfec0003800000 */
.L_x_211:
[----:B------:R-:W-:Y:S01]  /*38f0*/  ULEA UR8, UR5, UR6, 0x4 ;  /* 0x0000000605087291 */ /* 0x000fe2000f8e20ff */
[----:B------:R-:W-:Y:S01]  /*3900*/  SEL R2, R13, R2, !P2 ;  /* 0x000000020d027207 */ /* 0x000fe20005000000 */
[----:B------:R-:W-:Y:S01]  /*3910*/  UIADD3 UR9, UPT, UPT, UR4, 0x1b0, URZ ;  /* 0x000001b004097890 */ /* 0x000fe2000fffe0ff */
[----:B--2---:R-:W-:Y:S01]  /*3920*/  LEA R0, R11, UR6, 0x3 ;  /* 0x000000060b007c11 */ /* 0x004fe2000f8e18ff */
[----:B------:R-:W-:Y:S01]  /*3930*/  UIADD3 UR8, UPT, UPT, UR8, 0x220, URZ ;  /* 0x0000022008087890 */ /* 0x000fe2000fffe0ff */
[----:B------:R2:W-:Y:S01]  /*3940*/  @!P2 SYNCS.ARRIVE.TRANS64.RED RZ, [R2+URZ], R5 ;  /* 0x0000000502ffa9a7 */ /* 0x0005e200080004ff */
[----:B------:R-:W-:Y:S01]  /*3950*/  UIADD3 UR4, UPT, UPT, UR5, 0x1, URZ ;  /* 0x0000000105047890 */ /* 0x000fe2000fffe0ff */
[----:B------:R-:W-:-:S03]  /*3960*/  VIADD R8, R8, 0x1 ;  /* 0x0000000108087836 */ /* 0x000fc60000000000 */
[----:B------:R-:W-:Y:S02]  /*3970*/  UISETP.NE.AND UP0, UPT, UR4, 0x2, UPT ;  /* 0x000000020400788c */ /* 0x000fe4000bf05270 */
[----:B------:R-:W-:Y:S01]  /*3980*/  ISETP.NE.AND P0, PT, R8, 0x2, PT ;  /* 0x000000020800780c */ /* 0x000fe20003f05270 */
[----:B------:R-:W-:Y:S06]  /*3990*/  UGETNEXTWORKID.BROADCAST [UR8], [UR9] ;  /* 0x00000000080073ca */ /* 0x000fec0008000100 */
[----:B------:R-:W-:Y:S02]  /*39a0*/  USEL UR7, URZ, 0x1, UP0 ;  /* 0x00000001ff077887 */ /* 0x000fe40008000000 */
[----:B------:R-:W-:-:S04]  /*39b0*/  USEL UR5, UR4, URZ, UP0 ;  /* 0x000000ff04057287 */ /* 0x000fc80008000000 */
[----:B------:R-:W-:Y:S02]  /*39c0*/  LOP3.LUT R12, R12, UR7, RZ, 0x3c, !PT ;  /* 0x000000070c0c7c12 */ /* 0x000fe4000f8e3cff */
[----:B--2---:R-:W-:-:S04]  /*39d0*/  SHF.L.U32 R5, R10, 0x1f, RZ ;  /* 0x0000001f0a057819 */ /* 0x004fc800000006ff */
[----:B------:R-:W2:Y:S02]  /*39e0*/  SYNCS.PHASECHK.TRANS64.TRYWAIT P1, [R0+URZ+0x1b0], R5 ;  /* 0x0001b005000075a7 */ /* 0x000ea400080211ff */
[----:B--2---:R-:W-:Y:S05]  /*39f0*/  @!P1 BRA `(.L_x_69) ;  /* 0x0000009800289947 */ /* 0x004fea0003800000 */
.L_x_212:
[C---:B------:R-:W-:Y:S01]  /*3a00*/  LEA R4, R11.reuse, UR6, 0x4 ;  /* 0x000000060b047c11 */ /* 0x040fe2000f8e20ff */
[----:B--2---:R-:W-:Y:S01]  /*3a10*/  VIADD R0, R0, 0x1c0 ;  /* 0x000001c000007836 */ /* 0x004fe20000000000 */
[----:B------:R-:W-:Y:S01]  /*3a20*/  SEL R8, R8, RZ, P0 ;  /* 0x000000ff08087207 */ /* 0x000fe20000000000 */
[----:B------:R-:W-:-:S03]  /*3a30*/  VIADD R11, R11, 0x1 ;  /* 0x000000010b0b7836 */ /* 0x000fc60000000000 */
[----:B------:R-:W2:Y:S01]  /*3a40*/  LDS.128 R4, [R4+0x220] ;  /* 0x0002200004047984 */ /* 0x000ea20000000c00 */
[----:B------:R-:W-:Y:S02]  /*3a50*/  PRMT R0, RZ, 0x654, R0 ;  /* 0x00000654ff007816 */ /* 0x000fe40000000000 */
[C---:B------:R-:W-:Y:S01]  /*3a60*/  ISETP.NE.AND P1, PT, R11.reuse, 0x2, PT ;  /* 0x000000020b00780c */ /* 0x040fe20003f25270 */
[----:B------:R-:W-:Y:S01]  /*3a70*/  @!PT LDS RZ, [RZ] ;  /* 0x00000000fffff984 */ /* 0x000fe20000000800 */
[----:B------:R-:W-:Y:S01]  /*3a80*/  @!PT LDS RZ, [RZ] ;  /* 0x00000000fffff984 */ /* 0x000fe20000000800 */
[----:B------:R-:W-:Y:S01]  /*3a90*/  @!PT LDS RZ, [RZ] ;  /* 0x00000000fffff984 */ /* 0x000fe20000000800 */
[----:B------:R-:W-:Y:S01]  /*3aa0*/  @!PT LDS RZ, [RZ] ;  /* 0x00000000fffff984 */ /* 0x000fe20000000800 */
[----:B------:R3:W-:Y:S06]  /*3ab0*/  MEMBAR.ALL.CTA ;  /* 0x0000000000007992 */ /* 0x0007ec0000008000 */
[----:B---3--:R-:W3:Y:S01]  /*3ac0*/  FENCE.VIEW.ASYNC.S ;  /* 0x00000000000073c6 */ /* 0x008ee20000000000 */
[----:B------:R-:W-:Y:S01]  /*3ad0*/  SEL R11, R11, RZ, P1 ;  /* 0x000000ff0b0b7207 */ /* 0x000fe20000800000 */
[----:B---3--:R3:W-:Y:S01]  /*3ae0*/  SYNCS.ARRIVE.TRANS64.RED.A1T0 RZ, [R0+URZ], RZ ;  /* 0x000000ff00ff79a7 */ /* 0x0087e200081004ff */
[----:B--2---:R-:W-:-:S02]  /*3af0*/  LOP3.LUT P3, RZ, R6, 0x1, RZ, 0xc0, !PT ;  /* 0x0000000106ff7812 */ /* 0x004fc4000786c0ff */
[----:B------:R-:W-:-:S04]  /*3b00*/  SEL R5, RZ, 0x1, P1 ;  /* 0x00000001ff057807 */ /* 0x000fc80000800000 */
[----:B------:R-:W-:Y:S02]  /*3b10*/  LOP3.LUT R10, R10, R5, RZ, 0x3c, !PT ;  /* 0x000000050a0a7212 */ /* 0x000fe400078e3cff */
[----:B---3--:R-:W-:-:S04]  /*3b20*/  SEL R0, RZ, 0x1, P0 ;  /* 0x00000001ff007807 */ /* 0x008fc80000000000 */
[----:B------:R-:W-:Y:S01]  /*3b30*/  LOP3.LUT R9, R9, R0, RZ, 0x3c, !PT ;  /* 0x0000000009097212 */ /* 0x000fe200078e3cff */
[----:B------:R-:W-:Y:S06]  /*3b40*/  @P3 BRA `(.L_x_70) ;  /* 0xfffffffc002c3947 */ /* 0x000fec000383ffff */
[----:B------:R-:W-:Y:S01]  /*3b50*/  ULEA UR4, UR5, UR6, 0x3 ;  /* 0x0000000605047291 */ /* 0x000fe2000f8e18ff */
[----:B------:R-:W-:-:S08]  /*3b60*/  SHF.L.U32 R3, R12, 0x1f, RZ ;  /* 0x0000001f0c037819 */ /* 0x000fd000000006ff */
[----:B------:R-:W2:Y:S02]  /*3b70*/  SYNCS.PHASECHK.TRANS64 P0, [UR4+0x1c0], R3 ;  /* 0x0001c003ff0075a7 */ /* 0x000ea40008001004 */
[----:B--2---:R-:W-:Y:S05]  /*3b80*/  @P0 BRA `(.L_x_71) ;  /* 0x0000000000080947 */ /* 0x004fea0003800000 */
[----:B------:R-:W2:Y:S02]  /*3b90*/  SYNCS.PHASECHK.TRANS64.TRYWAIT P0, [UR4+0x1c0], R3 ;  /* 0x0001c003ff0075a7 */ /* 0x000ea40008001104 */
[----:B--2---:R-:W-:Y:S05]  /*3ba0*/  @!P0 BRA `(.L_x_72) ;  /* 0x0000009400d08947 */ /* 0x004fea0003800000 */
.L_x_71:
[----:B------:R-:W-:-:S04]  /*3bb0*/  UIADD3 UR7, UPT, UPT, UR5, 0x1, URZ ;  /* 0x0000000105077890 */ /* 0x000fc8000fffe0ff */
[----:B------:R-:W-:-:S04]  /*3bc0*/  UISETP.NE.AND UP0, UPT, UR7, 0x2, UPT ;  /* 0x000000020700788c */ /* 0x000fc8000bf05270 */
[----:B------:R-:W-:Y:S02]  /*3bd0*/  USEL UR8, URZ, 0x1, UP0 ;  /* 0x00000001ff087887 */ /* 0x000fe40008000000 */
[----:B------:R-:W-:-:S04]  /*3be0*/  USEL UR7, UR7, URZ, UP0 ;  /* 0x000000ff07077287 */ /* 0x000fc80008000000 */
[----:B------:R-:W-:Y:S01]  /*3bf0*/  ULEA UR7, UR7, UR6, 0x3 ;  /* 0x0000000607077291 */ /* 0x000fe2000f8e18ff */
[----:B--2---:R-:W-:-:S04]  /*3c00*/  LOP3.LUT R3, R12, UR8, RZ, 0x3c, !PT ;  /* 0x000000080c037c12 */ /* 0x004fc8000f8e3cff */
[----:B------:R-:W-:-:S04]  /*3c10*/  SHF.L.U32 R0, R3, 0x1f, RZ ;  /* 0x0000001f03007819 */ /* 0x000fc800000006ff */
[----:B------:R-:W2:Y:S02]  /*3c20*/  SYNCS.PHASECHK.TRANS64 P0, [UR7+0x1c0], R0 ;  /* 0x0001c000ff0075a7 */ /* 0x000ea40008001007 */
[----:B-12---:R-:W-:Y:S05]  /*3c30*/  @P0 EXIT ;  /* 0x000000000000094d */ /* 0x006fea0003800000 */
[----:B------:R-:W-:Y:S02]  /*3c40*/  SHF.L.U32 R3, R3, 0x1f, RZ ;  /* 0x0000001f03037819 */ /* 0x000fe400000006ff */
[----:B------:R-:W-:-:S07]  /*3c50*/  MOV R0, UR7 ;  /* 0x0000000700007c02 */ /* 0x000fce0008000f00 */
.L_x_73:
[----:B-1----:R1:W2:Y:S02]  /*3c60*/  SYNCS.PHASECHK.TRANS64.TRYWAIT P0, [R0+URZ+0x1c0], R3 ;  /* 0x0001c003000075a7 */ /* 0x0022a400080011ff */
[----:B--2---:R-:W-:Y:S05]  /*3c70*/  @!P0 NANOSLEEP.SYNCS 0x989680 ;  /* 0x009896800000895d */ /* 0x004fea0003900000 */
[----:B------:R-:W2:Y:S02]  /*3c80*/  @!P0 SYNCS.PHASECHK.TRANS64 P0, [R0+URZ+0x1c0], R3 ;  /* 0x0001c003000085a7 */ /* 0x000ea400080010ff */
[----:B--2---:R-:W-:Y:S05]  /*3c90*/  @P0 EXIT ;  /* 0x000000000000094d */ /* 0x004fea0003800000 */
[----:B------:R-:W-:Y:S05]  /*3ca0*/  BRA `(.L_x_73) ;  /* 0xfffffffc00ec7947 */ /* 0x000fea000383ffff */
.L_x_66:
[----:B------:R-:W-:Y:S05]  /*3cb0*/  BRA.U UP5, `(.L_x_74) ;  /* 0x00000011053c7547 */ /* 0x000fea000b800000 */
[----:B------:R-:W-:Y:S01]  /*3cc0*/  UMOV UR4, 0x40 ;  /* 0x0000004000047882 */ /* 0x000fe20000000000 */
[----:B------:R-:W-:Y:S01]  /*3cd0*/  NOP ;  /* 0x0000000000007918 */ /* 0x000fe20000000000 */
[----:B------:R-:W-:Y:S01]  /*3ce0*/  ULEA UR5, UR45, UR4, 0x18 ;  /* 0x000000042d057291 */ /* 0x000fe2000f8ec0ff */
[----:B------:R-:W-:Y:S02]  /*3cf0*/  UMOV UR6, 0x400 ;  /* 0x0000040000067882 */ /* 0x000fe40000000000 */
[----:B------:R-:W-:-:S06]  /*3d00*/  ULEA UR6, UR45, UR6, 0x18 ;  /* 0x000000062d067291 */ /* 0x000fcc000f8ec0ff */
[----:B------:R-:W2:Y:S02]  /*3d10*/  LDS.U8 R3, [UR5+0x1c] ;  /* 0x00001c05ff037984 */ /* 0x000ea40008000000 */
[----:B--2---:R-:W-:-:S13]  /*3d20*/  ISETP.NE.AND P0, PT, R3, RZ, PT ;  /* 0x000000ff0300720c */ /* 0x004fda0003f05270 */
[----:B------:R-:W-:Y:S05]  /*3d30*/  @P0 BRA `(.L_x_75) ;  /* 0x0000000400080947 */ /* 0x000fea0003800000 */
[----:B------:R-:W-:Y:S02]  /*3d40*/  UISETP.NE.U32.AND UP1, UPT, UR27, 0x1, UPT ;  /* 0x000000011b00788c */ /* 0x000fe4000bf25070 */
[----:B------:R-:W-:-:S07]  /*3d50*/  UIADD3 UR7, UPT, UPT, UR5, 0x8, URZ ;  /* 0x0000000805077890 */ /* 0x000fce000fffe0ff */
[----:B------:R-:W-:Y:S05]  /*3d60*/  BRA.U !UP1, `(.L_x_76) ;  /* 0x00000001099c7547 */ /* 0x000fea000b800000 */
[----:B------:R-:W-:Y:S01]  /*3d70*/  ELECT P0, URZ, PT ;  /* 0x0000000000ff782f */ /* 0x000fe20003800000 */
[----:B------:R-:W-:-:S12]  /*3d80*/  BSSY B0, `(.L_x_76) ;  /* 0x0000025000007945 */ /* 0x000fd80003800000 */
[----:B------:R-:W-:Y:S05]  /*3d90*/  @!P0 BRA `(.L_x_77) ;  /* 0x00000000008c8947 */ /* 0x000fea0003800000 */
[----:B------:R-:W-:-:S05]  /*3da0*/  UMOV UR4, 0x10 ;  /* 0x0000001000047882 */ /* 0x000fca0000000000 */
[----:B------:R-:W-:Y:S04]  /*3db0*/  DEPBAR.LE SB2, 0x36 ;  /* 0x0000ad800000791a */ /* 0x000fe80000000000 */
[----:B------:R-:W2:Y:S02]  /*3dc0*/  UTCATOMSWS.2CTA.FIND_AND_SET.ALIGN UP0, UR4, UR4 ;  /* 0x00000004000475e3 */ /* 0x000ea40008200800 */
[----:B--2---:R-:W-:Y:S01]  /*3dd0*/  MOV R10, UR4 ;  /* 0x00000004000a7c02 */ /* 0x004fe20008000f00 */
[----:B------:R-:W-:Y:S06]  /*3de0*/  BRA.U UP0, `(.L_x_78) ;  /* 0x0000000100187547 */ /* 0x000fec000b800000 */
.L_x_79:
[----:B------:R-:W-:Y:S05]  /*3df0*/  NANOSLEEP 0x64 ;  /* 0x000000640000795d */ /* 0x000fea0003800000 */
[----:B------:R-:W-:-:S05]  /*3e00*/  UMOV UR4, 0x10 ;  /* 0x0000001000047882 */ /* 0x000fca0000000000 */
[----:B------:R-:W-:Y:S04]  /*3e10*/  DEPBAR.LE SB2, 0x36 ;  /* 0x0000ad800000791a */ /* 0x000fe80000000000 */
[----:B------:R-:W2:Y:S02]  /*3e20*/  UTCATOMSWS.2CTA.FIND_AND_SET.ALIGN UP0, UR4, UR4 ;  /* 0x00000004000475e3 */ /* 0x000ea40008200800 */
[----:B--2---:R-:W-:Y:S01]  /*3e30*/  MOV R10, UR4 ;  /* 0x00000004000a7c02 */ /* 0x004fe20008000f00 */
[----:B------:R-:W-:Y:S05]  /*3e40*/  BRA.U !UP0, `(.L_x_79) ;  /* 0xfffffffd08e87547 */ /* 0x000fea000b83ffff */
.L_x_78:
[----:B------:R-:W2:Y:S01]  /*3e50*/  LDS R6, [UR5+0x10] ;  /* 0x00001005ff067984 */ /* 0x000ea20008000800 */
[----:B------:R-:W-:Y:S01]  /*3e60*/  IMAD.U32 R3, RZ, RZ, UR6 ;  /* 0x00000006ff037e24 */ /* 0x000fe2000f8e00ff */
[----:B------:R-:W-:-:S03]  /*3e70*/  MOV R4, UR28 ;  /* 0x0000001c00047c02 */ /* 0x000fc60008000f00 */
[----:B------:R-:W-:Y:S01]  /*3e80*/  VIADD R3, R3, 0x240 ;  /* 0x0000024003037836 */ /* 0x000fe20000000000 */
[----:B--2---:R-:W-:-:S04]  /*3e90*/  SHF.L.U32 R6, R6, 0x1f, RZ ;  /* 0x0000001f06067819 */ /* 0x004fc800000006ff */
[----:B------:R-:W2:Y:S02]  /*3ea0*/  SYNCS.PHASECHK.TRANS64.TRYWAIT P0, [UR5+0x8], R6 ;  /* 0x00000806ff0075a7 */ /* 0x000ea40008001105 */
[----:B--2---:R-:W-:Y:S05]  /*3eb0*/  @P0 BRA `(.L_x_80) ;  /* 0x0000000000080947 */ /* 0x004fea0003800000 */
[----:B------:R-:W2:Y:S02]  /*3ec0*/  SYNCS.PHASECHK.TRANS64.TRYWAIT P0, [UR5+0x8], R6 ;  /* 0x00000806ff0075a7 */ /* 0x000ea40008001105 */
[----:B--2---:R-:W-:Y:S05]  /*3ed0*/  @!P0 BRA `(.L_x_81) ;  /* 0x00000094001c8947 */ /* 0x004fea0003800000 */
.L_x_80:
[----:B------:R-:W-:Y:S01]  /*3ee0*/  PRMT R4, R4, 0x654, R3 ;  /* 0x0000065404047816 */ /* 0x000fe20000000003 */
[----:B------:R-:W-:Y:S01]  /*3ef0*/  HFMA2 R3, -RZ, RZ, 0, 5.9604644775390625e-08 ;  /* 0x00000001ff037431 */ /* 0x000fe200000001ff */
[----:B------:R-:W-:Y:S01]  /*3f00*/  UPRMT UR4, UR28, 0x654, UR7 ;  /* 0x000006541c047896 */ /* 0x000fe20008000007 */
[----:B------:R-:W-:Y:S02]  /*3f10*/  IMAD.MOV.U32 R7, RZ, RZ, 0xffff ;  /* 0x0000ffffff077424 */ /* 0x000fe400078e00ff */
[----:B--2---:R-:W-:Y:S02]  /*3f20*/  IMAD.MOV.U32 R6, RZ, RZ, 0x4 ;  /* 0x00000004ff067424 */ /* 0x004fe400078e00ff */
[----:B------:R-:W-:Y:S01]  /*3f30*/  IMAD.SHL.U32 R9, R10, 0x20, RZ ;  /* 0x000000200a097824 */ /* 0x000fe200078e00ff */
[----:B------:R-:W-:Y:S02]  /*3f40*/  MOV R5, UR4 ;  /* 0x0000000400057c02 */ /* 0x000fe40008000f00 */
[-C--:B------:R-:W-:Y:S01]  /*3f50*/  SHF.L.U32 R8, R7, R10.reuse, RZ ;  /* 0x0000000a07087219 */ /* 0x080fe200000006ff */
[----:B------:R2:W-:Y:S01]  /*3f60*/  SYNCS.ARRIVE.TRANS64.RED RZ, [UR4], R6 ;  /* 0x00000006ffff79a7 */ /* 0x0005e20008000404 */
[----:B------:R-:W-:Y:S01]  /*3f70*/  SHF.L.U32 R7, R3, R10, RZ ;  /* 0x0000000a03077219 */ /* 0x000fe200000006ff */
[----:B------:R2:W-:Y:S04]  /*3f80*/  STS [UR6+0x240], R9 ;  /* 0x00024009ff007988 */ /* 0x0005e80008000806 */
[----:B------:R2:W-:Y:S04]  /*3f90*/  STAS [R4.64], R10 ;  /* 0x0000000a04007dbd */ /* 0x0005e8000c0008ff */
[----:B------:R2:W-:Y:S04]  /*3fa0*/  ATOMS.OR RZ, [UR5+0x14], R8 ;  /* 0x00001408ffff798c */ /* 0x0005e8000b000005 */
[----:B------:R2:W-:Y:S04]  /*3fb0*/  ATOMS.OR RZ, [UR5+0x18], R7 ;  /* 0x00001807ffff798c */ /* 0x0005e8000b000005 */
[----:B------:R2:W-:Y:S02]  /*3fc0*/  ATOMS.XOR RZ, [UR5+0x10], R3 ;  /* 0x00001003ffff798c */ /* 0x0005e4000b800005 */
.L_x_77:
[----:B-1----:R-:W-:Y:S05]  /*3fd0*/  BSYNC B0 ;  /* 0x0000000000007941 */ /* 0x002fea0003800000 */
.L_x_76:
[----:B------:R-:W-:Y:S05]  /*3fe0*/  BRA.U UP1, `(.L_x_82) ;  /* 0x00000001016c7547 */ /* 0x000fea000b800000 */
[----:B------:R-:W-:-:S03]  /*3ff0*/  UMOV UR4, 0xffffffff ;  /* 0xffffffff00047882 */ /* 0x000fc60000000000 */
[----:B------:R-:W-:Y:S05]  /*4000*/  BRA.DIV UR4, `(.L_x_83) ;  /* 0x0000009204e87947 */ /* 0x000fea000b800000 */
[----:B------:R-:W-:-:S13]  /*4010*/  ELECT P0, URZ, PT ;  /* 0x0000000000ff782f */ /* 0x000fda0003800000 */
.L_x_216:
[----:B------:R-:W-:Y:S05]  /*4020*/  @!P0 BRA `(.L_x_82) ;  /* 0x00000000005c8947 */ /* 0x000fea0003800000 */
[----:B--2---:R-:W2:Y:S02]  /*4030*/  LDS R4, [UR5+0x10] ;  /* 0x00001005ff047984 */ /* 0x004ea40008000800 */
[----:B--2---:R-:W-:-:S04]  /*4040*/  SHF.L.U32 R4, R4, 0x1f, RZ ;  /* 0x0000001f04047819 */ /* 0x004fc800000006ff */
[----:B------:R-:W2:Y:S02]  /*4050*/  SYNCS.PHASECHK.TRANS64.TRYWAIT P0, [UR5+0x8], R4 ;  /* 0x00000804ff0075a7 */ /* 0x000ea40008001105 */
[----:B--2---:R-:W-:Y:S05]  /*4060*/  @P0 BRA `(.L_x_84) ;  /* 0x0000000000080947 */ /* 0x004fea0003800000 */
[----:B------:R-:W2:Y:S02]  /*4070*/  SYNCS.PHASECHK.TRANS64.TRYWAIT P0, [UR5+0x8], R4 ;  /* 0x00000804ff0075a7 */ /* 0x000ea40008001105 */
[----:B--2---:R-:W-:Y:S05]  /*4080*/  @!P0 BRA `(.L_x_85) ;  /* 0x0000009000ec8947 */ /* 0x004fea0003800000 */
.L_x_84:
[----:B------:R-:W3:Y:S01]  /*4090*/  LDS R6, [UR6+0x240] ;  /* 0x00024006ff067984 */ /* 0x000ee20008000800 */
[----:B--2---:R-:W-:Y:S02]  /*40a0*/  HFMA2 R3, -RZ, RZ, 0, 5.9604644775390625e-08 ;  /* 0x00000001ff037431 */ /* 0x004fe400000001ff */
[----:B------:R-:W-:Y:S01]  /*40b0*/  IMAD.MOV.U32 R4, RZ, RZ, 0xffff ;  /* 0x0000ffffff047424 */ /* 0x000fe200078e00ff */
[----:B------:R-:W-:Y:S01]  /*40c0*/  UPRMT UR4, UR28, 0x654, UR7 ;  /* 0x000006541c047896 */ /* 0x000fe20008000007 */
[----:B---3--:R-:W-:-:S03]  /*40d0*/  IMAD.SHL.U32 R5, R6, 0x20, RZ ;  /* 0x0000002006057824 */ /* 0x008fc600078e00ff */
[-C--:B------:R-:W-:Y:S02]  /*40e0*/  SHF.L.U32 R4, R4, R6.reuse, RZ ;  /* 0x0000000604047219 */ /* 0x080fe400000006ff */
[----:B------:R-:W-:Y:S01]  /*40f0*/  SHF.L.U32 R6, R3, R6, RZ ;  /* 0x0000000603067219 */ /* 0x000fe200000006ff */
[----:B------:R3:W-:Y:S04]  /*4100*/  STS [UR6+0x240], R5 ;  /* 0x00024005ff007988 */ /* 0x0007e80008000806 */
[----:B------:R3:W-:Y:S04]  /*4110*/  ATOMS.OR RZ, [UR5+0x14], R4 ;  /* 0x00001404ffff798c */ /* 0x0007e8000b000005 */
[----:B------:R3:W-:Y:S01]  /*4120*/  ATOMS.OR RZ, [UR5+0x18], R6 ;  /* 0x00001806ffff798c */ /* 0x0007e2000b000005 */
[----:B------:R-:W-:Y:S03]  /*4130*/  SYNCS.ARRIVE.TRANS64.RED.A1T0 RZ, [UR4], RZ ;  /* 0x000000ffffff79a7 */ /* 0x000fe60008100404 */
[----:B------:R3:W-:Y:S01]  /*4140*/  ATOMS.XOR RZ, [UR5+0x10], R3 ;  /* 0x00001003ffff798c */ /* 0x0007e2000b800005 */
[----:B------:R-:W-:Y:S05]  /*4150*/  BRA `(.L_x_82) ;  /* 0x0000000000107947 */ /* 0x000fea0003800000 */
.L_x_75:
[----:B------:R-:W-:Y:S02]  /*4160*/  MOV R3, 0xffffffff ;  /* 0xffffffff00037802 */ /* 0x000fe40000000f00 */
[----:B------:R-:W-:-:S03]  /*4170*/  MOV R4, 0x41a0 ;  /* 0x000041a000047802 */ /* 0x000fc60000000f00 */
[----:B------:R2:W-:Y:S04]  /*4180*/  STS [UR6+0x240], R3 ;  /* 0x00024003ff007988 */ /* 0x0005e80008000806 */
[----:B-12--5:R-:W-:Y:S05]  /*4190*/  CALL.REL.NOINC `($__internal_1_$__cuda_sm10x_tcgen05_guardrail_trap_phase_invalid_during_alloc) ;  /* 0x00000098008c7944 */ /* 0x026fea0003c00000 */
.L_x_82:
[----:B------:R-:W-:Y:S05]  /*41a0*/  WARPSYNC.ALL ;  /* 0x0000000000007948 */ /* 0x000fea0003800000 */
[----:B------:R-:W4:Y:S01]  /*41b0*/  S2UR UR4, SR_CgaCtaId ;  /* 0x00000000000479c3 */ /* 0x000f220000008800 */
[----:B------:R-:W-:Y:S01]  /*41c0*/  UMOV UR13, 0x400 ;  /* 0x00000400000d7882 */ /* 0x000fe20000000000 */
[----:B------:R-:W-:-:S06]  /*41d0*/  NOP ;  /* 0x0000000000007918 */ /* 0x000fcc0000000000 */
[----:B------:R-:W-:Y:S06]  /*41e0*/  BAR.ARV 0x6, 0xa0 ;  /* 0x0182800000007b1d */ /* 0x000fec0000002000 */
[----:B------:R-:W1:Y:S01]  /*41f0*/  LDCU UR6, c[0x0][0x38c] ;  /* 0x00007180ff0677ac */ /* 0x000e620008000800 */
[----:B------:R-:W-:Y:S01]  /*4200*/  LOP3.LUT R0, R0, 0xffff, RZ, 0xc0, !PT ;  /* 0x0000ffff00007812 */ /* 0x000fe200078ec0ff */
[----:B--2---:R-:W-:Y:S01]  /*4210*/  IMAD.MOV.U32 R9, RZ, RZ, 0x1 ;  /* 0x00000001ff097424 */ /* 0x004fe200078e00ff */
[----:B------:R-:W-:Y:S01]  /*4220*/  LOP3.LUT R2, R2, 0xffff, RZ, 0xc0, !PT ;  /* 0x0000ffff02027812 */ /* 0x000fe200078ec0ff */
[----:B------:R-:W-:Y:S01]  /*4230*/  IMAD.MOV.U32 R8, RZ, RZ, RZ ;  /* 0x000000ffff087224 */ /* 0x000fe200078e00ff */
[----:B------:R-:W-:Y:S01]  /*4240*/  R2UR UR24, R0 ;  /* 0x00000000001872ca */ /* 0x000fe200000e0000 */
[----:B------:R-:W-:Y:S01]  /*4250*/  UMOV UR20, URZ ;  /* 0x000000ff00147c82 */ /* 0x000fe20008000000 */
[----:B------:R-:W-:Y:S01]  /*4260*/  R2UR UR16, R2 ;  /* 0x00000000021072ca */ /* 0x000fe200000e0000 */
[----:B------:R-:W-:Y:S01]  /*4270*/  UMOV UR10, URZ ;  /* 0x000000ff000a7c82 */ /* 0x000fe20008000000 */
[----:B------:R-:W-:-:S02]  /*4280*/  UISETP.NE.AND UP3, UPT, UR27, URZ, UPT ;  /* 0x000000ff1b00728c */ /* 0x000fc4000bf65270 */
[----:B----4-:R-:W-:Y:S01]  /*4290*/  ULEA UR13, UR4, UR13, 0x18 ;  /* 0x0000000d040d7291 */ /* 0x010fe2000f8ec0ff */
[----:B------:R-:W-:Y:S01]  /*42a0*/  UMOV UR11, URZ ;  /* 0x000000ff000b7c82 */ /* 0x000fe20008000000 */
[----:B------:R-:W-:Y:S02]  /*42b0*/  UMOV UR22, 0x0 ;  /* 0x0000000000167882 */ /* 0x000fe40000000000 */
[----:B------:R-:W-:Y:S02]  /*42c0*/  UIADD3 UR5, UPT, UPT, UR13, 0xc600, URZ ;  /* 0x0000c6000d057890 */ /* 0x000fe4000fffe0ff */
[----:B------:R-:W-:Y:S02]  /*42d0*/  UIADD3 UR4, UPT, UPT, UR13, 0x22600, URZ ;  /* 0x000226000d047890 */ /* 0x000fe4000fffe0ff */
[----:B-1----:R-:W-:Y:S01]  /*42e0*/  UIADD3 UR6, UPT, UPT, UR6, 0x1f, URZ ;  /* 0x0000001f06067890 */ /* 0x002fe2000fffe0ff */
[----:B---3--:R-:W1:Y:S01]  /*42f0*/  LDS R3, [UR13+0x240] ;  /* 0x0002400dff037984 */ /* 0x008e620008000800 */
[----:B------:R-:W-:-:S02]  /*4300*/  USHF.R.U32.HI UR5, URZ, 0x4, UR5 ;  /* 0x00000004ff057899 */ /* 0x000fc40008011605 */
[----:B------:R-:W-:Y:S02]  /*4310*/  USHF.R.S32.HI UR21, URZ, 0x1f, UR6 ;  /* 0x0000001fff157899 */ /* 0x000fe40008011406 */
[----:B------:R-:W-:Y:S02]  /*4320*/  USHF.R.U32.HI UR4, URZ, 0x4, UR4 ;  /* 0x00000004ff047899 */ /* 0x000fe40008011604 */
[----:B------:R-:W-:Y:S02]  /*4330*/  ULEA.HI UR21, UR21, UR6, URZ, 0x5 ;  /* 0x0000000615157291 */ /* 0x000fe4000f8f28ff */
[----:B------:R-:W-:Y:S02]  /*4340*/  ULOP3.LUT UR5, UR5, 0x3fff, URZ, 0xc0, !UPT ;  /* 0x00003fff05057892 */ /* 0x000fe4000f8ec0ff */
[----:B------:R-:W-:Y:S02]  /*4350*/  USHF.R.S32.HI UR21, URZ, 0x5, UR21 ;  /* 0x00000005ff157899 */ /* 0x000fe40008011415 */
[----:B------:R-:W-:-:S02]  /*4360*/  ULOP3.LUT UR18, UR4, 0x3fff, URZ, 0xc0, !UPT ;  /* 0x00003fff04127892 */ /* 0x000fc4000f8ec0ff */
[----:B------:R-:W-:Y:S02]  /*4370*/  UISETP.LT.AND UP0, UPT, UR21, 0x1, UPT ;  /* 0x000000011500788c */ /* 0x000fe4000bf01270 */
[----:B------:R-:W-:Y:S02]  /*4380*/  ULOP3.LUT UR17, UR5, 0x10000, URZ, 0xfc, !UPT ;  /* 0x0001000005117892 */ /* 0x000fe4000f8efcff */
[----:B------:R-:W-:Y:S02]  /*4390*/  ULOP3.LUT UR18, UR18, 0x10000, URZ, 0xfc, !UPT ;  /* 0x0001000012127892 */ /* 0x000fe4000f8efcff */
[----:B------:R-:W-:Y:S01]  /*43a0*/  USEL UR25, UR21, 0x1, !UP0 ;  /* 0x0000000115197887 */ /* 0x000fe2000c000000 */
[----:B------:R-:W-:Y:S01]  /*43b0*/  UMOV UR23, 0x10400490 ;  /* 0x1040049000177882 */ /* 0x000fe20000000000 */
[----:B-1----:R-:W-:Y:S02]  /*43c0*/  R2UR UR26, R3 ;  /* 0x00000000031a72ca */ /* 0x002fe400000e0000 */
[----:B------:R-:W-:-:S13]  /*43d0*/  CS2R R2, SRZ ;  /* 0x0000000000027805 */ /* 0x000fda000001ff00 */
.L_x_93:
[C---:B------:R-:W-:Y:S02]  /*43e0*/  LEA R0, R8.reuse, UR13, 0x3 ;  /* 0x0000000d08007c11 */ /* 0x040fe4000f8e18ff */
[----:B------:R-:W-:Y:S02]  /*43f0*/  SHF.L.U32 R5, R3, 0x1f, RZ ;  /* 0x0000001f03057819 */ /* 0x000fe400000006ff */
[----:B------:R-:W-:Y:S02]  /*4400*/  LEA R4, R8, UR13, 0x4 ;  /* 0x0000000d08047c11 */ /* 0x000fe4000f8e20ff */
[----:B------:R-:W1:Y:S02]  /*4410*/  SYNCS.PHASECHK.TRANS64.TRYWAIT P0, [R0+URZ+0x1b0], R5 ;  /* 0x0001b005000075a7 */ /* 0x000e6400080011ff */
[----:B-1-3--:R-:W-:Y:S05]  /*4420*/  @!P0 BRA `(.L_x_86) ;  /* 0x00000090001c8947 */ /* 0x00afea0003800000 */
.L_x_217:
[----:B-1----:R-:W1:Y:S01]  /*4430*/  LDS.128 R4, [R4+0x220] ;  /* 0x0002200004047984 */ /* 0x002e620000000c00 */
[----:B------:R-:W-:Y:S02]  /*4440*/  VIADD R0, R0, 0x1c0 ;  /* 0x000001c000007836 */ /* 0x000fe40000000000 */
[----:B------:R-:W-:Y:S01]  /*4450*/  VIADD R8, R8, 0x1 ;  /* 0x0000000108087836 */ /* 0x000fe20000000000 */
[----:B------:R-:W-:Y:S01]  /*4460*/  @!PT LDS RZ, [RZ] ;  /* 0x00000000fffff984 */ /* 0x000fe20000000800 */
[----:B------:R-:W-:Y:S01]  /*4470*/  @!PT LDS RZ, [RZ] ;  /* 0x00000000fffff984 */ /* 0x000fe20000000800 */
[----:B------:R-:W-:Y:S01]  /*4480*/  @!PT LDS RZ, [RZ] ;  /* 0x00000000fffff984 */ /* 0x000fe20000000800 */
[----:B------:R-:W-:Y:S01]  /*4490*/  @!PT LDS RZ, [RZ] ;  /* 0x00000000fffff984 */ /* 0x000fe20000000800 */
[----:B------:R2:W-:Y:S06]  /*44a0*/  MEMBAR.ALL.CTA ;  /* 0x0000000000007992 */ /* 0x0005ec0000008000 */
[----:B--2---:R-:W2:Y:S01]  /*44b0*/  FENCE.VIEW.ASYNC.S ;  /* 0x00000000000073c6 */ /* 0x004ea20000000000 */
[----:B------:R-:W-:-:S04]  /*44c0*/  PRMT R0, RZ, 0x654, R0 ;  /* 0x00000654ff007816 */ /* 0x000fc80000000000 */
[----:B--2---:R2:W-:Y:S01]  /*44d0*/  SYNCS.ARRIVE.TRANS64.RED.A1T0 RZ, [R0+URZ], RZ ;  /* 0x000000ff00ff79a7 */ /* 0x0045e200081004ff */
[----:B-1----:R-:W-:Y:S01]  /*44e0*/  LOP3.LUT P1, RZ, R6, 0x1, RZ, 0xc0, !PT ;  /* 0x0000000106ff7812 */ /* 0x002fe2000782c0ff */
[----:B--2---:R-:W-:-:S12]  /*44f0*/  BRA.U UP3, `(.L_x_87) ;  /* 0x0000000103cc7547 */ /* 0x004fd8000b800000 */
[----:B------:R-:W1:Y:S01]  /*4500*/  LDCU UR4, c[0x0][0x38c] ;  /* 0x00007180ff0477ac */ /* 0x000e620008000800 */
[----:B------:R-:W-:Y:S02]  /*4510*/  PLOP3.LUT P2, PT, PT, PT, PT, 0x80, 0x8 ;  /* 0x000000000008781c */ /* 0x000fe40003f4f070 */
[----:B------:R-:W-:Y:S01]  /*4520*/  SHF.L.U32 R5, R9, 0x1f, RZ ;  /* 0x0000001f09057819 */ /* 0x000fe200000006ff */
[----:B------:R-:W-:Y:S02]  /*4530*/  ULEA UR19, UR20, UR13, 0x3 ;  /* 0x0000000d14137291 */ /* 0x000fe4000f8e18ff */
[----:B-1----:R-:W-:-:S06]  /*4540*/  UISETP.GE.AND UP0, UPT, UR4, 0x1, UPT ;  /* 0x000000010400788c */ /* 0x002fcc000bf06270 */
[----:B------:R-:W-:-:S05]  /*4550*/  PLOP3.LUT P0, PT, PT, PT, UP0, 0x80, 0x8 ;  /* 0x000000000008781c */ /* 0x000fca0003f0f008 */
[----:B------:R-:W-:-:S08]  /*4560*/  @UP0 ULEA UR4, UR10, UR13, 0x3 ;  /* 0x0000000d0a040291 */ /* 0x000fd0000f8e18ff */
[----:B------:R-:W-:-:S04]  /*4570*/  @P0 SHF.L.U32 R0, R2, 0x1f, RZ ;  /* 0x0000001f02000819 */ /* 0x000fc800000006ff */
[----:B------:R1:W2:Y:S01]  /*4580*/  @P0 SYNCS.PHASECHK.TRANS64.TRYWAIT P2, [UR4], R0 ;  /* 0x00000000ff0005a7 */ /* 0x0002a20008041104 */
[----:B------:R-:W3:Y:S02]  /*4590*/  SYNCS.PHASECHK.TRANS64.TRYWAIT P0, [UR19+0x1e0], R5 ;  /* 0x0001e005ff0075a7 */ /* 0x000ee40008001113 */
[----:B-123--:R-:W-:Y:S05]  /*45a0*/  @!P0 BRA `(.L_x_88) ;  /* 0x0000008c00d08947 */ /* 0x00efea0003800000 */
.L_x_219:
[----:B------:R-:W-:Y:S01]  /*45b0*/  UMOV UR14, UR11 ;  /* 0x0000000b000e7c82 */ /* 0x000fe20008000000 */
[----:B------:R-:W-:Y:S05]  /*45c0*/  BRA.U !UP0, `(.L_x_89) ;  /* 0x0000000108887547 */ /* 0x000fea000b800000 */
[----:B------:R-:W-:Y:S02]  /*45d0*/  UIADD3 UR14, UPT, UPT, UR25, UR11, URZ ;  /* 0x0000000b190e7290 */ /* 0x000fe4000fffe0ff */
[----:B------:R-:W-:Y:S02]  /*45e0*/  ULEA UR15, UR20, UR26, 0x8 ;  /* 0x0000001a140f7291 */ /* 0x000fe4000f8e40ff */
[----:B------:R-:W-:Y:S01]  /*45f0*/  UPLOP3.LUT UP2, UPT, UPT, UPT, UPT, 0x40, 0x4 ;  /* 0x000000000004789c */ /* 0x000fe20003f4e870 */
[----:B------:R-:W-:Y:S01]  /*4600*/  UMOV UR12, UR21 ;  /* 0x00000015000c7c82 */ /* 0x000fe20008000000 */
[----:B------:R-:W-:-:S09]  /*4610*/  UMOV UR5, UR10 ;  /* 0x0000000a00057c82 */ /* 0x000fd20008000000 */
.L_x_92:
[----:B--2---:R-:W-:Y:S01]  /*4620*/  ULEA UR6, UR5, UR13, 0x3 ;  /* 0x0000000d05067291 */ /* 0x004fe2000f8e18ff */
[----:B---3--:R-:W-:Y:S11]  /*4630*/  @P2 BRA `(.L_x_90) ;  /* 0x00000000000c2947 */ /* 0x008ff60003800000 */
[----:B-1----:R-:W-:Y:S04]  /*4640*/  SHF.L.U32 R5, R2, 0x1f, RZ ;  /* 0x0000001f02057819 */ /* 0x002fe800000006ff */
[----:B------:R-:W1:Y:S02]  /*4650*/  SYNCS.PHASECHK.TRANS64.TRYWAIT P0, [UR6], R5 ;  /* 0x00000005ff0075a7 */ /* 0x000e640008001106 */
[----:B-1----:R-:W-:Y:S05]  /*4660*/  @!P0 BRA `(.L_x_91) ;  /* 0x0000008c00b88947 */ /* 0x002fea0003800000 */
.L_x_90:
[----:B------:R-:W-:Y:S01]  /*4670*/  UISETP.NE.AND UP0, UPT, UR12, 0x1, UPT ;  /* 0x000000010c00788c */ /* 0x000fe2000bf05270 */
[----:B------:R-:W-:Y:S01]  /*4680*/  PLOP3.LUT P2, PT, PT, PT, PT, 0x80, 0x8 ;  /* 0x000000000008781c */ /* 0x000fe20003f4f070 */
[----:B------:R-:W-:Y:S02]  /*4690*/  UIADD3 UR4, UPT, UPT, UR5, 0x1, URZ ;  /* 0x0000000105047890 */ /* 0x000fe4000fffe0ff */
[----:B------:R-:W-:Y:S02]  /*46a0*/  ULEA UR8, UR5, UR18, 0x8 ;  /* 0x0000001205087291 */ /* 0x000fe4000f8e40ff */
[----:B------:R-:W-:Y:S01]  /*46b0*/  UISETP.NE.AND UP1, UPT, UR4, 0x16, UPT ;  /* 0x000000160400788c */ /* 0x000fe2000bf25270 */
[----:B------:R-:W-:Y:S01]  /*46c0*/  PLOP3.LUT P0, PT, PT, PT, UP0, 0x80, 0x8 ;  /* 0x000000000008781c */ /* 0x000fe20003f0f008 */
[----:B------:R-:W-:Y:S02]  /*46d0*/  UIADD3 UR11, UPT, UPT, UR11, 0x1, URZ ;  /* 0x000000010b0b7890 */ /* 0x000fe4000fffe0ff */
[----:B------:R-:W-:Y:S02]  /*46e0*/  USEL UR7, URZ, 0x1, UP1 ;  /* 0x00000001ff077887 */ /* 0x000fe40008800000 */
[----:B------:R-:W-:Y:S01]  /*46f0*/  USEL UR10, UR4, URZ, UP1 ;  /* 0x000000ff040a7287 */ /* 0x000fe20008800000 */
[----:B------:R-:W-:Y:S01]  /*4700*/  UMOV UR9, 0xc0004010 ;  /* 0xc000401000097882 */ /* 0x000fe20000000000 */
[----:B------:R-:W-:Y:S02]  /*4710*/  UIADD3 UR12, UPT, UPT, UR12, -0x1, URZ ;  /* 0xffffffff0c0c7890 */ /* 0x000fe4000fffe0ff */
[----:B------:R-:W-:Y:S01]  /*4720*/  LOP3.LUT R2, R2, UR7, RZ, 0x3c, !PT ;  /* 0x0000000702027c12 */ /* 0x000fe2000f8e3cff */
[----:B------:R-:W-:Y:S01]  /*4730*/  @UP0 ULEA UR4, UR10, UR13, 0x3 ;  /* 0x0000000d0a040291 */ /* 0x000fe2000f8e18ff */
[----:B------:R-:W-:Y:S02]  /*4740*/  UMOV UR7, 0xc0004010 ;  /* 0xc000401000077882 */ /* 0x000fe40000000000 */
[----:B-1----:R-:W-:Y:S01]  /*4750*/  @P0 SHF.L.U32 R0, R2, 0x1f, RZ ;  /* 0x0000001f02000819 */ /* 0x002fe200000006ff */
[----:B------:R-:W-:Y:S05]  /*4760*/  UISETP.NE.AND UP0, UPT, UR11, UR14, UPT ;  /* 0x0000000e0b00728c */ /* 0x000fea000bf05270 */
[----:B------:R2:W3:Y:S01]  /*4770*/  @P0 SYNCS.PHASECHK.TRANS64.TRYWAIT P2, [UR4], R0 ;  /* 0x00000000ff0005a7 */ /* 0x0004e20008041104 */
[----:B------:R-:W-:Y:S02]  /*4780*/  UIADD3 UR4, UPT, UPT, UR6, 0xb0, URZ ;  /* 0x000000b006047890 */ /* 0x000fe4000fffe0ff */
[----:B------:R-:W-:Y:S03]  /*4790*/  ULEA UR6, UR5, UR17, 0x8 ;  /* 0x0000001105067291 */ /* 0x000fe6000f8e40ff */
[----:B------:R-:W-:Y:S06]  /*47a0*/  UMOV UR5, UR10 ;  /* 0x0000000a00057c82 */ /* 0x000fec0008000000 */
[----:B------:R2:W-:Y:S01]  /*47b0*/  UTCQMMA.2CTA gdesc[UR6], gdesc[UR8], tmem[UR15], tmem[UR22], idesc[UR23], UP2 ;  /* 0x00ff1608060075ea */ /* 0x0005e2000920030f */
[----:B------:R-:W-:Y:S01]  /*47c0*/  UPLOP3.LUT UP2, UPT, UPT, UPT, UPT, 0x80, 0x8 ;  /* 0x000000000008789c */ /* 0x000fe20003f4f070 */
[----:B------:R2:W-:Y:S01]  /*47d0*/  UTCBAR.2CTA.MULTICAST [UR4], URZ, UR16 ;  /* 0x000000ff040073e9 */ /* 0x0005e20008200810 */
[----:B------:R-:W-:Y:S09]  /*47e0*/  BRA.U UP0, `(.L_x_92) ;  /* 0xfffffffd008c7547 */ /* 0x000ff2000b83ffff */
.L_x_89:
[----:B--2---:R-:W-:Y:S01]  /*47f0*/  UIADD3 UR4, UPT, UPT, UR19, 0x1d0, URZ ;  /* 0x000001d013047890 */ /* 0x004fe2000fffe0ff */
[----:B------:R-:W-:-:S08]  /*4800*/  UMOV UR11, UR14 ;  /* 0x0000000e000b7c82 */ /* 0x000fd00008000000 */
[----:B------:R2:W-:Y:S01]  /*4810*/  UTCBAR.2CTA.MULTICAST [UR4], URZ, UR24 ;  /* 0x000000ff040073e9 */ /* 0x0005e20008200818 */
[----:B------:R-:W-:Y:S02]  /*4820*/  NOP ;  /* 0x0000000000007918 */ /* 0x000fe40000000000 */
.L_x_87:
[----:B--2---:R-:W-:Y:S01]  /*4830*/  UIADD3 UR4, UPT, UPT, UR20, 0x1, URZ ;  /* 0x0000000114047890 */ /* 0x004fe2000fffe0ff */
[----:B------:R-:W-:-:S03]  /*4840*/  ISETP.NE.AND P0, PT, R8, 0x2, PT ;  /* 0x000000020800780c */ /* 0x000fc60003f05270 */
[----:B------:R-:W-:Y:S01]  /*4850*/  UISETP.NE.AND UP0, UPT, UR4, 0x2, UPT ;  /* 0x000000020400788c */ /* 0x000fe2000bf05270 */
[----:B-1----:R-:W-:Y:S02]  /*4860*/  SEL R0, RZ, 0x1, P0 ;  /* 0x00000001ff007807 */ /* 0x002fe40000000000 */
[----:B------:R-:W-:Y:S01]  /*4870*/  SEL R8, R8, RZ, P0 ;  /* 0x000000ff08087207 */ /* 0x000fe20000000000 */
[----:B------:R-:W-:Y:S01]  /*4880*/  USEL UR5, URZ, 0x1, UP0 ;  /* 0x00000001ff057887 */ /* 0x000fe20008000000 */
[----:B------:R-:W-:Y:S01]  /*4890*/  LOP3.LUT R3, R3, R0, RZ, 0x3c, !PT ;  /* 0x0000000003037212 */ /* 0x000fe200078e3cff */
[----:B------:R-:W-:-:S04]  /*48a0*/  USEL UR20, UR4, URZ, UP0 ;  /* 0x000000ff04147287 */ /* 0x000fc80008000000 */
[----:B------:R-:W-:Y:S01]  /*48b0*/  LOP3.LUT R9, R9, UR5, RZ, 0x3c, !PT ;  /* 0x0000000509097c12 */ /* 0x000fe2000f8e3cff */
[----:B------:R-:W-:Y:S07]  /*48c0*/  @P1 BRA `(.L_x_93) ;  /* 0xfffffff800c41947 */ /* 0x000fee000383ffff */
[----:B------:R-:W1:Y:S01]  /*48d0*/  S2UR UR8, SR_CgaCtaId ;  /* 0x00000000000879c3 */ /* 0x000e620000008800 */
[----:B------:R-:W-:Y:S01]  /*48e0*/  ELECT P0, URZ, PT ;  /* 0x0000000000ff782f */ /* 0x000fe20003800000 */
[----:B------:R-:W-:Y:S01]  /*48f0*/  HFMA2 R0, -RZ, RZ, 0, 5.9604644775390625e-08 ;  /* 0x00000001ff007431 */ /* 0x000fe200000001ff */
[----:B------:R-:W-:-:S05]  /*4900*/  UMOV UR4, 0x40 ;  /* 0x0000004000047882 */ /* 0x000fca0000000000 */
[----:B------:R-:W-:Y:S01]  /*4910*/  UVIRTCOUNT.DEALLOC.SMPOOL 0x80 ;  /* 0x000000800000784c */ /* 0x000fe20000000000 */
[----:B------:R-:W-:Y:S02]  /*4920*/  UISETP.NE.AND UP0, UPT, UR27, URZ, UPT ;  /* 0x000000ff1b00728c */ /* 0x000fe4000bf05270 */
[----:B-1----:R-:W-:-:S09]  /*4930*/  ULEA UR8, UR8, UR4, 0x18 ;  /* 0x0000000408087291 */ /* 0x002fd2000f8ec0ff */
[----:B------:R1:W-:Y:S01]  /*4940*/  @P0 STS.U8 [UR8+0x1c], R0 ;  /* 0x00001c00ff000988 */ /* 0x0003e20008000008 */
[----:B------:R-:W-:Y:S05]  /*4950*/  BRA.U UP0, `(.L_x_94) ;  /* 0x0000000100587547 */ /* 0x000fea000b800000 */
[----:B------:R-:W-:Y:S01]  /*4960*/  UIADD3 UR5, UPT, UPT, UR13, 0x1e0, URZ ;  /* 0x000001e00d057890 */ /* 0x000fe2000fffe0ff */
[----:B------:R-:W-:-:S03]  /*4970*/  SHF.L.U32 R3, R9, 0x1f, RZ ;  /* 0x0000001f09037819 */ /* 0x000fc600000006ff */
[----:B------:R-:W-:-:S09]  /*4980*/  ULEA UR4, UR20, UR5, 0x3 ;  /* 0x0000000514047291 */ /* 0x000fd2000f8e18ff */
[----:B------:R-:W2:Y:S02]  /*4990*/  SYNCS.PHASECHK.TRANS64.TRYWAIT P0, [UR4], R3 ;  /* 0x00000003ff0075a7 */ /* 0x000ea40008001104 */
[----:B--2---:R-:W-:Y:S05]  /*49a0*/  @!P0 BRA `(.L_x_95) ;  /* 0x0000008c00008947 */ /* 0x004fea0003800000 */
.L_x_222:
[----:B------:R-:W-:-:S04]  /*49b0*/  UIADD3 UR4, UPT, UPT, UR20, 0x1, URZ ;  /* 0x0000000114047890 */ /* 0x000fc8000fffe0ff */
[----:B------:R-:W-:-:S04]  /*49c0*/  UISETP.NE.AND UP1, UPT, UR4, 0x2, UPT ;  /* 0x000000020400788c */ /* 0x000fc8000bf25270 */
[----:B------:R-:W-:Y:S02]  /*49d0*/  USEL UR6, URZ, 0x1, UP1 ;  /* 0x00000001ff067887 */ /* 0x000fe40008800000 */
[----:B------:R-:W-:-:S04]  /*49e0*/  USEL UR4, UR4, URZ, UP1 ;  /* 0x000000ff04047287 */ /* 0x000fc80008800000 */
[----:B------:R-:W-:Y:S01]  /*49f0*/  ULEA UR4, UR4, UR5, 0x3 ;  /* 0x0000000504047291 */ /* 0x000fe2000f8e18ff */
[----:B-1----:R-:W-:-:S04]  /*4a00*/  LOP3.LUT R3, R9, UR6, RZ, 0x3c, !PT ;  /* 0x0000000609037c12 */ /* 0x002fc8000f8e3cff */
[----:B------:R-:W-:Y:S01]  /*4a10*/  SHF.L.U32 R3, R3, 0x1f, RZ ;  /* 0x0000001f03037819 */ /* 0x000fe200000006ff */
[----:B------:R-:W-:-:S04]  /*4a20*/  IMAD.U32 R0, RZ, RZ, UR4 ;  /* 0x00000004ff007e24 */ /* 0x000fc8000f8e00ff */
[----:B------:R1:W2:Y:S03]  /*4a30*/  SYNCS.PHASECHK.TRANS64.TRYWAIT P0, [R0+URZ], R3 ;  /* 0x00000003000075a7 */ /* 0x0002a600080011ff */
[----:B--2---:R-:W-:Y:S05]  /*4a40*/  @!P0 NANOSLEEP.SYNCS 0x989680 ;  /* 0x009896800000895d */ /* 0x004fea0003900000 */
[----:B------:R-:W2:Y:S02]  /*4a50*/  @!P0 SYNCS.PHASECHK.TRANS64 P0, [R0+URZ], R3 ;  /* 0x00000003000085a7 */ /* 0x000ea400080010ff */
[----:B--2---:R-:W-:Y:S05]  /*4a60*/  @P0 BRA `(.L_x_96) ;  /* 0x0000000000200947 */ /* 0x004fea0003800000 */
.L_x_97:
[----:B--2---:R2:W4:Y:S02]  /*4a70*/  SYNCS.PHASECHK.TRANS64.TRYWAIT P0, [R0+URZ], R3 ;  /* 0x00000003000075a7 */ /* 0x00452400080011ff */
[----:B----4-:R-:W-:Y:S05]  /*4a80*/  @!P0 NANOSLEEP.SYNCS 0x989680 ;  /* 0x009896800000895d */ /* 0x010fea0003900000 */
[----:B------:R-:W4:Y:S02]  /*4a90*/  @!P0 SYNCS.PHASECHK.TRANS64 P0, [R0+URZ], R3 ;  /* 0x00000003000085a7 */ /* 0x000f2400080010ff */
[----:B----4-:R-:W-:Y:S05]  /*4aa0*/  @!P0 BRA `(.L_x_97) ;  /* 0xfffffffc00f08947 */ /* 0x010fea000383ffff */
[----:B------:R-:W-:Y:S05]  /*4ab0*/  BRA `(.L_x_96) ;  /* 0x00000000000c7947 */ /* 0x000fea0003800000 */
.L_x_94:
[----:B------:R-:W-:-:S04]  /*4ac0*/  UIADD3 UR4, UPT, UPT, UR13, 0x210, URZ ;  /* 0x000002100d047890 */ /* 0x000fc8000fffe0ff */
[----:B------:R-:W-:-:S09]  /*4ad0*/  UPRMT UR4, UR28, 0x654, UR4 ;  /* 0x000006541c047896 */ /* 0x000fd20008000004 */
[----:B------:R-:W-:Y:S03]  /*4ae0*/  SYNCS.ARRIVE.TRANS64.RED.A1T0 RZ, [UR4], RZ ;  /* 0x000000ffffff79a7 */ /* 0x000fe60008100404 */
.L_x_96:
[----:B-12---:R-:W-:Y:S01]  /*4af0*/  SHF.L.U32 R3, RZ, 0x1f, RZ ;  /* 0x0000001fff037819 */ /* 0x006fe200000006ff */
[----:B------:R-:W-:Y:S01]  /*4b00*/  UIADD3 UR4, UPT, UPT, UR13, 0x210, URZ ;  /* 0x000002100d047890 */ /* 0x000fe2000fffe0ff */
[----:B------:R-:W-:Y:S02]  /*4b10*/  PLOP3.LUT P0, PT, PT, PT, UP0, 0x80, 0x8 ;  /* 0x000000000008781c */ /* 0x000fe40003f0f008 */
[----:B------:R-:W1:Y:S02]  /*4b20*/  SYNCS.PHASECHK.TRANS64.TRYWAIT P1, [UR13+0x210], R3 ;  /* 0x00021003ff0075a7 */ /* 0x000e64000802110d */
[----:B-1----:R-:W-:Y:S09]  /*4b30*/  @!P1 BRA `(.L_x_98) ;  /* 0x0000008800b49947 */ /* 0x002ff20003800000 */
.L_x_224:
[----:B------:R-:W-:Y:S01]  /*4b40*/  @!UP0 UPRMT UR4, UR28, 0x654, UR4 ;  /* 0x000006541c048896 */ /* 0x000fe20008000004 */
[----:B------:R-:W-:Y:S01]  /*4b50*/  UMOV UR5, 0xffff ;  /* 0x0000ffff00057882 */ /* 0x000fe20000000000 */
[----:B------:R-:W-:-:S07]  /*4b60*/  UMOV UR6, 0x1 ;  /* 0x0000000100067882 */ /* 0x000fce0000000000 */
[----:B------:R-:W-:Y:S01]  /*4b70*/  @!P0 SYNCS.ARRIVE.TRANS64.RED.A1T0 RZ, [UR4], RZ ;  /* 0x000000ffffff89a7 */ /* 0x000fe20008100404 */
[----:B------:R-:W-:Y:S01]  /*4b80*/  NOP ;  /* 0x0000000000007918 */ /* 0x000fe20000000000 */
[----:B-1----:R-:W1:Y:S01]  /*4b90*/  LDS R0, [UR8+0x14] ;  /* 0x00001408ff007984 */ /* 0x002e620008000800 */
[----:B------:R-:W-:-:S04]  /*4ba0*/  ULOP3.LUT UR4, UR26, 0xffff, URZ, 0xc0, !UPT ;  /* 0x0000ffff1a047892 */ /* 0x000fc8000f8ec0ff */
[----:B------:R-:W-:-:S04]  /*4bb0*/  USHF.R.U32.HI UR4, URZ, 0x5, UR4 ;  /* 0x00000005ff047899 */ /* 0x000fc80008011604 */
[----:B------:R-:W-:Y:S02]  /*4bc0*/  USHF.L.U32 UR5, UR5, UR4, URZ ;  /* 0x0000000405057299 */ /* 0x000fe400080006ff */
[----:B------:R-:W-:-:S04]  /*4bd0*/  USHF.L.U32 UR4, UR6, UR4, URZ ;  /* 0x0000000406047299 */ /* 0x000fc800080006ff */
[----:B-1----:R-:W-:-:S04]  /*4be0*/  LOP3.LUT R0, R0, UR5, RZ, 0xc0, !PT ;  /* 0x0000000500007c12 */ /* 0x002fc8000f8ec0ff */
[----:B------:R-:W-:-:S13]  /*4bf0*/  ISETP.NE.AND P0, PT, R0, UR5, PT ;  /* 0x0000000500007c0c */ /* 0x000fda000bf05270 */
[----:B------:R-:W-:Y:S05]  /*4c00*/  @P0 BRA `(.L_x_99) ;  /* 0x0000000000580947 */ /* 0x000fea0003800000 */
[----:B------:R-:W1:Y:S02]  /*4c10*/  LDS R0, [UR8+0x18] ;  /* 0x00001808ff007984 */ /* 0x000e640008000800 */
[----:B-1----:R-:W-:-:S04]  /*4c20*/  LOP3.LUT R0, R0, UR4, RZ, 0xc0, !PT ;  /* 0x0000000400007c12 */ /* 0x002fc8000f8ec0ff */
[----:B------:R-:W-:-:S13]  /*4c30*/  ISETP.NE.AND P0, PT, R0, UR4, PT ;  /* 0x0000000400007c0c */ /* 0x000fda000bf05270 */
[----:B------:R-:W-:Y:S05]  /*4c40*/  @P0 BRA `(.L_x_100) ;  /* 0x00000000003c0947 */ /* 0x000fea0003800000 */
[----:B------:R-:W1:Y:S01]  /*4c50*/  S2R R2, SR_LANEID ;  /* 0x0000000000027919 */ /* 0x000e620000000000 */
[----:B------:R-:W-:Y:S01]  /*4c60*/  ULOP3.LUT UR5, URZ, UR5, URZ, 0x33, !UPT ;  /* 0x00000005ff057292 */ /* 0x000fe2000f8e33ff */
[----:B------:R-:W-:Y:S01]  /*4c70*/  LOP3.LUT R4, RZ, UR4, RZ, 0x33, !PT ;  /* 0x00000004ff047c12 */ /* 0x000fe2000f8e33ff */
[----:B------:R-:W-:Y:S02]  /*4c80*/  VOTEU.ANY UR4, UPT, PT ;  /* 0x0000000000047886 */ /* 0x000fe400038e0100 */
[----:B------:R-:W-:Y:S01]  /*4c90*/  UFLO.U32 UR4, UR4 ;  /* 0x00000004000472bd */ /* 0x000fe200080e0000 */
[----:B------:R-:W2:Y:S01]  /*4ca0*/  REDUX UR6, R4 ;  /* 0x00000000040673c4 */ /* 0x000ea20000000000 */
[----:B------:R-:W-:-:S06]  /*4cb0*/  IMAD.U32 R0, RZ, RZ, UR5 ;  /* 0x00000005ff007e24 */ /* 0x000fcc000f8e00ff */
[----:B------:R4:W-:Y:S01]  /*4cc0*/  UTCATOMSWS.AND URZ, UR5 ;  /* 0x0000000500ff79e3 */ /* 0x0009e20008000000 */
[----:B------:R-:W3:Y:S01]  /*4cd0*/  REDUX UR7, R0 ;  /* 0x00000000000773c4 */ /* 0x000ee20000000000 */
[----:B-1----:R-:W-:Y:S01]  /*4ce0*/  ISETP.EQ.U32.AND P0, PT, R2, UR4, PT ;  /* 0x0000000402007c0c */ /* 0x002fe2000bf02070 */
[----:B--2---:R-:W-:Y:S01]  /*4cf0*/  IMAD.U32 R2, RZ, RZ, UR6 ;  /* 0x00000006ff027e24 */ /* 0x004fe2000f8e00ff */
[----:B---3--:R-:W-:-:S11]  /*4d00*/  MOV R3, UR7 ;  /* 0x0000000700037c02 */ /* 0x008fd60008000f00 */
[----:B------:R4:W-:Y:S04]  /*4d10*/  @P0 ATOMS.AND RZ, [UR8+0x14], R3 ;  /* 0x00001403ffff098c */ /* 0x0009e8000a800008 */
[----:B------:R4:W-:Y:S01]  /*4d20*/  @P0 ATOMS.AND RZ, [UR8+0x18], R2 ;  /* 0x00001802ffff098c */ /* 0x0009e2000a800008 */
[----:B------:R-:W-:Y:S05]  /*4d30*/  BRA `(.L_x_101) ;  /* 0x0000000000147947 */ /* 0x000fea0003800000 */
.L_x_100:
[----:B------:R-:W-:Y:S02]  /*4d40*/  MOV R2, 0x4d60 ;  /* 0x00004d6000027802 */ /* 0x000fe40000000f00 */
[----:B---3-5:R-:W-:Y:S05]  /*4d50*/  CALL.REL.NOINC `($__internal_0_$__cuda_sm10x_tcgen05_guardrail_trap_col_being_dealloced_not_returned_by_alloc) ;  /* 0x0000008c00907944 */ /* 0x028fea0003c00000 */
[----:B------:R-:W-:Y:S05]  /*4d60*/  BRA `(.L_x_101) ;  /* 0x0000000000087947 */ /* 0x000fea0003800000 */
.L_x_99:
[----:B------:R-:W-:Y:S02]  /*4d70*/  MOV R2, 0x4d90 ;  /* 0x00004d9000027802 */ /* 0x000fe40000000f00 */
[----:B---3-5:R-:W-:Y:S05]  /*4d80*/  CALL.REL.NOINC `($__internal_2_$__cuda_sm10x_tcgen05_guardrail_trap_unallocated_columns_being_dealloced) ;  /* 0x0000008c009c7944 */ /* 0x028fea0003c00000 */
.L_x_101:
[----:B------:R-:W-:Y:S01]  /*4d90*/  NOP ;  /* 0x0000000000007918 */ /* 0x000fe20000000000 */
[----:B----4-:R-:W-:Y:S05]  /*4da0*/  EXIT ;  /* 0x000000000000794d */ /* 0x010fea0003800000 */
.L_x_74:
[----:B------:R-:W-:-:S09]  /*4db0*/  UISETP.NE.OR UP0, UPT, UR18, 0x3, !UP4 ;  /* 0x000000031200788c */ /* 0x000fd2000e705670 */
[----:B------:R-:W-:Y:S05]  /*4dc0*/  BRA.U UP0, `(.L_x_102) ;  /* 0x0000001100807547 */ /* 0x000fea000b800000 */
[----:B------:R-:W2:Y:S01]  /*4dd0*/  LDCU.64 UR4, c[0x0][0x888] ;  /* 0x00011100ff0477ac */ /* 0x000ea20008000a00 */
[----:B------:R-:W3:Y:S01]  /*4de0*/  LDC.64 R12, c[0x0][0x348] ;  /* 0x0000d200ff0c7b82 */ /* 0x000ee20000000a00 */
[----:B------:R-:W-:Y:S02]  /*4df0*/  HFMA2 R9, -RZ, RZ, 0, 0 ;  /* 0x00000000ff097431 */ /* 0x000fe400000001ff */
[----:B------:R-:W-:Y:S01]  /*4e00*/  IMAD.MOV.U32 R11, RZ, RZ, 0x1 ;  /* 0x00000001ff0b7424 */ /* 0x000fe200078e00ff */
[----:B------:R-:W4:Y:S01]  /*4e10*/  LDCU UR40, c[0x0][0x370] ;  /* 0x00006e00ff2877ac */ /* 0x000f220008000800 */
[----:B------:R-:W-:Y:S01]  /*4e20*/  IMAD.MOV.U32 R10, RZ, RZ, RZ ;  /* 0x000000ffff0a7224 */ /* 0x000fe200078e00ff */
[----:B------:R-:W-:Y:S01]  /*4e30*/  MOV R3, 0x2000 ;  /* 0x0000200000037802 */ /* 0x000fe20000000f00 */
[----:B------:R-:W4:Y:S01]  /*4e40*/  LDCU.128 UR48, c[0x0][0xb10] ;  /* 0x00016200ff3077ac */ /* 0x000f220008000c00 */
[----:B------:R-:W1:Y:S01]  /*4e50*/  LDCU UR37, c[0x0][0x374] ;  /* 0x00006e80ff2577ac */ /* 0x000e620008000800 */
[----:B------:R-:W1:Y:S01]  /*4e60*/  LDCU.64 UR38, c[0x0][0x890] ;  /* 0x00011200ff2677ac */ /* 0x000e620008000a00 */
[----:B------:R-:W1:Y:S01]  /*4e70*/  LDCU UR15, c[0x0][0xb0c] ;  /* 0x00016180ff0f77ac */ /* 0x000e620008000800 */
[----:B--2---:R-:W-:Y:S01]  /*4e80*/  UISETP.NE.U32.AND UP0, UPT, UR4, URZ, UPT ;  /* 0x000000ff0400728c */ /* 0x004fe2000bf05070 */
[----:B------:R-:W2:Y:S01]  /*4e90*/  LDCU UR47, c[0x0][0xb20] ;  /* 0x00016400ff2f77ac */ /* 0x000ea20008000800 */
[----:B------:R-:W2:Y:S01]  /*4ea0*/  LDCU UR4, c[0x0][0xb30] ;  /* 0x00016600ff0477ac */ /* 0x000ea20008000800 */
[----:B------:R-:W-:Y:S01]  /*4eb0*/  UMOV UR21, 0x400 ;  /* 0x0000040000157882 */ /* 0x000fe20000000000 */
[----:B----4-:R-:W-:-:S02]  /*4ec0*/  UIMAD.WIDE.U32 UR6, UR40, UR48, URZ ;  /* 0x00000030280672a5 */ /* 0x010fc4000f8e00ff */
[----:B-1----:R-:W-:Y:S02]  /*4ed0*/  UIMAD.WIDE.U32 UR8, UR37, UR51, URZ ;  /* 0x00000033250872a5 */ /* 0x002fe4000f8e00ff */
[----:B------:R-:W-:Y:S02]  /*4ee0*/  ULEA UR21, UR45, UR21, 0x18 ;  /* 0x000000152d157291 */ /* 0x000fe4000f8ec0ff */
[----:B------:R-:W-:Y:S02]  /*4ef0*/  UISETP.NE.U32.AND UP6, UPT, UR38, URZ, UPT ;  /* 0x000000ff2600728c */ /* 0x000fe4000bfc5070 */
[----:B------:R-:W-:Y:S02]  /*4f00*/  UIADD3 UR41, UPT, UPT, UR21, 0x178, URZ ;  /* 0x0000017815297890 */ /* 0x000fe4000fffe0ff */
[----:B------:R-:W-:Y:S02]  /*4f10*/  UISETP.NE.AND.EX UP5, UPT, UR5, URZ, UPT, UP0 ;  /* 0x000000ff0500728c */ /* 0x000fe4000bfa5300 */
[----:B------:R-:W-:Y:S01]  /*4f20*/  UISETP.NE.AND UP0, UPT, UR42, 0x1, UPT ;  /* 0x000000012a00788c */ /* 0x000fe2000bf05270 */
[----:B------:R-:W-:Y:S01]  /*4f30*/  UMOV UR6, UR7 ;  /* 0x0000000700067c82 */ /* 0x000fe20008000000 */
[----:B------:R-:W-:Y:S01]  /*4f40*/  UMOV UR43, UR9 ;  /* 0x00000009002b7c82 */ /* 0x000fe20008000000 */
[----:B------:R-:W-:-:S02]  /*4f50*/  UISETP.NE.AND UP0, UPT, UR15, 0x1, UPT ;  /* 0x000000010f00788c */ /* 0x000fc4000bf05270 */
[----:B------:R-:W-:Y:S02]  /*4f60*/  UPLOP3.LUT UP4, UPT, UPT, UPT, UPT, 0x40, 0x4 ;  /* 0x000000000004789c */ /* 0x000fe40003f8e870 */
[----:B------:R-:W-:Y:S01]  /*4f70*/  UISETP.GE.AND UP2, UPT, UR42, 0x1, UPT ;  /* 0x000000012a00788c */ /* 0x000fe2000bf46270 */
[----:B------:R-:W1:Y:S01]  /*4f80*/  LDCU.64 UR22, c[0x0][0xb28] ;  /* 0x00016500ff1677ac */ /* 0x000e620008000a00 */
[----:B------:R-:W-:Y:S02]  /*4f90*/  UISETP.NE.AND.EX UP6, UPT, UR39, URZ, UPT, UP6 ;  /* 0x000000ff2700728c */ /* 0x000fe4000bfc5360 */
[----:B------:R-:W-:Y:S02]  /*4fa0*/  UIADD3 UR33, UPT, UPT, UR21, 0x160, URZ ;  /* 0x0000016015217890 */ /* 0x000fe4000fffe0ff */
[----:B------:R-:W-:Y:S02]  /*4fb0*/  UIADD3 UR25, UPT, UPT, UR21, 0x168, URZ ;  /* 0x0000016815197890 */ /* 0x000fe4000fffe0ff */
[----:B------:R-:W-:-:S02]  /*4fc0*/  UIADD3 UR17, UPT, UPT, UR21, 0x170, URZ ;  /* 0x0000017015117890 */ /* 0x000fc4000fffe0ff */
[----:B------:R-:W-:Y:S02]  /*4fd0*/  UPRMT UR41, UR45, 0x654, UR41 ;  /* 0x000006542d297896 */ /* 0x000fe40008000029 */
[----:B------:R-:W-:Y:S02]  /*4fe0*/  USHF.R.U32.HI UR44, URZ, UR49, UR6 ;  /* 0x00000031ff2c7299 */ /* 0x000fe40008011606 */
[----:B--2---:R-:W-:Y:S02]  /*4ff0*/  USHF.R.U32.HI UR43, URZ, UR47, UR43 ;  /* 0x0000002fff2b7299 */ /* 0x004fe4000801162b */
[----:B------:R-:W-:Y:S02]  /*5000*/  UISETP.NE.AND UP0, UPT, UR50, 0x1, UPT ;  /* 0x000000013200788c */ /* 0x000fe4000bf05270 */
[----:B---3--:R-:W-:-:S11]  /*5010*/  UISETP.NE.AND UP3, UPT, UR4, 0x1, UPT ;  /* 0x000000010400788c */ /* 0x008fd6000bf65270 */
.L_x_113:
[C---:B------:R-:W-:Y:S02]  /*5020*/  LEA R8, R10.reuse, UR21, 0x3 ;  /* 0x000000150a087c11 */ /* 0x040fe4000f8e18ff */
[----:B------:R-:W-:Y:S02]  /*5030*/  SHF.L.U32 R5, R9, 0x1f, RZ ;  /* 0x0000001f09057819 */ /* 0x000fe400000006ff */
[----:B------:R-:W-:Y:S02]  /*5040*/  LEA R6, R10, UR21, 0x4 ;  /* 0x000000150a067c11 */ /* 0x000fe4000f8e20ff */
[----:B--2---:R-:W2:Y:S02]  /*5050*/  SYNCS.PHASECHK.TRANS64.TRYWAIT P0, [R8+URZ+0x1b0], R5 ;  /* 0x0001b005080075a7 */ /* 0x004ea400080011ff */
[----:B--2---:R-:W-:Y:S05]  /*5060*/  @!P0 BRA `(.L_x_103) ;  /* 0x0000008400808947 */ /* 0x004fea0003800000 */
.L_x_225:
[----:B--2---:R-:W2:Y:S01]  /*5070*/  LDS.128 R4, [R6+0x220] ;  /* 0x0002200006047984 */ /* 0x004ea20000000c00 */
[----:B------:R-:W-:Y:S01]  /*5080*/  UISETP.GE.AND UP0, UPT, UR42, 0x1, UPT ;  /* 0x000000012a00788c */ /* 0x000fe2000bf06270 */
[----:B------:R-:W-:Y:S01]  /*5090*/  @!PT LDS RZ, [RZ] ;  /* 0x00000000fffff984 */ /* 0x000fe20000000800 */
[----:B------:R-:W-:Y:S01]  /*50a0*/  @!PT LDS RZ, [RZ] ;  /* 0x00000000fffff984 */ /* 0x000fe20000000800 */
[----:B------:R-:W-:Y:S01]  /*50b0*/  @!PT LDS RZ, [RZ] ;  /* 0x00000000fffff984 */ /* 0x000fe20000000800 */
[----:B------:R-:W-:Y:S01]  /*50c0*/  @!PT LDS RZ, [RZ] ;  /* 0x00000000fffff984 */ /* 0x000fe20000000800 */
[----:B------:R3:W-:Y:S06]  /*50d0*/  MEMBAR.ALL.CTA ;  /* 0x0000000000007992 */ /* 0x0007ec0000008000 */
[----:B---3--:R-:W3:Y:S01]  /*50e0*/  FENCE.VIEW.ASYNC.S ;  /* 0x00000000000073c6 */ /* 0x008ee20000000000 */
[----:B--2---:R-:W-:Y:S11]  /*50f0*/  LOP3.LUT P0, RZ, R6, 0x1, RZ, 0xc0, !PT ;  /* 0x0000000106ff7812 */ /* 0x004ff6000780c0ff */
[----:B------:R-:W-:Y:S02]  /*5100*/  @!UPT UIADD3 URZ, UPT, UPT, URZ, URZ, URZ ;  /* 0x000000fffffff290 */ /* 0x000fe4000fffe0ff */
[----:B---3--:R-:W-:Y:S01]  /*5110*/  VOTEU.ANY UP2, P0 ;  /* 0x0000000000ff7886 */ /* 0x008fe20000040100 */
[----:B------:R-:W-:Y:S11]  /*5120*/  PLOP3.LUT P0, PT, PT, PT, UP2, 0x80, 0x8 ;  /* 0x000000000008781c */ /* 0x000ff60003f0f028 */
[----:B------:R-:W-:Y:S02]  /*5130*/  @!UPT UIADD3 URZ, UPT, UPT, URZ, URZ, URZ ;  /* 0x000000fffffff290 */ /* 0x000fe4000fffe0ff */
[----:B------:R-:W-:Y:S02]  /*5140*/  @P0 SHF.R.U32.HI R0, RZ, 0x10, R5 ;  /* 0x00000010ff000819 */ /* 0x000fe40000011605 */
[----:B------:R-:W-:Y:S02]  /*5150*/  @P0 MOV R2, R4 ;  /* 0x0000000400020202 */ /* 0x000fe40000000f00 */
[----:B------:R-:W-:Y:S01]  /*5160*/  @P0 R2UR UR4, R0 ;  /* 0x00000000000402ca */ /* 0x000fe200000e0000 */
[----:B------:R-:W-:Y:S01]  /*5170*/  VIADD R0, R8, 0x1c0 ;  /* 0x000001c008007836 */ /* 0x000fe20000000000 */
[----:B------:R-:W-:Y:S02]  /*5180*/  @P0 LOP3.LUT R4, R5, 0xffff, RZ, 0xc0, !PT ;  /* 0x0000ffff05040812 */ /* 0x000fe400078ec0ff */
[----:B------:R-:W-:Y:S02]  /*5190*/  @P0 R2UR UR6, R2 ;  /* 0x00000000020602ca */ /* 0x000fe400000e0000 */
[----:B------:R-:W-:Y:S02]  /*51a0*/  PRMT R0, RZ, 0x654, R0 ;  /* 0x00000654ff007816 */ /* 0x000fe40000000000 */
[----:B------:R-:W-:Y:S02]  /*51b0*/  @P0 R2UR UR5, R4 ;  /* 0x00000000040502ca */ /* 0x000fe400000e0000 */
[----:B------:R2:W-:Y:S03]  /*51c0*/  SYNCS.ARRIVE.TRANS64.RED.A1T0 RZ, [R0+URZ], RZ ;  /* 0x000000ff00ff79a7 */ /* 0x0005e600081004ff */
[----:B------:R-:W-:Y:S04]  /*51d0*/  @UP2 UMOV UR29, UR4 ;  /* 0x00000004001d2c82 */ /* 0x000fe80008000000 */
[----:B------:R-:W-:Y:S04]  /*51e0*/  @UP2 UMOV UR14, UR6 ;  /* 0x00000006000e2c82 */ /* 0x000fe80008000000 */
[----:B------:R-:W-:Y:S01]  /*51f0*/  @UP2 UMOV UR13, UR5 ;  /* 0x00000005000d2c82 */ /* 0x000fe20008000000 */
[----:B------:R-:W-:Y:S05]  /*5200*/  BRA.U !UP0, `(.L_x_104) ;  /* 0x0000000108c07547 */ /* 0x000fea000b800000 */
[----:B------:R-:W-:Y:S02]  /*5210*/  UIMAD.WIDE.U32 UR18, UR13, UR51, URZ ;  /* 0x000000330d1272a5 */ /* 0x000fe4000f8e00ff */
[----:B------:R-:W-:Y:S02]  /*5220*/  UP2UR UR16, UPR, URZ, 0x4 ;  /* 0x00000004ff107883 */ /* 0x000fe40008000000 */
[----:B------:R-:W-:Y:S02]  /*5230*/  UISETP.NE.AND UP2, UPT, UR50, 0x1, UPT ;  /* 0x000000013200788c */ /* 0x000fe4000bf45270 */
[----:B------:R-:W-:Y:S02]  /*5240*/  UIMAD.WIDE.U32 UR26, UR14, UR48, URZ ;  /* 0x000000300e1a72a5 */ /* 0x000fe4000f8e00ff */
[----:B------:R-:W-:Y:S02]  /*5250*/  USEL UR4, UR37, UR43, !UP2 ;  /* 0x0000002b25047287 */ /* 0x000fe4000d000000 */
[----:B------:R-:W-:Y:S02]  /*5260*/  UISETP.NE.AND UP0, UPT, UR15, 0x1, UPT ;  /* 0x000000010f00788c */ /* 0x000fe4000bf05270 */
[----:B------:R-:W-:Y:S02]  /*5270*/  UP2UR UR20, UPR, URZ, 0x2 ;  /* 0x00000002ff147883 */ /* 0x000fe40008000000 */
[----:B------:R-:W-:Y:S02]  /*5280*/  UISETP.NE.AND UP1, UPT, UR42, 0x1, UPT ;  /* 0x000000012a00788c */ /* 0x000fe4000bf25270 */
[----:B-1----:R-:W-:Y:S02]  /*5290*/  UIMAD.WIDE.U32 UR8, UR4, UR22, URZ ;  /* 0x00000016040872a5 */ /* 0x002fe4000f8e00ff */
[----:B------:R-:W-:Y:S01]  /*52a0*/  USEL UR7, UR40, UR44, !UP0 ;  /* 0x0000002c28077287 */ /* 0x000fe2000c000000 */
[----:B------:R-:W-:Y:S02]  /*52b0*/  UMOV UR5, UR19 ;  /* 0x0000001300057c82 */ /* 0x000fe40008000000 */
[----:B------:R-:W-:Y:S02]  /*52c0*/  USHF.R.U32.HI UR6, URZ, UR47, UR5 ;  /* 0x0000002fff067299 */ /* 0x000fe40008011605 */
[----:B------:R-:W-:Y:S02]  /*52d0*/  UIMAD.WIDE.U32 UR10, UR7, UR22, URZ ;  /* 0x00000016070a72a5 */ /* 0x000fe4000f8e00ff */
[----:B------:R-:W-:Y:S02]  /*52e0*/  USEL UR6, UR13, UR6, !UP2 ;  /* 0x000000060d067287 */ /* 0x000fe4000d000000 */
[----:B------:R-:W-:Y:S01]  /*52f0*/  UISETP.NE.AND UP2, UPT, UR16, URZ, UPT ;  /* 0x000000ff1000728c */ /* 0x000fe2000bf45270 */
[----:B------:R-:W-:Y:S02]  /*5300*/  UMOV UR5, UR27 ;  /* 0x0000001b00057c82 */ /* 0x000fe40008000000 */
[----:B------:R-:W-:Y:S03]  /*5310*/  USHF.R.U32.HI UR12, URZ, UR49, UR5 ;  /* 0x00000031ff0c7299 */ /* 0x000fe60008011605 */
[----:B------:R-:W-:Y:S02]  /*5320*/  UMOV UR5, UR9 ;  /* 0x0000000900057c82 */ /* 0x000fe40008000000 */
[----:B------:R-:W-:Y:S03]  /*5330*/  @UP1 USHF.R.U32.HI UR4, URZ, UR23, UR5 ;  /* 0x00000017ff041299 */ /* 0x000fe60008011605 */
[----:B------:R-:W-:Y:S01]  /*5340*/  UMOV UR5, UR11 ;  /* 0x0000000b00057c82 */ /* 0x000fe20008000000 */
[----:B------:R-:W-:Y:S02]  /*5350*/  UIMAD UR4, UR42, UR4, URZ ;  /* 0x000000042a0472a4 */ /* 0x000fe4000f8e02ff */
[----:B------:R-:W-:Y:S02]  /*5360*/  @UP1 USHF.R.U32.HI UR7, URZ, UR23, UR5 ;  /* 0x00000017ff071299 */ /* 0x000fe40008011605 */
[----:B------:R-:W-:Y:S02]  /*5370*/  USEL UR5, UR14, UR12, !UP0 ;  /* 0x0000000c0e057287 */ /* 0x000fe4000c000000 */
[----:B------:R-:W-:Y:S02]  /*5380*/  UIMAD.WIDE.U32 UR10, UR6, UR22, URZ ;  /* 0x00000016060a72a5 */ /* 0x000fe4000f8e00ff */
[----:B------:R-:W-:Y:S02]  /*5390*/  UIMAD UR8, UR42, UR7, URZ ;  /* 0x000000072a0872a4 */ /* 0x000fe4000f8e02ff */
[----:B------:R-:W-:Y:S03]  /*53a0*/  UISETP.GE.AND UP0, UPT, UR6, UR4, UPT ;  /* 0x000000040600728c */ /* 0x000fe6000bf06270 */
[----:B------:R-:W-:Y:S01]  /*53b0*/  UMOV UR4, UR11 ;  /* 0x0000000b00047c82 */ /* 0x000fe20008000000 */
[----:B------:R-:W-:Y:S02]  /*53c0*/  UISETP.GE.OR UP0, UPT, UR5, UR8, UP0 ;  /* 0x000000080500728c */ /* 0x000fe40008706670 */
[----:B------:R-:W-:Y:S02]  /*53d0*/  USHF.R.U32.HI UR4, URZ, UR23, UR4 ;  /* 0x00000017ff047299 */ /* 0x000fe40008011604 */
[----:B------:R-:W-:Y:S02]  /*53e0*/  UIMAD.WIDE.U32 UR8, UR5, UR22, URZ ;  /* 0x00000016050872a5 */ /* 0x000fe4000f8e00ff */
[----:B------:R-:W-:Y:S04]  /*53f0*/  USEL UR10, UR6, UR4, !UP1 ;  /* 0x00000004060a7287 */ /* 0x000fe8000c800000 */
[----:B------:R-:W-:Y:S01]  /*5400*/  UIADD3 UR11, UPT, UPT, -UR10, URZ, URZ ;  /* 0x000000ff0a0b7290 */ /* 0x000fe2000fffe1ff */
[----:B------:R-:W-:Y:S02]  /*5410*/  @!UP0 UMOV UR4, UR9 ;  /* 0x0000000900048c82 */ /* 0x000fe40008000000 */
[----:B------:R-:W-:Y:S02]  /*5420*/  @!UP0 USHF.R.U32.HI UR4, URZ, UR23, UR4 ;  /* 0x00000017ff048299 */ /* 0x000fe40008011604 */
[----:B------:R-:W-:Y:S02]  /*5430*/  UIMAD UR8, UR42, UR11, UR6 ;  /* 0x0000000b2a0872a4 */ /* 0x000fe4000f8e0206 */
[----:B------:R-:W-:Y:S02]  /*5440*/  @!UP0 USEL UR4, UR5, UR4, !UP1 ;  /* 0x0000000405048287 */ /* 0x000fe4000c800000 */
[----:B------:R-:W-:Y:S02]  /*5450*/  UISETP.NE.AND UP1, UPT, UR20, URZ, UPT ;  /* 0x000000ff1400728c */ /* 0x000fe4000bf25270 */
[----:B------:R-:W-:Y:S02]  /*5460*/  @!UP0 UIMAD UR8, UR7, UR8, UR4 ;  /* 0x00000008070882a4 */ /* 0x000fe4000f8e0204 */
[----:B------:R-:W-:Y:S02]  /*5470*/  @!UP0 UIADD3 UR9, UPT, UPT, UR10, -UR4, URZ ;  /* 0x800000040a098290 */ /* 0x000fe4000fffe0ff */
[----:B------:R-:W-:Y:S02]  /*5480*/  UIADD3 UR4, UPT, UPT, -UR5, URZ, URZ ;  /* 0x000000ff05047290 */ /* 0x000fe4000fffe1ff */
[----:B------:R-:W-:Y:S02]  /*5490*/  UIADD3 UR7, UPT, UPT, -UR6, URZ, URZ ;  /* 0x000000ff06077290 */ /* 0x000fe4000fffe1ff */
[----:B------:R-:W-:Y:S02]  /*54a0*/  @!UP0 UIMAD UR6, UR9, UR42, UR5 ;  /* 0x0000002a090682a4 */ /* 0x000fe4000f8e0205 */
[----:B------:R-:W-:Y:S02]  /*54b0*/  UIMAD UR14, UR15, UR4, UR14 ;  /* 0x000000040f0e72a4 */ /* 0x000fe4000f8e020e */
[----:B------:R-:W-:Y:S01]  /*54c0*/  UIMAD UR13, UR50, UR7, UR13 ;  /* 0x00000007320d72a4 */ /* 0x000fe2000f8e020d */
[----:B------:R-:W-:Y:S02]  /*54d0*/  @!UP0 UMOV UR5, UR8 ;  /* 0x0000000800058c82 */ /* 0x000fe40008000000 */
[----:B------:R-:W-:Y:S02]  /*54e0*/  UIMAD UR14, UR5, UR15, UR14 ;  /* 0x0000000f050e72a4 */ /* 0x000fe4000f8e020e */
[----:B------:R-:W-:Y:S11]  /*54f0*/  UIMAD UR13, UR6, UR50, UR13 ;  /* 0x00000032060d72a4 */ /* 0x000ff6000f8e020d */
[----:B------:R-:W-:Y:S01]  /*5500*/  @!UPT UIADD3 URZ, UPT, UPT, URZ, URZ, URZ ;  /* 0x000000fffffff290 */ /* 0x000fe2000fffe0ff */
.L_x_104:
[----:B------:R-:W3:Y:S01]  /*5510*/  @!UP3 LDCU.128 UR8, c[0x0][0xb10] ;  /* 0x00016200ff08b7ac */ /* 0x000ee20008000c00 */
[----:B------:R-:W-:Y:S02]  /*5520*/  ISETP.NE.U32.AND P0, PT, RZ, UR38, PT ;  /* 0x00000026ff007c0c */ /* 0x000fe4000bf05070 */
[----:B------:R-:W-:Y:S02]  /*5530*/  SHF.L.U32 R4, R11, 0x1f, RZ ;  /* 0x0000001f0b047819 */ /* 0x000fe400000006ff */
[----:B------:R-:W-:Y:S01]  /*5540*/  ISETP.NE.AND.EX P0, PT, RZ, UR39, PT, P0 ;  /* 0x00000027ff007c0c */ /* 0x000fe2000bf05300 */
[----:B------:R-:W4:Y:S01]  /*5550*/  @!UP3 LDCU UR5, c[0x0][0xb0c] ;  /* 0x00016180ff05b7ac */ /* 0x000f220008000800 */
[----:B------:R-:W-:Y:S02]  /*5560*/  USHF.L.U32 UR35, UR30, 0x7, URZ ;  /* 0x000000071e237899 */ /* 0x000fe400080006ff */
[----:B------:R-:W-:Y:S02]  /*5570*/  USHF.L.U32 UR34, UR31, 0x8, URZ ;  /* 0x000000081f227899 */ /* 0x000fe400080006ff */
[----:B---3--:R-:W-:Y:S07]  /*5580*/  UIMAD.WIDE.U32 UR6, UR14, UR8, URZ ;  /* 0x000000080e0672a5 */ /* 0x008fee000f8e00ff */
[----:B------:R-:W-:Y:S01]  /*5590*/  @!UP3 UMOV UR4, UR7 ;  /* 0x000000070004bc82 */ /* 0x000fe20008000000 */
[----:B----4-:R-:W-:Y:S02]  /*55a0*/  @!UP3 UISETP.NE.AND UP0, UPT, UR5, 0x1, UPT ;  /* 0x000000010500b88c */ /* 0x010fe4000bf05270 */
[----:B------:R-:W-:Y:S02]  /*55b0*/  @!UP3 USHF.R.U32.HI UR4, URZ, UR9, UR4 ;  /* 0x00000009ff04b299 */ /* 0x000fe40008011604 */
[----:B------:R-:W-:Y:S02]  /*55c0*/  UIMAD.WIDE.U32 UR6, UR13, UR11, URZ ;  /* 0x0000000b0d0672a5 */ /* 0x000fe4000f8e00ff */
[----:B------:R-:W-:Y:S02]  /*55d0*/  @!UP3 USEL UR8, UR14, UR4, !UP0 ;  /* 0x000000040e08b287 */ /* 0x000fe4000c000000 */
[----:B------:R-:W-:Y:S03]  /*55e0*/  @!UP3 UISETP.NE.AND UP0, UPT, UR10, 0x1, UPT ;  /* 0x000000010a00b88c */ /* 0x000fe6000bf05270 */
[----:B------:R-:W-:Y:S02]  /*55f0*/  @!UP3 UMOV UR6, UR7 ;  /* 0x000000070006bc82 */ /* 0x000fe40008000000 */
[----:B------:R-:W3:Y:S02]  /*5600*/  @!UP3 LDCU UR4, c[0x0][0xb20] ;  /* 0x00016400ff04b7ac */ /* 0x000ee40008000800 */
[----:B---3--:R-:W-:Y:S04]  /*5610*/  @!UP3 USHF.R.U32.HI UR6, URZ, UR4, UR6 ;  /* 0x00000004ff06b299 */ /* 0x008fe80008011606 */
[----:B------:R-:W-:Y:S04]  /*5620*/  @!UP3 USEL UR6, UR13, UR6, !UP0 ;  /* 0x000000060d06b287 */ /* 0x000fe8000c000000 */
[----:B------:R-:W-:Y:S02]  /*5630*/  @!UP3 UIADD3 UR4, UPT, UPT, -UR8, UR6, URZ ;  /* 0x000000060804b290 */ /* 0x000fe4000fffe1ff */
[----:B------:R-:W-:Y:S02]  /*5640*/  @!UP3 UIADD3 UR6, UPT, UPT, UR8, -UR6, URZ ;  /* 0x800000060806b290 */ /* 0x000fe4000fffe0ff */
[----:B------:R-:W-:Y:S02]  /*5650*/  @!UP3 UIMAD UR14, UR4, UR5, UR14 ;  /* 0x00000005040eb2a4 */ /* 0x000fe4000f8e020e */
[----:B------:R-:W-:Y:S01]  /*5660*/  @!UP3 UIMAD UR13, UR6, UR10, UR13 ;  /* 0x0000000a060db2a4 */ /* 0x000fe2000f8e020d */
[----:B------:R-:W-:Y:S11]  /*5670*/  BRA.U UP4, `(.L_x_105) ;  /* 0x0000000104107547 */ /* 0x000ff6000b800000 */
[----:B--2---:R-:W-:Y:S04]  /*5680*/  MOV R0, UR46 ;  /* 0x0000002e00007c02 */ /* 0x004fe80008000f00 */
[----:B------:R-:W-:Y:S04]  /*5690*/  SHF.L.U32 R5, R0, 0x1f, RZ ;  /* 0x0000001f00057819 */ /* 0x000fe800000006ff */
[----:B------:R-:W2:Y:S02]  /*56a0*/  SYNCS.PHASECHK.TRANS64.TRYWAIT P1, [UR21+0x1a8], R5 ;  /* 0x0001a805ff0075a7 */ /* 0x000ea40008021115 */
[----:B--2---:R-:W-:Y:S05]  /*56b0*/  @!P1 BRA `(.L_x_106) ;  /* 0x0000008000009947 */ /* 0x004fea0003800000 */
.L_x_105:
[----:B------:R-:W-:Y:S05]  /*56c0*/  BRA.U !UP6, `(.L_x_107) ;  /* 0x000000010e387547 */ /* 0x000fea000b800000 */
[----:B------:R-:W-:Y:S01]  /*56d0*/  UPLOP3.LUT UP1, UPT, UPT, UPT, UP5, 0x80, 0x8 ;  /* 0x000000000008789c */ /* 0x000fe20003f2f050 */
[----:B--2---:R-:W-:Y:S01]  /*56e0*/  HFMA2 R0, -RZ, RZ, 0, 5.9604644775390625e-08 ;  /* 0x00000001ff007431 */ /* 0x004fe200000001ff */
[----:B------:R-:W2:Y:S01]  /*56f0*/  LDCU.64 UR8, c[0x0][0x358] ;  /* 0x00006b00ff0877ac */ /* 0x000ea20008000a00 */
[----:B------:R-:W-:Y:S03]  /*5700*/  IMAD.MOV.U32 R158, RZ, RZ, 0x1 ;  /* 0x00000001ff9e7424 */ /* 0x000fe600078e00ff */
[----:B------:R-:W-:Y:S05]  /*5710*/  PLOP3.LUT P1, PT, PT, PT, UP1, 0x80, 0x8 ;  /* 0x000000000008781c */ /* 0x000fea0003f2f018 */
[----:B------:R-:W3:Y:S01]  /*5720*/  @UP1 LDCU.64 UR4, c[0x0][0x888] ;  /* 0x00011100ff0417ac */ /* 0x000ee20008000a00 */
[----:B------:R-:W-:Y:S07]  /*5730*/  @UP1 UIMAD UR6, UR36, UR38, URZ ;  /* 0x00000026240612a4 */ /* 0x000fee000f8e02ff */
[----:B------:R-:W-:Y:S01]  /*5740*/  @!P1 PRMT R158, R0, 0x7610, R158 ;  /* 0x00007610009e9816 */ /* 0x000fe2000000009e */
[----:B---3--:R-:W-:Y:S06]  /*5750*/  @UP1 UIMAD.WIDE UR4, UR6, 0x4, UR4 ;  /* 0x00000004060418a5 */ /* 0x008fec000f8e0204 */
[----:B------:R-:W-:Y:S01]  /*5760*/  IMAD.U32 R6, RZ, RZ, UR4 ;  /* 0x00000004ff067e24 */ /* 0x000fe2000f8e00ff */
[----:B------:R-:W-:Y:S04]  /*5770*/  MOV R7, UR5 ;  /* 0x0000000500077c02 */ /* 0x000fe80008000f00 */
[----:B------:R-:W3:Y:S01]  /*5780*/  @!UP1 LDCU UR4, c[0x0][0x880] ;  /* 0x00011000ff0497ac */ /* 0x000ee20008000800 */
[----:B--2--5:R4:W5:Y:S02]  /*5790*/  @P1 LDG.E R73, desc[UR8][R6.64] ;  /* 0x0000000806491981 */ /* 0x024964000c1e1900 */
[----:B---34-:R-:W-:Y:S07]  /*57a0*/  @!P1 IMAD.U32 R73, RZ, RZ, UR4 ;  /* 0x00000004ff499e24 */ /* 0x018fee000f8e00ff */
.L_x_107:
[----:B-----5:R-:W-:Y:S01]  /*57b0*/  @!P0 FSETP.EQ.AND P2, PT, R73, RZ, PT ;  /* 0x000000ff4900820b */ /* 0x020fe20003f42000 */
[----:B------:R-:W-:Y:S01]  /*57c0*/  @!UPT UIADD3 URZ, UPT, UPT, URZ, URZ, URZ ;  /* 0x000000fffffff290 */ /* 0x000fe2000fffe0ff */
[----:B------:R-:W-:Y:S11]  /*57d0*/  @!P0 BRA `(.L_x_108) ;  /* 0x0000000000148947 */ /* 0x000ff60003800000 */
[----:B------:R-:W-:Y:S02]  /*57e0*/  LOP3.LUT P0, RZ, R158, 0xff, RZ, 0xc0, !PT ;  /* 0x000000ff9eff7812 */ /* 0x000fe4000780c0ff */
[----:B------:R-:W-:Y:S04]  /*57f0*/  PLOP3.LUT P2, PT, PT, PT, UP1, 0x80, 0x8 ;  /* 0x000000000008781c */ /* 0x000fe80003f4f018 */
[----:B------:R-:W-:Y:S07]  /*5800*/  PLOP3.LUT P2, PT, P2, PT, PT, 0x8, 0x80 ;  /* 0x000000000080781c */ /* 0x000fee000174e170 */
[----:B------:R-:W-:Y:S11]  /*5810*/  @P0 FSETP.EQ.AND P2, PT, R73, RZ, PT ;  /* 0x000000ff4900020b */ /* 0x000ff60003f42000 */
[----:B------:R-:W-:Y:S02]  /*5820*/  @!UPT UIADD3 URZ, UPT, UPT, URZ, URZ, URZ ;  /* 0x000000fffffff290 */ /* 0x000fe4000fffe0ff */
.L_x_108:
[----:B------:R-:W3:Y:S01]  /*5830*/  SYNCS.PHASECHK.TRANS64.TRYWAIT P0, [UR21+0x180], R4 ;  /* 0x00018004ff0075a7 */ /* 0x000ee20008001115 */
[----:B------:R-:W-:Y:S04]  /*5840*/  ELECT P1, URZ, PT ;  /* 0x0000000000ff782f */ /* 0x000fe80003820000 */
[----:B------:R-:W-:Y:S01]  /*5850*/  PLOP3.LUT P1, PT, P2, P1, PT, 0xf2, 0x2f ;  /* 0x00000000002f781c */ /* 0x000fe20001723e72 */
[----:B------:R-:W-:Y:S01]  /*5860*/  @!UPT UIADD3 URZ, UPT, UPT, URZ, URZ, URZ ;  /* 0x000000fffffff290 */ /* 0x000fe2000fffe0ff */
[----:B---3--:R-:W-:Y:S11]  /*5870*/  @!P0 BRA `(.L_x_109) ;  /* 0x0000007c00a88947 */ /* 0x008ff60003800000 */
.L_x_228:
[----:B------:R-:W-:Y:S01]  /*5880*/  @!P1 IADD3 R2, P0, PT, R12, 0x580, RZ ;  /* 0x000005800c029810 */ /* 0x000fe20007f1e0ff */
[----:B------:R-:W-:Y:S01]  /*5890*/  VOTEU.ALL UP0, P1 ;  /* 0x0000000000ff7886 */ /* 0x000fe20000800000 */
[----:B------:R-:W-:Y:S01]  /*58a0*/  UMOV UR6, 0x0 ;  /* 0x0000000000067882 */ /* 0x000fe20000000000 */
[----:B------:R-:W-:Y:S01]  /*58b0*/  UMOV UR7, 0x10000000 ;  /* 0x1000000000077882 */ /* 0x000fe20000000000 */
[----:B------:R-:W-:Y:S01]  /*58c0*/  @!P1 R2UR UR5, R2 ;  /* 0x00000000020592ca */ /* 0x000fe200000e0000 */
[----:B--2---:R-:W-:Y:S01]  /*58d0*/  @!P1 IMAD.X R0, RZ, RZ, R13, P0 ;  /* 0x000000ffff009224 */ /* 0x004fe200000e060d */
[----:B------:R-:W-:Y:S01]  /*58e0*/  @!UP0 UIADD3 UR32, UPT, UPT, UR21, 0x400, URZ ;  /* 0x0000040015208890 */ /* 0x000fe2000fffe0ff */
[----:B------:R-:W-:Y:S03]  /*58f0*/  VOTEU.ALL UP0, P1 ;  /* 0x0000000000ff7886 */ /* 0x000fe60000800000 */
[----:B------:R-:W-:Y:S01]  /*5900*/  @!P1 R2UR UR4, R0 ;  /* 0x00000000000492ca */ /* 0x000fe200000e0000 */
[----:B------:R-:W-:Y:S06]  /*5910*/  @!P1 IMAD.MOV.U32 R0, RZ, RZ, 0x2000 ;  /* 0x00002000ff009424 */ /* 0x000fec00078e00ff */
[----:B------:R-:W-:Y:S06]  /*5920*/  IMAD.U32 R6, RZ, RZ, UR5 ;  /* 0x00000005ff067e24 */ /* 0x000fec000f8e00ff */
[----:B------:R-:W-:Y:S01]  /*5930*/  IMAD.U32 R7, RZ, RZ, UR4 ;  /* 0x00000004ff077e24 */ /* 0x000fe2000f8e00ff */
[----:B------:R-:W-:Y:S04]  /*5940*/  @!P1 R2UR UR4, R6 ;  /* 0x00000000060492ca */ /* 0x000fe800000e0000 */
[----:B------:R-:W-:Y:S11]  /*5950*/  @!P1 R2UR UR5, R7 ;  /* 0x00000000070592ca */ /* 0x000ff600000e0000 */
[----:B------:R-:W-:Y:S02]  /*5960*/  @!UPT UIADD3 URZ, UPT, UPT, URZ, URZ, URZ ;  /* 0x000000fffffff290 */ /* 0x000fe4000fffe0ff */
[----:B------:R2:W-:Y:S01]  /*5970*/  @!UP0 UTMALDG.3D [UR32], [UR4], desc[UR6] ;  /* 0x00000620040085b4 */ /* 0x0005e20008011000 */
[----:B------:R3:W-:Y:S01]  /*5980*/  @!P1 SYNCS.ARRIVE.TRANS64.RED.A0TR RZ, [UR21+0x160], R0 ;  /* 0x00016000ffff99a7 */ /* 0x0007e20008300415 */
[----:B--2---:R-:W-:Y:S09]  /*5990*/  UPRMT UR4, UR45, 0x654, UR33 ;  /* 0x000006542d047896 */ /* 0x004ff20008000021 */
[----:B------:R-:W-:Y:S01]  /*59a0*/  SYNCS.ARRIVE.TRANS64.RED.A1T0 RZ, [UR4], RZ ;  /* 0x000000ffffff79a7 */ /* 0x000fe20008100404 */
[----:B------:R-:W2:Y:S02]  /*59b0*/  SYNCS.PHASECHK.TRANS64.TRYWAIT P0, [UR21+0x188], R4 ;  /* 0x00018804ff0075a7 */ /* 0x000ea40008001115 */
[----:B--23--:R-:W-:Y:S05]  /*59c0*/  @!P0 BRA `(.L_x_110) ;  /* 0x0000007c006c8947 */ /* 0x00cfea0003800000 */
.L_x_230:
[----:B------:R-:W-:Y:S01]  /*59d0*/  @!P1 IADD3 R2, P0, PT, R12, 0x580, RZ ;  /* 0x000005800c029810 */ /* 0x000fe20007f1e0ff */
[----:B------:R-:W-:Y:S01]  /*59e0*/  VOTEU.ALL UP0, P1 ;  /* 0x0000000000ff7886 */ /* 0x000fe20000800000 */
[----:B------:R-:W-:Y:S01]  /*59f0*/  UMOV UR6, 0x0 ;  /* 0x0000000000067882 */ /* 0x000fe20000000000 */
[----:B------:R-:W-:Y:S01]  /*5a00*/  UMOV UR7, 0x10000000 ;  /* 0x1000000000077882 */ /* 0x000fe20000000000 */
[----:B------:R-:W-:Y:S01]  /*5a10*/  @!P1 R2UR UR5, R2 ;  /* 0x00000000020592ca */ /* 0x000fe200000e0000 */
[----:B------:R-:W-:Y:S01]  /*5a20*/  @!P1 IMAD.X R0, RZ, RZ, R13, P0 ;  /* 0x000000ffff009224 */ /* 0x000fe200000e060d */
[----:B------:R-:W-:Y:S02]  /*5a30*/  @!UP0 UIADD3 UR26, UPT, UPT, UR34, 0x40, URZ ;  /* 0x00000040221a8890 */ /* 0x000fe4000fffe0ff */
[----:B------:R-:W-:Y:S02]  /*5a40*/  @!UP0 UIADD3 UR24, UPT, UPT, UR21, 0x2400, URZ ;  /* 0x0000240015188890 */ /* 0x000fe4000fffe0ff */
[----:B------:R-:W-:Y:S01]  /*5a50*/  @!P1 R2UR UR4, R0 ;  /* 0x00000000000492ca */ /* 0x000fe200000e0000 */
[----:B------:R-:W-:Y:S01]  /*5a60*/  VOTEU.ALL UP0, P1 ;  /* 0x0000000000ff7886 */ /* 0x000fe20000800000 */
[----:B------:R-:W-:Y:S01]  /*5a70*/  UMOV UR27, UR35 ;  /* 0x00000023001b7c82 */ /* 0x000fe20008000000 */
[----:B------:R-:W-:Y:S01]  /*5a80*/  UMOV UR28, UR36 ;  /* 0x00000024001c7c82 */ /* 0x000fe20008000000 */
[----:B------:R-:W-:Y:S03]  /*5a90*/  @!P1 IMAD.MOV.U32 R0, RZ, RZ, 0x2000 ;  /* 0x00002000ff009424 */ /* 0x000fe600078e00ff */
[----:B------:R-:W-:Y:S06]  /*5aa0*/  IMAD.U32 R6, RZ, RZ, UR5 ;  /* 0x00000005ff067e24 */ /* 0x000fec000f8e00ff */
[----:B------:R-:W-:Y:S01]  /*5ab0*/  IMAD.U32 R7, RZ, RZ, UR4 ;  /* 0x00000004ff077e24 */ /* 0x000fe2000f8e00ff */
[----:B------:R-:W-:Y:S04]  /*5ac0*/  @!P1 R2UR UR4, R6 ;  /* 0x00000000060492ca */ /* 0x000fe800000e0000 */
[----:B------:R-:W-:Y:S11]  /*5ad0*/  @!P1 R2UR UR5, R7 ;  /* 0x00000000070592ca */ /* 0x000ff600000e0000 */
[----:B------:R-:W-:Y:S02]  /*5ae0*/  @!UPT UIADD3 URZ, UPT, UPT, URZ, URZ, URZ ;  /* 0x000000fffffff290 */ /* 0x000fe4000fffe0ff */
[----:B------:R3:W-:Y:S01]  /*5af0*/  @!UP0 UTMALDG.3D [UR24], [UR4], desc[UR6] ;  /* 0x00000618040085b4 */ /* 0x0007e20008011000 */
[----:B------:R4:W-:Y:S01]  /*5b00*/  @!P1 SYNCS.ARRIVE.TRANS64.RED.A0TR RZ, [UR21+0x168], R0 ;  /* 0x00016800ffff99a7 */ /* 0x0009e20008300415 */
[----:B---3--:R-:W-:Y:S09]  /*5b10*/  UPRMT UR4, UR45, 0x654, UR25 ;  /* 0x000006542d047896 */ /* 0x008ff20008000019 */
[----:B------:R-:W-:Y:S01]  /*5b20*/  SYNCS.ARRIVE.TRANS64.RED.A1T0 RZ, [UR4], RZ ;  /* 0x000000ffffff79a7 */ /* 0x000fe20008100404 */
[----:B------:R-:W3:Y:S02]  /*5b30*/  SYNCS.PHASECHK.TRANS64.TRYWAIT P0, [UR21+0x190], R4 ;  /* 0x00019004ff0075a7 */ /* 0x000ee40008001115 */
[----:B---34-:R-:W-:Y:S05]  /*5b40*/  @!P0 BRA `(.L_x_111) ;  /* 0x0000007c00248947 */ /* 0x018fea0003800000 */
.L_x_232:
[----:B------:R-:W-:Y:S01]  /*5b50*/  @!P1 IADD3 R2, P0, PT, R12, 0x580, RZ ;  /* 0x000005800c029810 */ /* 0x000fe20007f1e0ff */
[----:B------:R-:W-:Y:S01]  /*5b60*/  VOTEU.ALL UP0, P1 ;  /* 0x0000000000ff7886 */ /* 0x000fe20000800000 */
[----:B------:R-:W-:Y:S01]  /*5b70*/  UMOV UR6, 0x0 ;  /* 0x0000000000067882 */ /* 0x000fe20000000000 */
[----:B------:R-:W-:Y:S01]  /*5b80*/  UMOV UR7, 0x10000000 ;  /* 0x1000000000077882 */ /* 0x000fe20000000000 */
[----:B------:R-:W-:Y:S01]  /*5b90*/  @!P1 R2UR UR5, R2 ;  /* 0x00000000020592ca */ /* 0x000fe200000e0000 */
[----:B------:R-:W-:Y:S01]  /*5ba0*/  @!P1 IMAD.X R0, RZ, RZ, R13, P0 ;  /* 0x000000ffff009224 */ /* 0x000fe200000e060d */
[----:B------:R-:W-:Y:S01]  /*5bb0*/  @!UP0 UIADD3 UR18, UPT, UPT, UR34, 0x80, URZ ;  /* 0x0000008022128890 */ /* 0x000fe2000fffe0ff */
[----:B------:R-:W-:Y:S01]  /*5bc0*/  VIADD R10, R10, 0x1 ;  /* 0x000000010a0a7836 */ /* 0x000fe20000000000 */
        /* <DEDUP_REMOVED lines=17> */
.L_x_234:
[----:B------:R-:W-:Y:S01]  /*5ce0*/  @!P1 IADD3 R2, P0, PT, R12, 0x580, RZ ;  /* 0x000005800c029810 */ /* 0x000fe20007f1e0ff */
[----:B------:R-:W-:Y:S01]  /*5cf0*/  VOTEU.ALL UP0, P1 ;  /* 0x0000000000ff7886 */ /* 0x000fe20000800000 */
[----:B------:R-:W-:Y:S01]  /*5d00*/  UMOV UR6, 0x0 ;  /* 0x0000000000067882 */ /* 0x000fe20000000000 */
[----:B------:R-:W-:Y:S01]  /*5d10*/  UMOV UR7, 0x10000000 ;  /* 0x1000000000077882 */ /* 0x000fe20000000000 */
[----:B------:R-:W-:Y:S01]  /*5d20*/  @!P1 R2UR UR5, R2 ;  /* 0x00000000020592ca */ /* 0x000fe200000e0000 */
[----:B------:R-:W-:Y:S01]  /*5d30*/  @!P1 IMAD.X R0, RZ, RZ, R13, P0 ;  /* 0x000000ffff009224 */ /* 0x000fe200000e060d */
[----:B------:R-:W-:Y:S01]  /*5d40*/  @!UP0 UIADD3 UR10, UPT, UPT, UR34, 0xc0, URZ ;  /* 0x000000c0220a8890 */ /* 0x000fe2000fffe0ff */
[----:B------:R-:W-:Y:S01]  /*5d50*/  R2UR UR18, R160 ;  /* 0x00000000a01272ca */ /* 0x000fe200000e0000 */
[----:B------:R-:W-:Y:S01]  /*5d60*/  @!UP0 UIADD3 UR8, UPT, UPT, UR21, 0x6400, URZ ;  /* 0x0000640015088890 */ /* 0x000fe2000fffe0ff */
[----:B------:R-:W-:Y:S01]  /*5d70*/  R2UR UR16, R161 ;  /* 0x00000000a11072ca */ /* 0x000fe200000e0000 */
[----:B------:R-:W-:Y:S01]  /*5d80*/  @!UP0 UIADD3 UR9, UPT, UPT, UR21, 0x178, URZ ;  /* 0x0000017815098890 */ /* 0x000fe2000fffe0ff */
[----:B------:R-:W-:Y:S01]  /*5d90*/  @!P1 R2UR UR4, R0 ;  /* 0x00000000000492ca */ /* 0x000fe200000e0000 */
[----:B------:R-:W-:Y:S01]  /*5da0*/  VOTEU.ALL UP0, P1 ;  /* 0x0000000000ff7886 */ /* 0x000fe20000800000 */
[----:B------:R-:W-:Y:S01]  /*5db0*/  UMOV UR11, UR35 ;  /* 0x00000023000b7c82 */ /* 0x000fe20008000000 */
[----:B------:R-:W-:Y:S01]  /*5dc0*/  UMOV UR12, UR36 ;  /* 0x00000024000c7c82 */ /* 0x000fe20008000000 */
[C---:B------:R-:W-:Y:S01]  /*5dd0*/  ISETP.NE.AND P0, PT, R10.reuse, 0x2, PT ;  /* 0x000000020a00780c */ /* 0x040fe20003f05270 */
[----:B------:R-:W-:Y:S01]  /*5de0*/  UMOV UR36, UR29 ;  /* 0x0000001d00247c82 */ /* 0x000fe20008000000 */
[----:B--2---:R-:W-:Y:S01]  /*5df0*/  IMAD.U32 R4, RZ, RZ, UR5 ;  /* 0x00000005ff047e24 */ /* 0x004fe2000f8e00ff */
[----:B------:R-:W-:Y:S01]  /*5e00*/  LOP3.LUT R11, R11, 0x1, RZ, 0x3c, !PT ;  /* 0x000000010b0b7812 */ /* 0x000fe200078e3cff */
[----:B------:R-:W-:Y:S01]  /*5e10*/  UPLOP3.LUT UP4, UPT, UPT, UPT, UPT, 0x80, 0x8 ;  /* 0x000000000008789c */ /* 0x000fe20003f8f070 */
[----:B------:R-:W-:Y:S01]  /*5e20*/  SEL R0, RZ, 0x1, P0 ;  /* 0x00000001ff007807 */ /* 0x000fe20000000000 */
[----:B------:R-:W-:Y:S01]  /*5e30*/  UIADD3 UR31, UPT, UPT, UR13, UR18, URZ ;  /* 0x000000120d1f7290 */ /* 0x000fe2000fffe0ff */
[----:B------:R-:W-:Y:S01]  /*5e40*/  SEL R10, R10, RZ, P0 ;  /* 0x000000ff0a0a7207 */ /* 0x000fe20000000000 */
[----:B------:R-:W-:Y:S01]  /*5e50*/  UIADD3 UR30, UPT, UPT, UR14, UR16, URZ ;  /* 0x000000100e1e7290 */ /* 0x000fe2000fffe0ff */
[----:B------:R-:W-:Y:S01]  /*5e60*/  IMAD.U32 R5, RZ, RZ, UR4 ;  /* 0x00000004ff057e24 */ /* 0x000fe2000f8e00ff */
[----:B------:R-:W-:Y:S02]  /*5e70*/  @!P1 R2UR UR4, R4 ;  /* 0x00000000040492ca */ /* 0x000fe400000e0000 */
[----:B------:R-:W-:Y:S02]  /*5e80*/  LOP3.LUT R9, R9, R0, RZ, 0x3c, !PT ;  /* 0x0000000009097212 */ /* 0x000fe400078e3cff */
[----:B------:R-:W-:Y:S11]  /*5e90*/  @!P1 R2UR UR5, R5 ;  /* 0x00000000050592ca */ /* 0x000ff600000e0000 */
[----:B------:R-:W-:Y:S02]  /*5ea0*/  @!UPT UIADD3 URZ, UPT, UPT, URZ, URZ, URZ ;  /* 0x000000fffffff290 */ /* 0x000fe4000fffe0ff */
[----:B------:R2:W-:Y:S01]  /*5eb0*/  @!UP0 UTMALDG.3D [UR8], [UR4], desc[UR6] ;  /* 0x00000608040085b4 */ /* 0x0005e20008011000 */
[----:B------:R2:W-:Y:S01]  /*5ec0*/  @!P1 SYNCS.ARRIVE.TRANS64.RED.A0TR RZ, [UR21+0x178], R3 ;  /* 0x00017803ffff99a7 */ /* 0x0005e20008300415 */
[----:B------:R-:W-:Y:S01]  /*5ed0*/  SYNCS.ARRIVE.TRANS64.RED.A1T0 RZ, [UR41], RZ ;  /* 0x000000ffffff79a7 */ /* 0x000fe20008100429 */
[----:B------:R-:W-:Y:S05]  /*5ee0*/  BRA.U UP2, `(.L_x_113) ;  /* 0xfffffff1024c7547 */ /* 0x000fea000b83ffff */
[----:B--2---:R-:W-:-:S04]  /*5ef0*/  SHF.L.U32 R3, R11, 0x1f, RZ ;  /* 0x0000001f0b037819 */ /* 0x004fc800000006ff */
[----:B------:R-:W2:Y:S02]  /*5f00*/  SYNCS.PHASECHK.TRANS64.TRYWAIT P0, [UR21+0x180], R3 ;  /* 0x00018003ff0075a7 */ /* 0x000ea40008001115 */
[----:B--2---:R-:W-:Y:S05]  /*5f10*/  @!P0 BRA `(.L_x_114) ;  /* 0x0000007800608947 */ /* 0x004fea0003800000 */
.L_x_236:
[----:B------:R-:W3:Y:S02]  /*5f20*/  SYNCS.PHASECHK.TRANS64.TRYWAIT P0, [UR21+0x188], R3 ;  /* 0x00018803ff0075a7 */ /* 0x000ee40008001115 */
[----:B---3--:R-:W-:Y:S05]  /*5f30*/  @!P0 BRA `(.L_x_115) ;  /* 0x0000007800708947 */ /* 0x008fea0003800000 */
.L_x_238:
[----:B------:R-:W3:Y:S02]  /*5f40*/  SYNCS.PHASECHK.TRANS64.TRYWAIT P0, [UR21+0x190], R3 ;  /* 0x00019003ff0075a7 */ /* 0x000ee40008001115 */
[----:B---3--:R-:W-:Y:S05]  /*5f50*/  @!P0 BRA `(.L_x_116) ;  /* 0x0000007800808947 */ /* 0x008fea0003800000 */
.L_x_240:
[----:B--2---:R-:W-:-:S07]  /*5f60*/  MOV R0, UR21 ;  /* 0x0000001500007c02 */ /* 0x004fce0008000f00 */
.L_x_117:
[----:B--2---:R-:W-:-:S04]  /*5f70*/  SHF.L.U32 R3, R11, 0x1f, RZ ;  /* 0x0000001f0b037819 */ /* 0x004fc800000006ff */
[----:B------:R2:W3:Y:S03]  /*5f80*/  SYNCS.PHASECHK.TRANS64.TRYWAIT P0, [R0+URZ+0x198], R3 ;  /* 0x00019803000075a7 */ /* 0x0004e600080011ff */
[----:B---3--:R-:W-:Y:S05]  /*5f90*/  @!P0 NANOSLEEP.SYNCS 0x989680 ;  /* 0x009896800000895d */ /* 0x008fea0003900000 */
[----:B------:R-:W3:Y:S02]  /*5fa0*/  @!P0 SYNCS.PHASECHK.TRANS64 P0, [R0+URZ+0x198], R3 ;  /* 0x00019803000085a7 */ /* 0x000ee400080010ff */
[----:B-1-3--:R-:W-:Y:S05]  /*5fb0*/  @P0 EXIT ;  /* 0x000000000000094d */ /* 0x00afea0003800000 */
[----:B------:R-:W-:Y:S05]  /*5fc0*/  BRA `(.L_x_117) ;  /* 0xfffffffc00e87947 */ /* 0x000fea000383ffff */
.L_x_102:
[----:B------:R-:W-:-:S06]  /*5fd0*/  UISETP.GE.AND UP0, UPT, UR18, 0x4, UPT ;  /* 0x000000041200788c */ /* 0x000fcc000bf06270 */
[----:B------:R-:W-:-:S13]  /*5fe0*/  PLOP3.LUT P0, PT, PT, PT, UP0, 0x80, 0x8 ;  /* 0x000000000008781c */ /* 0x000fda0003f0f008 */
[----:B-1----:R-:W-:Y:S05]  /*5ff0*/  @!P0 EXIT ;  /* 0x000000000000894d */ /* 0x002fea0003800000 */
[----:B------:R-:W-:Y:S01]  /*6000*/  BAR.SYNC.DEFER_BLOCKING 0x6, 0xa0 ;  /* 0x0182800000007b1d */ /* 0x000fe20000010000 */
[C---:B------:R-:W-:Y:S01]  /*6010*/  IMAD.SHL.U32 R4, R172.reuse, 0x40, RZ ;  /* 0x00000040ac047824 */ /* 0x040fe200078e00ff */
[C---:B------:R-:W-:Y:S01]  /*6020*/  LOP3.LUT R176, R172.reuse, 0x60, RZ, 0xc0, !PT ;  /* 0x00000060acb07812 */ /* 0x040fe200078ec0ff */
[C---:B------:R-:W-:Y:S01]  /*6030*/  IMAD.SHL.U32 R137, R172.reuse, 0x8, RZ ;  /* 0x00000008ac897824 */ /* 0x040fe200078e00ff */
[C---:B------:R-:W-:Y:S01]  /*6040*/  LOP3.LUT R174, R172.reuse, 0x2, RZ, 0xc0, !PT ;  /* 0x00000002acae7812 */ /* 0x040fe200078ec0ff */
[----:B------:R-:W-:Y:S01]  /*6050*/  IMAD.U32 R69, R172, 0x10000, RZ ;  /* 0x00010000ac457824 */ /* 0x000fe200078e00ff */
[----:B------:R-:W-:Y:S02]  /*6060*/  UMOV UR44, 0x400 ;  /* 0x00000400002c7882 */ /* 0x000fe40000000000 */
[----:B------:R-:W1:Y:S01]  /*6070*/  LDC.64 R156, c[0x0][0x8b0] ;  /* 0x00022c00ff9c7b82 */ /* 0x000e620000000a00 */
[----:B------:R-:W-:Y:S01]  /*6080*/  ULEA UR44, UR45, UR44, 0x18 ;  /* 0x0000002c2d2c7291 */ /* 0x000fe2000f8ec0ff */
[----:B------:R-:W-:Y:S01]  /*6090*/  LOP3.LUT R6, R4, 0x180, RZ, 0xc0, !PT ;  /* 0x0000018004067812 */ /* 0x000fe200078ec0ff */
[----:B------:R-:W-:Y:S01]  /*60a0*/  HFMA2 R164, -RZ, RZ, 0, 0 ;  /* 0x00000000ffa47431 */ /* 0x000fe200000001ff */
[----:B------:R-:W-:Y:S01]  /*60b0*/  LOP3.LUT R172, R172, 0x4, RZ, 0xc0, !PT ;  /* 0x00000004acac7812 */ /* 0x000fe200078ec0ff */
[----:B------:R-:W-:Y:S01]  /*60c0*/  UIADD3 UR4, UPT, UPT, UR44, 0x8400, URZ ;  /* 0x000084002c047890 */ /* 0x000fe2000fffe0ff */
[----:B------:R-:W-:Y:S01]  /*60d0*/  LOP3.LUT R137, R6, 0x30, R137, 0xf8, !PT ;  /* 0x0000003006897812 */ /* 0x000fe200078ef889 */
[----:B------:R-:W-:Y:S01]  /*60e0*/  UIADD3 UR5, UPT, UPT, UR44, 0x400, URZ ;  /* 0x000004002c057890 */ /* 0x000fe2000fffe0ff */
[----:B------:R-:W2:Y:S01]  /*60f0*/  LDC.64 R138, c[0x0][0x8a8] ;  /* 0x00022a00ff8a7b82 */ /* 0x000ea20000000a00 */
[----:B------:R-:W-:Y:S01]  /*6100*/  LOP3.LUT R69, R69, 0x600000, RZ, 0xc0, !PT ;  /* 0x0060000045457812 */ /* 0x000fe200078ec0ff */
[----:B------:R-:W-:Y:S01]  /*6110*/  IMAD.MOV.U32 R68, RZ, RZ, RZ ;  /* 0x000000ffff447224 */ /* 0x000fe200078e00ff */
[----:B------:R-:W-:Y:S01]  /*6120*/  LOP3.LUT R137, R137, 0x1e40, R4, 0xf8, !PT ;  /* 0x00001e4089897812 */ /* 0x000fe200078ef804 */
[----:B------:R-:W-:Y:S01]  /*6130*/  IMAD.MOV.U32 R170, RZ, RZ, RZ ;  /* 0x000000ffffaa7224 */ /* 0x000fe200078e00ff */
[----:B------:R-:W-:Y:S01]  /*6140*/  CS2R R168, SRZ ;  /* 0x0000000000a87805 */ /* 0x000fe2000001ff00 */
[----:B------:R-:W-:Y:S01]  /*6150*/  IMAD.MOV.U32 R167, RZ, RZ, RZ ;  /* 0x000000ffffa77224 */ /* 0x000fe200078e00ff */
[----:B------:R-:W-:Y:S01]  /*6160*/  IADD3 R171, PT, PT, -R172, 0x2, RZ ;  /* 0x00000002acab7810 */ /* 0x000fe20007ffe1ff */
[----:B------:R-:W-:Y:S01]  /*6170*/  VIADD R173, R137, UR44 ;  /* 0x0000002c89ad7c36 */ /* 0x000fe20008000000 */
[----:B------:R-:W3:Y:S01]  /*6180*/  LDS R0, [UR44+0x240] ;  /* 0x0002402cff007984 */ /* 0x000ee20008000800 */
[----:B------:R-:W-:Y:S01]  /*6190*/  IADD3 R166, PT, PT, -R174, RZ, RZ ;  /* 0x000000ffaea67210 */ /* 0x000fe20007ffe1ff */
[----:B------:R-:W-:Y:S01]  /*61a0*/  IMAD.U32 R177, RZ, RZ, UR5 ;  /* 0x00000005ffb17e24 */ /* 0x000fe2000f8e00ff */
[----:B------:R-:W-:Y:S01]  /*61b0*/  MOV R175, UR4 ;  /* 0x0000000400af7c02 */ /* 0x000fe20008000f00 */
[----:B------:R-:W-:Y:S01]  /*61c0*/  IMAD.MOV R165, RZ, RZ, -R172 ;  /* 0x000000ffffa57224 */ /* 0x000fe200078e0aac */
[----:B------:R-:W4:Y:S01]  /*61d0*/  LDCU UR58, c[0x0][0x370] ;  /* 0x00006e00ff3a77ac */ /* 0x000f220008000800 */
[----:B------:R-:W-:Y:S01]  /*61e0*/  VIADD R173, R173, 0x400 ;  /* 0x00000400adad7836 */ /* 0x000fe20000000000 */
[----:B------:R-:W1:Y:S01]  /*61f0*/  LDCU.64 UR62, c[0x0][0x348] ;  /* 0x00006900ff3e77ac */ /* 0x000e620008000a00 */
[----:B------:R-:W1:Y:S01]  /*6200*/  LDCU UR43, c[0x0][0xb0c] ;  /* 0x00016180ff2b77ac */ /* 0x000e620008000800 */
[----:B------:R-:W1:Y:S01]  /*6210*/  LDCU UR39, c[0x0][0xb30] ;  /* 0x00016600ff2777ac */ /* 0x000e620008000800 */
[----:B------:R-:W1:Y:S01]  /*6220*/  LDCU.64 UR56, c[0x0][0x888] ;  /* 0x00011100ff3877ac */ /* 0x000e620008000a00 */
[----:B------:R-:W1:Y:S01]  /*6230*/  LDCU.64 UR40, c[0x0][0xb28] ;  /* 0x00016500ff2877ac */ /* 0x000e620008000a00 */
[----:B------:R-:W1:Y:S01]  /*6240*/  LDCU.64 UR60, c[0x0][0x890] ;  /* 0x00011200ff3c77ac */ /* 0x000e620008000a00 */
[----:B------:R-:W1:Y:S01]  /*6250*/  LDCU.128 UR52, c[0x0][0xb10] ;  /* 0x00016200ff3477ac */ /* 0x000e620008000c00 */
[----:B------:R-:W1:Y:S02]  /*6260*/  LDCU UR47, c[0x0][0x374] ;  /* 0x00006e80ff2f77ac */ /* 0x000e640008000800 */
[----:B-1234-:R-:W-:-:S07]  /*6270*/  IADD3 R69, PT, PT, R0, R69, RZ ;  /* 0x0000004500457210 */ /* 0x01efce0007ffe0ff */
.L_x_162:
[C---:B------:R-:W-:Y:S02]  /*6280*/  LEA R3, R164.reuse, UR44, 0x3 ;  /* 0x0000002ca4037c11 */ /* 0x040fe4000f8e18ff */
[----:B------:R-:W-:Y:S02]  /*6290*/  SHF.L.U32 R0, R169, 0x1f, RZ ;  /* 0x0000001fa9007819 */ /* 0x000fe400000006ff */
[----:B------:R-:W-:Y:S02]  /*62a0*/  LEA R5, R164, UR44, 0x4 ;  /* 0x0000002ca4057c11 */ /* 0x000fe4000f8e20ff */
[----:B-1----:R-:W1:Y:S02]  /*62b0*/  SYNCS.PHASECHK.TRANS64.TRYWAIT P0, [R3+URZ+0x1b0], R0 ;  /* 0x0001b000030075a7 */ /* 0x002e6400080011ff */
[----:B-1----:R-:W-:Y:S05]  /*62c0*/  @!P0 BRA `(.L_x_118) ;  /* 0x0000007400bc8947 */ /* 0x002fea0003800000 */
.L_x_241:
        /* <DEDUP_REMOVED lines=11> */
[----:B------:R-:W-:Y:S01]  /*6380*/  PLOP3.LUT P0, PT, PT, PT, UP1, 0x80, 0x8 ;  /* 0x000000000008781c */ /* 0x000fe20003f0f018 */
[----:B------:R-:W-:Y:S11]  /*6390*/  UP2UR UR46, UPR, URZ, 0x2 ;  /* 0x00000002ff2e7883 */ /* 0x000ff60008000000 */
[----:B------:R-:W-:Y:S01]  /*63a0*/  @!UPT UIADD3 URZ, UPT, UPT, URZ, URZ, URZ ;  /* 0x000000fffffff290 */ /* 0x000fe2000fffe0ff */
[----:B-1----:R-:W-:Y:S02]  /*63b0*/  @P0 SHF.R.U32.HI R0, RZ, 0x10, R5 ;  /* 0x00000010ff000819 */ /* 0x002fe40000011605 */
        /* <DEDUP_REMOVED lines=12> */
[----:B------:R-:W2:Y:S01]  /*6480*/  LDCU UR12, c[0x0][0xb20] ;  /* 0x00016400ff0c77ac */ /* 0x000ea20008000800 */
[----:B------:R-:W-:Y:S02]  /*6490*/  UIMAD.WIDE.U32 UR4, UR47, UR55, URZ ;  /* 0x000000372f0472a5 */ /* 0x000fe4000f8e00ff */
[----:B------:R-:W-:Y:S02]  /*64a0*/  UIMAD.WIDE.U32 UR6, UR58, UR52, URZ ;  /* 0x000000343a0672a5 */ /* 0x000fe4000f8e00ff */
[----:B------:R-:W-:Y:S02]  /*64b0*/  UISETP.NE.AND UP0, UPT, UR54, 0x1, UPT ;  /* 0x000000013600788c */ /* 0x000fe4000bf05270 */
[----:B------:R-:W-:Y:S02]  /*64c0*/  UIMAD.WIDE.U32 UR8, UR37, UR55, URZ ;  /* 0x00000037250872a5 */ /* 0x000fe4000f8e00ff */
[----:B------:R-:W-:Y:S02]  /*64d0*/  UIMAD.WIDE.U32 UR10, UR38, UR52, URZ ;  /* 0x00000034260a72a5 */ /* 0x000fe4000f8e00ff */
[----:B------:R-:W-:Y:S02]  /*64e0*/  UISETP.NE.AND UP1, UPT, UR43, 0x1, UPT ;  /* 0x000000012b00788c */ /* 0x000fe4000bf25270 */
[----:B------:R-:W-:Y:S01]  /*64f0*/  UISETP.NE.AND UP2, UPT, UR42, 0x1, UPT ;  /* 0x000000012a00788c */ /* 0x000fe2000bf45270 */
[----:B------:R-:W-:Y:S02]  /*6500*/  UMOV UR4, UR5 ;  /* 0x0000000500047c82 */ /* 0x000fe40008000000 */
[----:B--2---:R-:W-:Y:S03]  /*6510*/  USHF.R.U32.HI UR5, URZ, UR12, UR4 ;  /* 0x0000000cff057299 */ /* 0x004fe60008011604 */
[----:B------:R-:W-:Y:S02]  /*6520*/  UMOV UR4, UR7 ;  /* 0x0000000700047c82 */ /* 0x000fe40008000000 */
[----:B------:R-:W-:Y:S02]  /*6530*/  USHF.R.U32.HI UR7, URZ, UR53, UR4 ;  /* 0x00000035ff077299 */ /* 0x000fe40008011604 */
[----:B------:R-:W-:Y:S02]  /*6540*/  USEL UR4, UR47, UR5, !UP0 ;  /* 0x000000052f047287 */ /* 0x000fe4000c000000 */
[----:B------:R-:W-:Y:S01]  /*6550*/  USEL UR7, UR58, UR7, !UP1 ;  /* 0x000000073a077287 */ /* 0x000fe2000c800000 */
[----:B------:R-:W-:Y:S01]  /*6560*/  UMOV UR5, UR9 ;  /* 0x0000000900057c82 */ /* 0x000fe20008000000 */
[----:B------:R-:W-:Y:S02]  /*6570*/  UIMAD.WIDE.U32 UR8, UR4, UR40, URZ ;  /* 0x00000028040872a5 */ /* 0x000fe4000f8e00ff */
[----:B------:R-:W-:Y:S03]  /*6580*/  USHF.R.U32.HI UR6, URZ, UR12, UR5 ;  /* 0x0000000cff067299 */ /* 0x000fe60008011605 */
[----:B------:R-:W-:Y:S01]  /*6590*/  UMOV UR5, UR11 ;  /* 0x0000000b00057c82 */ /* 0x000fe20008000000 */
[----:B------:R-:W-:Y:S02]  /*65a0*/  UIMAD.WIDE.U32 UR10, UR7, UR40, URZ ;  /* 0x00000028070a72a5 */ /* 0x000fe4000f8e00ff */
[----:B------:R-:W-:Y:S02]  /*65b0*/  USHF.R.U32.HI UR12, URZ, UR53, UR5 ;  /* 0x00000035ff0c7299 */ /* 0x000fe40008011605 */
[----:B------:R-:W-:Y:S01]  /*65c0*/  USEL UR6, UR37, UR6, !UP0 ;  /* 0x0000000625067287 */ /* 0x000fe2000c000000 */
[----:B------:R-:W-:Y:S02]  /*65d0*/  UMOV UR5, UR9 ;  /* 0x0000000900057c82 */ /* 0x000fe40008000000 */
[----:B------:R-:W-:Y:S01]  /*65e0*/  UMOV UR10, UR11 ;  /* 0x0000000b000a7c82 */ /* 0x000fe20008000000 */
[----:B------:R-:W-:Y:S02]  /*65f0*/  @UP2 USHF.R.U32.HI UR4, URZ, UR41, UR5 ;  /* 0x00000029ff042299 */ /* 0x000fe40008011605 */
[----:B------:R-:W-:Y:S02]  /*6600*/  @UP2 USHF.R.U32.HI UR7, URZ, UR41, UR10 ;  /* 0x00000029ff072299 */ /* 0x000fe4000801160a */
[----:B------:R-:W-:Y:S02]  /*6610*/  UIMAD UR4, UR42, UR4, URZ ;  /* 0x000000042a0472a4 */ /* 0x000fe4000f8e02ff */
[----:B------:R-:W-:Y:S02]  /*6620*/  UIMAD.WIDE.U32 UR10, UR6, UR40, URZ ;  /* 0x00000028060a72a5 */ /* 0x000fe4000f8e00ff */
[----:B------:R-:W-:Y:S02]  /*6630*/  USEL UR5, UR38, UR12, !UP1 ;  /* 0x0000000c26057287 */ /* 0x000fe4000c800000 */
[----:B------:R-:W-:Y:S02]  /*6640*/  UIMAD UR8, UR42, UR7, URZ ;  /* 0x000000072a0872a4 */ /* 0x000fe4000f8e02ff */
[----:B------:R-:W-:Y:S03]  /*6650*/  UISETP.GE.AND UP0, UPT, UR6, UR4, UPT ;  /* 0x000000040600728c */ /* 0x000fe6000bf06270 */
[----:B------:R-:W-:Y:S01]  /*6660*/  UMOV UR4, UR11 ;  /* 0x0000000b00047c82 */ /* 0x000fe20008000000 */
[----:B------:R-:W-:Y:S02]  /*6670*/  UISETP.GE.OR UP0, UPT, UR5, UR8, UP0 ;  /* 0x000000080500728c */ /* 0x000fe40008706670 */
[----:B------:R-:W-:Y:S02]  /*6680*/  USHF.R.U32.HI UR4, URZ, UR41, UR4 ;  /* 0x00000029ff047299 */ /* 0x000fe40008011604 */
[----:B------:R-:W-:Y:S02]  /*6690*/  UIMAD.WIDE.U32 UR8, UR5, UR40, URZ ;  /* 0x00000028050872a5 */ /* 0x000fe4000f8e00ff */
[----:B------:R-:W-:Y:S02]  /*66a0*/  USEL UR11, UR6, UR4, !UP2 ;  /* 0x00000004060b7287 */ /* 0x000fe4000d000000 */
[----:B------:R-:W-:Y:S02]  /*66b0*/  UIADD3 UR8, UPT, UPT, -UR5, URZ, URZ ;  /* 0x000000ff05087290 */ /* 0x000fe4000fffe1ff */
[----:B------:R-:W-:Y:S01]  /*66c0*/  UIADD3 UR10, UPT, UPT, -UR11, URZ, URZ ;  /* 0x000000ff0b0a7290 */ /* 0x000fe2000fffe1ff */
[----:B------:R-:W-:Y:S01]  /*66d0*/  @!UP0 UMOV UR4, UR9 ;  /* 0x0000000900048c82 */ /* 0x000fe20008000000 */
[----:B------:R-:W-:Y:S02]  /*66e0*/  UIADD3 UR9, UPT, UPT, -UR6, URZ, URZ ;  /* 0x000000ff06097290 */ /* 0x000fe4000fffe1ff */
[----:B------:R-:W-:Y:S02]  /*66f0*/  @!UP0 USHF.R.U32.HI UR4, URZ, UR41, UR4 ;  /* 0x00000029ff048299 */ /* 0x000fe40008011604 */
[----:B------:R-:W-:Y:S02]  /*6700*/  UIMAD UR10, UR42, UR10, UR6 ;  /* 0x0000000a2a0a72a4 */ /* 0x000fe4000f8e0206 */
[----:B------:R-:W-:Y:S04]  /*6710*/  @!UP0 USEL UR4, UR5, UR4, !UP2 ;  /* 0x0000000405048287 */ /* 0x000fe8000d000000 */
[----:B------:R-:W-:Y:S02]  /*6720*/  @!UP0 UIMAD UR10, UR7, UR10, UR4 ;  /* 0x0000000a070a82a4 */ /* 0x000fe4000f8e0204 */
[----:B------:R-:W-:Y:S02]  /*6730*/  @!UP0 UIADD3 UR11, UPT, UPT, UR11, -UR4, URZ ;  /* 0x800000040b0b8290 */ /* 0x000fe4000fffe0ff */
[----:B------:R-:W-:Y:S02]  /*6740*/  UIMAD UR7, UR43, UR8, UR38 ;  /* 0x000000082b0772a4 */ /* 0x000fe4000f8e0226 */
[----:B------:R-:W-:Y:S02]  /*6750*/  @!UP0 UIMAD UR6, UR11, UR42, UR5 ;  /* 0x0000002a0b0682a4 */ /* 0x000fe4000f8e0205 */
[----:B------:R-:W-:Y:S01]  /*6760*/  UIMAD UR4, UR54, UR9, UR37 ;  /* 0x00000009360472a4 */ /* 0x000fe2000f8e0225 */
[----:B------:R-:W-:Y:S02]  /*6770*/  @!UP0 UMOV UR5, UR10 ;  /* 0x0000000a00058c82 */ /* 0x000fe40008000000 */
[----:B------:R-:W-:Y:S02]  /*6780*/  UIMAD UR38, UR5, UR43, UR7 ;  /* 0x0000002b052672a4 */ /* 0x000fe4000f8e0207 */
[----:B------:R-:W-:Y:S11]  /*6790*/  UIMAD UR37, UR6, UR54, UR4 ;  /* 0x00000036062572a4 */ /* 0x000ff6000f8e0204 */
[----:B------:R-:W-:Y:S01]  /*67a0*/  @!UPT UIADD3 URZ, UPT, UPT, URZ, URZ, URZ ;  /* 0x000000fffffff290 */ /* 0x000fe2000fffe0ff */
.L_x_119:
[----:B------:R-:W-:Y:S01]  /*67b0*/  UISETP.NE.AND UP0, UPT, UR39, 0x1, UPT ;  /* 0x000000012700788c */ /* 0x000fe2000bf05270 */
[----:B------:R-:W-:Y:S01]  /*67c0*/  R2UR UR11, R177 ;  /* 0x00000000b10b72ca */ /* 0x000fe200000e0000 */
[----:B------:R-:W-:Y:S01]  /*67d0*/  USHF.L.U32 UR50, UR30, 0x7, URZ ;  /* 0x000000071e327899 */ /* 0x000fe200080006ff */
[----:B------:R-:W-:Y:S01]  /*67e0*/  IADD3 R164, PT, PT, R164, 0x1, RZ ;  /* 0x00000001a4a47810 */ /* 0x000fe20007ffe0ff */
[----:B------:R-:W-:Y:S07]  /*67f0*/  USHF.L.U32 UR49, UR31, 0x8, URZ ;  /* 0x000000081f317899 */ /* 0x000fee00080006ff */
[----:B------:R-:W2:Y:S01]  /*6800*/  @!UP0 LDCU.128 UR12, c[0x0][0xb10] ;  /* 0x00016200ff0c87ac */ /* 0x000ea20008000c00 */
[----:B------:R-:W3:Y:S01]  /*6810*/  @!UP0 LDCU UR5, c[0x0][0xb0c] ;  /* 0x00016180ff0587ac */ /* 0x000ee20008000800 */
[----:B------:R-:W4:Y:S01]  /*6820*/  @!UP0 LDCU UR10, c[0x0][0xb20] ;  /* 0x00016400ff0a87ac */ /* 0x000f220008000800 */
[----:B--2---:R-:W-:Y:S02]  /*6830*/  UIMAD.WIDE.U32 UR8, UR38, UR12, URZ ;  /* 0x0000000c260872a5 */ /* 0x004fe4000f8e00ff */
[----:B------:R-:W-:Y:S02]  /*6840*/  UIMAD.WIDE.U32 UR6, UR37, UR15, URZ ;  /* 0x0000000f250672a5 */ /* 0x000fe4000f8e00ff */
[----:B------:R-:W-:Y:S03]  /*6850*/  @!UP0 UISETP.NE.AND UP1, UPT, UR14, 0x1, UPT ;  /* 0x000000010e00888c */ /* 0x000fe6000bf25270 */
[----:B------:R-:W-:Y:S01]  /*6860*/  @!UP0 UMOV UR4, UR9 ;  /* 0x0000000900048c82 */ /* 0x000fe20008000000 */
[----:B---3--:R-:W-:Y:S02]  /*6870*/  @!UP0 UISETP.NE.AND UP2, UPT, UR5, 0x1, UPT ;  /* 0x000000010500888c */ /* 0x008fe4000bf45270 */
[----:B------:R-:W-:Y:S01]  /*6880*/  @!UP0 USHF.R.U32.HI UR4, URZ, UR13, UR4 ;  /* 0x0000000dff048299 */ /* 0x000fe20008011604 */
[----:B------:R-:W-:Y:S02]  /*6890*/  @!UP0 UMOV UR6, UR7 ;  /* 0x0000000700068c82 */ /* 0x000fe40008000000 */
[----:B----4-:R-:W-:Y:S02]  /*68a0*/  @!UP0 USHF.R.U32.HI UR6, URZ, UR10, UR6 ;  /* 0x0000000aff068299 */ /* 0x010fe40008011606 */
[----:B------:R-:W-:Y:S02]  /*68b0*/  @!UP0 USEL UR7, UR38, UR4, !UP2 ;  /* 0x0000000426078287 */ /* 0x000fe4000d000000 */
[----:B------:R-:W-:Y:S04]  /*68c0*/  @!UP0 USEL UR6, UR37, UR6, !UP1 ;  /* 0x0000000625068287 */ /* 0x000fe8000c800000 */
[----:B------:R-:W-:Y:S02]  /*68d0*/  @!UP0 UIADD3 UR4, UPT, UPT, -UR7, UR6, URZ ;  /* 0x0000000607048290 */ /* 0x000fe4000fffe1ff */
[----:B------:R-:W-:Y:S02]  /*68e0*/  @!UP0 UIADD3 UR6, UPT, UPT, UR7, -UR6, URZ ;  /* 0x8000000607068290 */ /* 0x000fe4000fffe0ff */
[----:B------:R-:W-:Y:S02]  /*68f0*/  @!UP0 UIMAD UR38, UR4, UR5, UR38 ;  /* 0x00000005042682a4 */ /* 0x000fe4000f8e0226 */
[----:B------:R-:W-:Y:S02]  /*6900*/  @!UP0 UIMAD UR37, UR6, UR14, UR37 ;  /* 0x0000000e062582a4 */ /* 0x000fe4000f8e0225 */
[----:B------:R-:W-:Y:S09]  /*6910*/  ULOP3.LUT UP0, URZ, UR11, 0x1b0, URZ, 0xc0, !UPT ;  /* 0x000001b00bff7892 */ /* 0x000ff2000f80c0ff */
[----:B------:R-:W-:Y:S05]  /*6920*/  BRA.U !UP0, `(.L_x_120) ;  /* 0x0000000108407547 */ /* 0x000fea000b800000 */
[----:B------:R-:W2:Y:S01]  /*6930*/  LDCU.64 UR8, c[0x4][0x88] ;  /* 0x01001100ff0877ac */ /* 0x000ea20008000a00 */
[----:B------:R-:W-:Y:S01]  /*6940*/  MOV R3, 0x0 ;  /* 0x0000000000037802 */ /* 0x000fe20000000f00 */
[----:B------:R-:W-:Y:S02]  /*6950*/  HFMA2 R12, -RZ, RZ, 0, 5.9604644775390625e-08 ;  /* 0x00000001ff0c7431 */ /* 0x000fe400000001ff */
[----:B------:R-:W-:Y:S02]  /*6960*/  IMAD.MOV.U32 R8, RZ, RZ, 0x70 ;  /* 0x00000070ff087424 */ /* 0x000fe400078e00ff */
[----:B------:R-:W-:Y:S01]  /*6970*/  IMAD.MOV.U32 R13, RZ, RZ, RZ ;  /* 0x000000ffff0d7224 */ /* 0x000fe200078e00ff */
[----:B------:R-:W3:Y:S01]  /*6980*/  LDCU.64 UR6, c[0x4][0x90] ;  /* 0x01001200ff0677ac */ /* 0x000ee20008000a00 */
[----:B------:R-:W4:Y:S01]  /*6990*/  LDC.64 R2, c[0x4][R3] ;  /* 0x0100000003027b82 */ /* 0x000f220000000a00 */
[----:B------:R-:W1:Y:S01]  /*69a0*/  LDCU.64 UR4, c[0x4][0x8] ;  /* 0x01000100ff0477ac */ /* 0x000e620008000a00 */
[----:B--2---:R-:W-:Y:S01]  /*69b0*/  MOV R5, UR9 ;  /* 0x0000000900057c02 */ /* 0x004fe20008000f00 */
[----:B------:R-:W-:Y:S01]  /*69c0*/  IMAD.U32 R4, RZ, RZ, UR8 ;  /* 0x00000008ff047e24 */ /* 0x000fe2000f8e00ff */
[----:B---3--:R-:W-:Y:S01]  /*69d0*/  MOV R7, UR7 ;  /* 0x0000000700077c02 */ /* 0x008fe20008000f00 */
[----:B------:R-:W-:Y:S01]  /*69e0*/  IMAD.U32 R6, RZ, RZ, UR6 ;  /* 0x00000006ff067e24 */ /* 0x000fe2000f8e00ff */
[----:B-1----:R-:W-:Y:S01]  /*69f0*/  MOV R11, UR5 ;  /* 0x00000005000b7c02 */ /* 0x002fe20008000f00 */
[----:B------:R-:W-:Y:S02]  /*6a00*/  IMAD.U32 R10, RZ, RZ, UR4 ;  /* 0x00000004ff0a7e24 */ /* 0x000fe4000f8e00ff */
[----:B------:R-:W-:Y:S07]  /*6a10*/  LEPC R20, `(.L_x_120) ;  /* 0x000000001014794e */ /* 0x000fee0000000000 */
[----:B----45:R-:W-:Y:S05]  /*6a20*/  CALL.ABS.NOINC R2 ;  /* 0x0000000002007343 */ /* 0x030fea0003c00000 */
.L_x_120:
[----:B------:R-:W-:Y:S01]  /*6a30*/  LOP3.LUT P0, RZ, R175, 0x1b0, RZ, 0xc0, !PT ;  /* 0x000001b0afff7812 */ /* 0x000fe2000780c0ff */
[----:B------:R-:W-:Y:S11]  /*6a40*/  BSSY.RECONVERGENT B6, `(.L_x_121) ;  /* 0x0000013000067945 */ /* 0x000ff60003800200 */
[----:B------:R-:W-:Y:S01]  /*6a50*/  @!UPT UIADD3 URZ, UPT, UPT, URZ, URZ, URZ ;  /* 0x000000fffffff290 */ /* 0x000fe2000fffe0ff */
[----:B------:R-:W-:Y:S05]  /*6a60*/  @!P0 BRA `(.L_x_122) ;  /* 0x0000000000408947 */ /* 0x000fea0003800000 */
        /* <DEDUP_REMOVED lines=16> */
.L_x_122:
[----:B------:R-:W-:Y:S05]  /*6b70*/  BSYNC.RECONVERGENT B6 ;  /* 0x0000000000067941 */ /* 0x000fea0003800200 */
.L_x_121:
[----:B------:R-:W-:Y:S01]  /*6b80*/  R2UR UR4, R162 ;  /* 0x00000000a20472ca */ /* 0x000fe200000e0000 */
[----:B------:R-:W-:Y:S01]  /*6b90*/  UISETP.NE.U32.AND UP0, UPT, UR60, URZ, UPT ;  /* 0x000000ff3c00728c */ /* 0x000fe2000bf05070 */
[----:B------:R-:W-:Y:S02]  /*6ba0*/  ISETP.NE.U32.AND P4, PT, R156, RZ, PT ;  /* 0x000000ff9c00720c */ /* 0x000fe40003f85070 */
[----:B------:R-:W-:Y:S01]  /*6bb0*/  ISETP.NE.U32.AND P2, PT, RZ, UR56, PT ;  /* 0x00000038ff007c0c */ /* 0x000fe2000bf45070 */
[----:B------:R-:W-:Y:S01]  /*6bc0*/  UISETP.NE.AND.EX UP1, UPT, UR61, URZ, UPT, UP0 ;  /* 0x000000ff3d00728c */ /* 0x000fe2000bf25300 */
[----:B------:R-:W-:Y:S01]  /*6bd0*/  ISETP.NE.AND.EX P4, PT, R157, RZ, PT, P4 ;  /* 0x000000ff9d00720c */ /* 0x000fe20003f85340 */
[----:B------:R-:W-:Y:S01]  /*6be0*/  UPLOP3.LUT UP0, UPT, UPT, UPT, UPT, 0x40, 0x4 ;  /* 0x000000000004789c */ /* 0x000fe20003f0e870 */
[----:B------:R-:W-:Y:S05]  /*6bf0*/  ISETP.NE.AND.EX P2, PT, RZ, UR57, PT, P2 ;  /* 0x00000039ff007c0c */ /* 0x000fea000bf45320 */
[----:B------:R-:W-:Y:S06]  /*6c00*/  UISETP.NE.AND UP2, UPT, UR4, URZ, UPT ;  /* 0x000000ff0400728c */ /* 0x000fec000bf45270 */
[----:B------:R-:W-:Y:S05]  /*6c10*/  PLOP3.LUT P1, PT, PT, PT, UP2, 0x80, 0x8 ;  /* 0x000000000008781c */ /* 0x000fea0003f2f028 */
[----:B------:R-:W-:Y:S06]  /*6c20*/  @UP2 UPLOP3.LUT UP0, UPT, UPT, UPT, UP1, 0x80, 0x8 ;  /* 0x000000000008289c */ /* 0x000fec0003f0f010 */
[----:B------:R-:W-:Y:S01]  /*6c30*/  PLOP3.LUT P0, PT, PT, PT, UP0, 0x80, 0x8 ;  /* 0x000000000008781c */ /* 0x000fe20003f0f008 */
[----:B------:R-:W-:Y:S01]  /*6c40*/  @!UPT UIADD3 URZ, UPT, UPT, URZ, URZ, URZ ;  /* 0x000000fffffff290 */ /* 0x000fe2000fffe0ff */
[----:B------:R-:W-:Y:S11]  /*6c50*/  BRA.U !UP1, `(.L_x_123) ;  /* 0x00000001093c7547 */ /* 0x000ff6000b800000 */
[----:B------:R-:W-:Y:S01]  /*6c60*/  UISETP.NE.U32.AND UP0, UPT, UR56, URZ, UPT ;  /* 0x000000ff3800728c */ /* 0x000fe2000bf05070 */
[----:B-1----:R-:W-:Y:S01]  /*6c70*/  HFMA2 R0, -RZ, RZ, 0, 5.9604644775390625e-08 ;  /* 0x00000001ff007431 */ /* 0x002fe200000001ff */
[----:B------:R-:W1:Y:S01]  /*6c80*/  LDCU.64 UR8, c[0x0][0x358] ;  /* 0x00006b00ff0877ac */ /* 0x000e620008000a00 */
[----:B------:R-:W-:Y:S01]  /*6c90*/  IMAD.MOV.U32 R158, RZ, RZ, 0x1 ;  /* 0x00000001ff9e7424 */ /* 0x000fe200078e00ff */
[----:B------:R-:W-:Y:S06]  /*6ca0*/  UISETP.NE.AND.EX UP0, UPT, UR57, URZ, UPT, UP0 ;  /* 0x000000ff3900728c */ /* 0x000fec000bf05300 */
[----:B------:R-:W-:Y:S05]  /*6cb0*/  PLOP3.LUT P3, PT, PT, PT, UP0, 0x80, 0x8 ;  /* 0x000000000008781c */ /* 0x000fea0003f6f008 */
[----:B------:R-:W2:Y:S01]  /*6cc0*/  @UP0 LDCU.64 UR4, c[0x0][0x888] ;  /* 0x00011100ff0407ac */ /* 0x000ea20008000a00 */
[----:B------:R-:W-:Y:S07]  /*6cd0*/  @UP0 UIMAD UR6, UR36, UR60, URZ ;  /* 0x0000003c240602a4 */ /* 0x000fee000f8e02ff */
[----:B------:R-:W-:Y:S01]  /*6ce0*/  @!P3 PRMT R158, R0, 0x7610, R158 ;  /* 0x00007610009eb816 */ /* 0x000fe2000000009e */
[----:B--2---:R-:W-:Y:S06]  /*6cf0*/  @UP0 UIMAD.WIDE UR4, UR6, 0x4, UR4 ;  /* 0x00000004060408a5 */ /* 0x004fec000f8e0204 */
[----:B------:R-:W-:Y:S01]  /*6d00*/  IMAD.U32 R2, RZ, RZ, UR4 ;  /* 0x00000004ff027e24 */ /* 0x000fe2000f8e00ff */
[----:B------:R-:W-:Y:S04]  /*6d10*/  MOV R3, UR5 ;  /* 0x0000000500037c02 */ /* 0x000fe80008000f00 */
[----:B------:R-:W2:Y:S01]  /*6d20*/  @!UP0 LDCU UR4, c[0x0][0x880] ;  /* 0x00011000ff0487ac */ /* 0x000ea20008000800 */
[----:B-1---5:R3:W5:Y:S02]  /*6d30*/  @P3 LDG.E R73, desc[UR8][R2.64] ;  /* 0x0000000802493981 */ /* 0x022764000c1e1900 */
[----:B--23--:R-:W-:Y:S02]  /*6d40*/  @!P3 IMAD.U32 R73, RZ, RZ, UR4 ;  /* 0x00000004ff49be24 */ /* 0x00cfe4000f8e00ff */
.L_x_123:
[----:B------:R-:W-:Y:S05]  /*6d50*/  @!P4 BRA `(.L_x_124) ;  /* 0x000000000024c947 */ /* 0x000fea0003800000 */
[----:B------:R-:W-:Y:S01]  /*6d60*/  ISETP.NE.U32.AND P3, PT, R138, RZ, PT ;  /* 0x000000ff8a00720c */ /* 0x000fe20003f65070 */
[----:B------:R-:W2:Y:S03]  /*6d70*/  LDCU.64 UR4, c[0x0][0x358] ;  /* 0x00006b00ff0477ac */ /* 0x000ea60008000a00 */
[----:B------:R-:W-:Y:S11]  /*6d80*/  ISETP.NE.AND.EX P3, PT, R139, RZ, PT, P3 ;  /* 0x000000ff8b00720c */ /* 0x000ff60003f65330 */
[----:B------:R-:W-:Y:S02]  /*6d90*/  @!UPT UIADD3 URZ, UPT, UPT, URZ, URZ, URZ ;  /* 0x000000fffffff290 */ /* 0x000fe4000fffe0ff */
[----:B------:R-:W3:Y:S01]  /*6da0*/  @P3 LDC.64 R2, c[0x0][0x8a8] ;  /* 0x00022a00ff023b82 */ /* 0x000ee20000000a00 */
[----:B-1----:R-:W-:Y:S04]  /*6db0*/  @P3 IMAD R0, R156, UR36, RZ ;  /* 0x000000249c003c24 */ /* 0x002fe8000f8e02ff */
[----:B---3--:R-:W-:Y:S05]  /*6dc0*/  @P3 IMAD.WIDE R2, R0, 0x4, R2 ;  /* 0x0000000400023825 */ /* 0x008fea00078e0202 */
[----:B--2--5:R2:W5:Y:S02]  /*6dd0*/  @P3 LDG.E R70, desc[UR4][R2.64] ;  /* 0x0000000402463981 */ /* 0x024564000c1e1900 */
[----:B--2---:R-:W3:Y:S02]  /*6de0*/  @!P3 LDC R70, c[0x0][0x8a0] ;  /* 0x00022800ff46bb82 */ /* 0x004ee40000000800 */
.L_x_124:
[----:B-----5:R-:W-:Y:S01]  /*6df0*/  FSETP.NEU.AND P4, PT, R73, RZ, PT ;  /* 0x000000ff4900720b */ /* 0x020fe20003f8d000 */
[----:B------:R-:W-:Y:S01]  /*6e00*/  BSSY B1, `(.L_x_125) ;  /* 0x0000047000017945 */ /* 0x000fe20003800000 */
[----:B------:R-:W-:Y:S01]  /*6e10*/  SEL R5, RZ, 0xffffffff, P2 ;  /* 0xffffffffff057807 */ /* 0x000fe20001000000 */
[----:B------:R-:W-:Y:S01]  /*6e20*/  IMAD.MOV.U32 R181, RZ, RZ, 0x1 ;  /* 0x00000001ffb57424 */ /* 0x000fe200078e00ff */
[----:B------:R-:W-:Y:S01]  /*6e30*/  LOP3.LUT P3, RZ, R158, 0xff, RZ, 0xc0, !PT ;  /* 0x000000ff9eff7812 */ /* 0x000fe2000786c0ff */
[----:B------:R-:W-:Y:S01]  /*6e40*/  IMAD R71, R68, 0x100, R69 ;  /* 0x0000010044477824 */ /* 0x000fe200078e0245 */
[----:B-1----:R-:W-:Y:S02]  /*6e50*/  @P1 SEL R0, RZ, 0xffffffff, P4 ;  /* 0xffffffffff001807 */ /* 0x002fe40002000000 */
[----:B------:R-:W-:Y:S02]  /*6e60*/  CS2R R154, SRZ ;  /* 0x00000000009a7805 */ /* 0x000fe4000001ff00 */
[----:B------:R-:W-:Y:S02]  /*6e70*/  LEA R3, R168, UR44, 0x3 ;  /* 0x0000002ca8037c11 */ /* 0x000fe4000f8e18ff */
[----:B------:R-:W-:Y:S02]  /*6e80*/  CS2R R152, SRZ ;  /* 0x0000000000987805 */ /* 0x000fe4000001ff00 */
[----:B------:R-:W-:Y:S02]  /*6e90*/  @P0 SEL R0, R5, R0, !P3 ;  /* 0x0000000005000207 */ /* 0x000fe40005800000 */
[----:B------:R-:W-:Y:S02]  /*6ea0*/  CS2R R150, SRZ ;  /* 0x0000000000967805 */ /* 0x000fe4000001ff00 */
[----:B------:R-:W-:Y:S02]  /*6eb0*/  LEA R163, R68, UR44, 0x3 ;  /* 0x0000002c44a37c11 */ /* 0x000fe4000f8e18ff */
[----:B------:R-:W-:Y:S02]  /*6ec0*/  CS2R R148, SRZ ;  /* 0x0000000000947805 */ /* 0x000fe4000001ff00 */
[----:B------:R-:W-:Y:S02]  /*6ed0*/  @P1 LOP3.LUT R0, R0, 0x1, RZ, 0xc0, !PT ;  /* 0x0000000100001812 */ /* 0x000fe400078ec0ff */
[----:B------:R-:W-:Y:S02]  /*6ee0*/  CS2R R146, SRZ ;  /* 0x0000000000927805 */ /* 0x000fe4000001ff00 */
[----:B------:R-:W-:Y:S02]  /*6ef0*/  SHF.L.U32 R2, R170, 0x1f, RZ ;  /* 0x0000001faa027819 */ /* 0x000fe400000006ff */
[----:B------:R-:W-:Y:S02]  /*6f00*/  CS2R R144, SRZ ;  /* 0x0000000000907805 */ /* 0x000fe4000001ff00 */
[----:B------:R-:W-:Y:S02]  /*6f10*/  ISETP.NE.U32.OR P6, PT, R0, 0x1, !P1 ;  /* 0x000000010000780c */ /* 0x000fe40004fc5470 */
[----:B------:R-:W-:Y:S02]  /*6f20*/  CS2R R142, SRZ ;  /* 0x00000000008e7805 */ /* 0x000fe4000001ff00 */
[----:B------:R-:W-:Y:S02]  /*6f30*/  PLOP3.LUT P2, PT, PT, PT, UP1, 0x80, 0x8 ;  /* 0x000000000008781c */ /* 0x000fe40003f4f018 */
[----:B------:R-:W-:Y:S02]  /*6f40*/  CS2R R140, SRZ ;  /* 0x00000000008c7805 */ /* 0x000fe4000001ff00 */
[----:B------:R-:W-:Y:S02]  /*6f50*/  SEL R0, RZ, 0xffffffff, P4 ;  /* 0xffffffffff007807 */ /* 0x000fe40002000000 */
[----:B------:R-:W-:Y:S03]  /*6f60*/  P2R R189, PR, RZ, 0x40 ;  /* 0x00000040ffbd7803 */ /* 0x000fe60000000000 */
[----:B------:R-:W-:Y:S04]  /*6f70*/  @P6 SHF.L.U32 R4, R167, 0x1f, RZ ;  /* 0x0000001fa7046819 */ /* 0x000fe800000006ff */
[----:B------:R-:W-:Y:S01]  /*6f80*/  @P2 SEL R0, R5, R0, !P3 ;  /* 0x0000000005002207 */ /* 0x000fe20005800000 */
[----:B------:R-:W1:Y:S03]  /*6f90*/  @P6 SYNCS.PHASECHK.TRANS64.TRYWAIT P1, [R3+URZ+0x160], R4 ;  /* 0x00016004030065a7 */ /* 0x000e6600080211ff */
[----:B------:R-:W-:Y:S04]  /*6fa0*/  LOP3.LUT R0, R0, 0x1, RZ, 0xc0, !PT ;  /* 0x0000000100007812 */ /* 0x000fe800078ec0ff */
[----:B------:R-:W-:Y:S04]  /*6fb0*/  ISETP.NE.U32.AND P5, PT, R0, 0x1, PT ;  /* 0x000000010000780c */ /* 0x000fe80003fa5070 */
[----:B------:R-:W-:Y:S01]  /*6fc0*/  P2R R182, PR, RZ, 0x20 ;  /* 0x00000020ffb67803 */ /* 0x000fe20000000000 */
[----:B------:R2:W4:Y:S01]  /*6fd0*/  SYNCS.PHASECHK.TRANS64.TRYWAIT P0, [R163+URZ+0x1d0], R2 ;  /* 0x0001d002a30075a7 */ /* 0x00052200080011ff */
[----:B-1----:R-:W-:Y:S01]  /*6fe0*/  @P6 SEL R181, RZ, 0x1, !P1 ;  /* 0x00000001ffb56807 */ /* 0x002fe20004800000 */
[----:B--2---:R-:W-:Y:S06]  /*6ff0*/  @!P6 BRA `(.L_x_126) ;  /* 0x00000000009ce947 */ /* 0x004fec0003800000 */
[----:B------:R-:W-:Y:S01]  /*7000*/  @P5 IMAD R7, R168, 0x2000, R173 ;  /* 0x00002000a8075824 */ /* 0x000fe200078e02ad */
[----:B------:R-:W-:Y:S01]  /*7010*/  ISETP.NE.AND P1, PT, R181, RZ, PT ;  /* 0x000000ffb500720c */ /* 0x000fe20003f25270 */
[----:B------:R-:W-:Y:S01]  /*7020*/  BSSY B0, `(.L_x_127) ;  /* 0x0000010000007945 */ /* 0x000fe20003800000 */
[----:B------:R-:W-:Y:S01]  /*7030*/  CS2R R142, SRZ ;  /* 0x00000000008e7805 */ /* 0x000fe2000001ff00 */
[--C-:B------:R-:W-:Y:S01]  /*7040*/  @P5 IMAD R6, R174, -0x10, R7.reuse ;  /* 0xfffffff0ae065824 */ /* 0x100fe200078e0207 */
[----:B------:R-:W-:Y:S01]  /*7050*/  CS2R R140, SRZ ;  /* 0x00000000008c7805 */ /* 0x000fe2000001ff00 */
[----:B------:R-:W-:Y:S01]  /*7060*/  @P5 IMAD R5, R172, -0x10, R7 ;  /* 0xfffffff0ac055824 */ /* 0x000fe200078e0207 */
[----:B------:R-:W-:Y:S01]  /*7070*/  CS2R R150, SRZ ;  /* 0x0000000000967805 */ /* 0x000fe2000001ff00 */
[----:B------:R-:W-:Y:S01]  /*7080*/  @P5 IMAD R4, R171, 0x10, R6 ;  /* 0x00000010ab045824 */ /* 0x000fe200078e0206 */
[----:B------:R-:W-:Y:S02]  /*7090*/  CS2R R148, SRZ ;  /* 0x0000000000947805 */ /* 0x000fe4000001ff00 */
[----:B------:R-:W-:Y:S02]  /*70a0*/  CS2R R146, SRZ ;  /* 0x0000000000927805 */ /* 0x000fe4000001ff00 */
[----:B------:R-:W-:Y:S02]  /*70b0*/  CS2R R144, SRZ ;  /* 0x0000000000907805 */ /* 0x000fe4000001ff00 */
[----:B------:R-:W-:Y:S02]  /*70c0*/  CS2R R154, SRZ ;  /* 0x00000000009a7805 */ /* 0x000fe4000001ff00 */
[----:B------:R-:W-:Y:S01]  /*70d0*/  CS2R R152, SRZ ;  /* 0x0000000000987805 */ /* 0x000fe2000001ff00 */
[----:B------:R-:W-:Y:S06]  /*70e0*/  @P1 BRA `(.L_x_128) ;  /* 0x00000000000c1947 */ /* 0x000fec0003800000 */
[----:B------:R-:W-:Y:S04]  /*70f0*/  SHF.L.U32 R0, R167, 0x1f, RZ ;  /* 0x0000001fa7007819 */ /* 0x000fe800000006ff */
[----:B------:R-:W1:Y:S02]  /*7100*/  SYNCS.PHASECHK.TRANS64.TRYWAIT P1, [R3+URZ+0x160], R0 ;  /* 0x00016000030075a7 */ /* 0x000e6400080211ff */
[----:B-1----:R-:W-:Y:S05]  /*7110*/  @!P1 BRA `(.L_x_129) ;  /* 0x00000068003c9947 */ /* 0x002fea0003800000 */
.L_x_128:
[----:B------:R-:W-:Y:S05]  /*7120*/  BSYNC B0 ;  /* 0x0000000000007941 */ /* 0x000fea0003800000 */
.L_x_127:
[----:B------:R-:W-:Y:S01]  /*7130*/  ISETP.NE.AND P1, PT, R182, RZ, PT ;  /* 0x000000ffb600720c */ /* 0x000fe20003f25270 */
[----:B-1----:R-:W-:Y:S02]  /*7140*/  VIADD R3, R3, 0x180 ;  /* 0x0000018003037836 */ /* 0x002fe40000000000 */
[----:B------:R-:W-:Y:S02]  /*7150*/  IMAD.U32 R0, RZ, RZ, UR45 ;  /* 0x0000002dff007e24 */ /* 0x000fe4000f8e00ff */
[----:B------:R-:W-:Y:S03]  /*7160*/  VIADD R168, R168, 0x1 ;  /* 0x00000001a8a87836 */ /* 0x000fe60000000000 */
[----:B------:R-:W-:Y:S05]  /*7170*/  PRMT R0, R0, 0x654, R3 ;  /* 0x0000065400007816 */ /* 0x000fea0000000003 */
[----:B------:R1:W2:Y:S04]  /*7180*/  @P1 LDS.128 R140, [R7] ;  /* 0x00000000078c1984 */ /* 0x0002a80000000c00 */
[----:B------:R1:W1:Y:S04]  /*7190*/  @P1 LDS.128 R148, [R5+0x20] ;  /* 0x0000200005941984 */ /* 0x0002680000000c00 */
[----:B------:R1:W1:Y:S04]  /*71a0*/  @P1 LDS.128 R144, [R6+0x10] ;  /* 0x0000100006901984 */ /* 0x0002680000000c00 */
[----:B------:R1:W1:Y:S01]  /*71b0*/  @P1 LDS.128 R152, [R4+0x10] ;  /* 0x0000100004981984 */ /* 0x0002620000000c00 */
[C---:B------:R-:W-:Y:S01]  /*71c0*/  ISETP.NE.AND P1, PT, R168.reuse, 0x4, PT ;  /* 0x00000004a800780c */ /* 0x040fe20003f25270 */
[----:B------:R-:W-:Y:S01]  /*71d0*/  @!PT LDS RZ, [RZ] ;  /* 0x00000000fffff984 */ /* 0x000fe20000000800 */
[----:B------:R-:W-:Y:S01]  /*71e0*/  @!PT LDS RZ, [RZ] ;  /* 0x00000000fffff984 */ /* 0x000fe20000000800 */
[----:B------:R-:W-:Y:S01]  /*71f0*/  @!PT LDS RZ, [RZ] ;  /* 0x00000000fffff984 */ /* 0x000fe20000000800 */
[----:B------:R-:W-:Y:S01]  /*7200*/  @!PT LDS RZ, [RZ] ;  /* 0x00000000fffff984 */ /* 0x000fe20000000800 */
[----:B------:R5:W-:Y:S06]  /*7210*/  MEMBAR.ALL.CTA ;  /* 0x0000000000007992 */ /* 0x000bec0000008000 */
[----:B-----5:R-:W5:Y:S01]  /*7220*/  FENCE.VIEW.ASYNC.S ;  /* 0x00000000000073c6 */ /* 0x020f620000000000 */
[----:B------:R-:W-:Y:S01]  /*7230*/  SEL R168, R168, RZ, P1 ;  /* 0x000000ffa8a87207 */ /* 0x000fe20000800000 */
[----:B-----5:R5:W-:Y:S02]  /*7240*/  SYNCS.ARRIVE.TRANS64.RED.A1T0 RZ, [R0+URZ], RZ ;  /* 0x000000ff00ff79a7 */ /* 0x020be400081004ff */
[----:B-----5:R-:W-:Y:S04]  /*7250*/  SEL R0, RZ, 0x1, P1 ;  /* 0x00000001ff007807 */ /* 0x020fe80000800000 */
[----:B--2---:R-:W-:Y:S02]  /*7260*/  LOP3.LUT R167, R167, R0, RZ, 0x3c, !PT ;  /* 0x00000000a7a77212 */ /* 0x004fe400078e3cff */
.L_x_126:
[----:B------:R-:W-:Y:S05]  /*7270*/  BSYNC B1 ;  /* 0x0000000000017941 */ /* 0x000fea0003800000 */
.L_x_125:
[----:B------:R-:W-:Y:S04]  /*7280*/  SHF.R.U32.HI R0, RZ, 0x15, R71 ;  /* 0x00000015ff007819 */ /* 0x000fe80000011647 */
[----:B------:R-:W-:Y:S01]  /*7290*/  LOP3.LUT P1, RZ, R0, 0x3, R159, 0x48, !PT ;  /* 0x0000000300ff7812 */ /* 0x000fe2000782489f */
[----:B------:R-:W-:Y:S01]  /*72a0*/  @!UPT UIADD3 URZ, UPT, UPT, URZ, URZ, URZ ;  /* 0x000000fffffff290 */ /* 0x000fe2000fffe0ff */
[----:B----4-:R-:W-:Y:S11]  /*72b0*/  @P0 BRA `(.L_x_130) ;  /* 0x0000000000080947 */ /* 0x010ff60003800000 */
[----:B------:R-:W2:Y:S02]  /*72c0*/  SYNCS.PHASECHK.TRANS64.TRYWAIT P0, [R163+URZ+0x1d0], R2 ;  /* 0x0001d002a30075a7 */ /* 0x000ea400080011ff */
[----:B--2---:R-:W-:Y:S05]  /*72d0*/  @!P0 BRA `(.L_x_131) ;  /* 0x0000006400e08947 */ /* 0x004fea0003800000 */
.L_x_130:
[----:B------:R-:W-:Y:S04]  /*72e0*/  BSSY.RECONVERGENT B6, `(.L_x_132) ;  /* 0x0000012000067945 */ /* 0x000fe80003800200 */
[----:B------:R-:W-:Y:S05]  /*72f0*/  @!P1 BRA `(.L_x_133) ;  /* 0x0000000000409947 */ /* 0x000fea0003800000 */
[----:B------:R-:W1:Y:S01]  /*7300*/  LDCU.64 UR8, c[0x4][0x78] ;  /* 0x01000f00ff0877ac */ /* 0x000e620008000a00 */
[----:B------:R-:W-:Y:S01]  /*7310*/  MOV R3, 0x0 ;  /* 0x0000000000037802 */ /* 0x000fe20000000f00 */
[----:B------:R-:W-:Y:S02]  /*7320*/  HFMA2 R12, -RZ, RZ, 0, 5.9604644775390625e-08 ;  /* 0x00000001ff0c7431 */ /* 0x000fe400000001ff */
[----:B------:R-:W-:Y:S02]  /*7330*/  IMAD.MOV.U32 R8, RZ, RZ, 0x192 ;  /* 0x00000192ff087424 */ /* 0x000fe400078e00ff */
[----:B------:R-:W-:Y:S01]  /*7340*/  IMAD.MOV.U32 R13, RZ, RZ, RZ ;  /* 0x000000ffff0d7224 */ /* 0x000fe200078e00ff */
[----:B------:R-:W4:Y:S01]  /*7350*/  LDCU.64 UR6, c[0x4][0x80] ;  /* 0x01001000ff0677ac */ /* 0x000f220008000a00 */
[----:B--2---:R-:W2:Y:S01]  /*7360*/  LDC.64 R2, c[0x4][R3] ;  /* 0x0100000003027b82 */ /* 0x004ea20000000a00 */
[----:B------:R-:W5:Y:S01]  /*7370*/  LDCU.64 UR4, c[0x4][0x18] ;  /* 0x01000300ff0477ac */ /* 0x000f620008000a00 */
[----:B-1----:R-:W-:Y:S01]  /*7380*/  MOV R5, UR9 ;  /* 0x0000000900057c02 */ /* 0x002fe20008000f00 */
[----:B------:R-:W-:Y:S01]  /*7390*/  IMAD.U32 R4, RZ, RZ, UR8 ;  /* 0x00000008ff047e24 */ /* 0x000fe2000f8e00ff */
[----:B----4-:R-:W-:Y:S01]  /*73a0*/  MOV R7, UR7 ;  /* 0x0000000700077c02 */ /* 0x010fe20008000f00 */
[----:B------:R-:W-:Y:S01]  /*73b0*/  IMAD.U32 R6, RZ, RZ, UR6 ;  /* 0x00000006ff067e24 */ /* 0x000fe2000f8e00ff */
[----:B-----5:R-:W-:Y:S01]  /*73c0*/  MOV R11, UR5 ;  /* 0x00000005000b7c02 */ /* 0x020fe20008000f00 */
[----:B------:R-:W-:Y:S02]  /*73d0*/  IMAD.U32 R10, RZ, RZ, UR4 ;  /* 0x00000004ff0a7e24 */ /* 0x000fe4000f8e00ff */
[----:B------:R-:W-:Y:S07]  /*73e0*/  LEPC R20, `(.L_x_133) ;  /* 0x000000001014794e */ /* 0x000fee0000000000 */
[----:B--23--:R-:W-:Y:S05]  /*73f0*/  CALL.ABS.NOINC R2 ;  /* 0x0000000002007343 */ /* 0x00cfea0003c00000 */
.L_x_133:
[----:B------:R-:W-:Y:S05]  /*7400*/  BSYNC.RECONVERGENT B6 ;  /* 0x0000000000067941 */ /* 0x000fea0003800200 */
.L_x_132:
[-C--:B------:R-:W-:Y:S01]  /*7410*/  F2FP.F16.E5M2.UNPACK_B R74, R140.reuse ;  /* 0x0000008cff4a723e */ /* 0x080fe200020004ff */
[----:B------:R-:W-:Y:S05]  /*7420*/  WARPSYNC.ALL ;  /* 0x0000000000007948 */ /* 0x000fea0003800000 */
[----:B------:R-:W-:Y:S01]  /*7430*/  R2UR UR4, R71 ;  /* 0x00000000470472ca */ /* 0x000fe200000e0000 */
[--C-:B------:R-:W-:Y:S01]  /*7440*/  HADD2.F32 R72, -RZ, R74.reuse.H0_H0 ;  /* 0x2000004aff487230 */ /* 0x100fe20000004100 */
[----:B------:R-:W-:Y:S01]  /*7450*/  F2FP.F16.E5M2.UNPACK_B R76, R140.H1 ;  /* 0x0000008cff4c723e */ /* 0x000fe200030004ff */
[----:B------:R-:W-:Y:S01]  /*7460*/  HADD2.F32 R75, -RZ, R74.H1_H1 ;  /* 0x3000004aff4b7230 */ /* 0x000fe20000004100 */
[-C--:B------:R-:W-:Y:S01]  /*7470*/  F2FP.F16.E5M2.UNPACK_B R78, R141.reuse ;  /* 0x0000008dff4e723e */ /* 0x080fe200020004ff */
[----:B------:R-:W-:Y:S01]  /*7480*/  BSSY.RECONVERGENT B0, `(.L_x_134) ;  /* 0x000011d000007945 */ /* 0x000fe20003800200 */
[----:B------:R-:W-:Y:S01]  /*7490*/  F2FP.F16.E5M2.UNPACK_B R80, R141.H1 ;  /* 0x0000008dff50723e */ /* 0x000fe200030004ff */
[----:B------:R-:W-:Y:S01]  /*74a0*/  HADD2.F32 R74, -RZ, R76.H0_H0 ;  /* 0x2000004cff4a7230 */ /* 0x000fe20000004100 */
[-C--:B------:R-:W-:Y:S01]  /*74b0*/  F2FP.F16.E5M2.UNPACK_B R82, R142.reuse ;  /* 0x0000008eff52723e */ /* 0x080fe200020004ff */
[--C-:B------:R-:W-:Y:S01]  /*74c0*/  HADD2.F32 R77, -RZ, R78.reuse.H0_H0 ;  /* 0x2000004eff4d7230 */ /* 0x100fe20000004100 */
[----:B------:R-:W-:Y:S01]  /*74d0*/  F2FP.F16.E5M2.UNPACK_B R84, R142.H1 ;  /* 0x0000008eff54723e */ /* 0x000fe200030004ff */
[----:B------:R-:W-:Y:S01]  /*74e0*/  HADD2.F32 R78, -RZ, R78.H1_H1 ;  /* 0x3000004eff4e7230 */ /* 0x000fe20000004100 */
[-C--:B------:R-:W-:Y:S01]  /*74f0*/  F2FP.F16.E5M2.UNPACK_B R86, R143.reuse ;  /* 0x0000008fff56723e */ /* 0x080fe200020004ff */
[----:B-1----:R-:W3:Y:S01]  /*7500*/  LDTM.x64 R4, tmem[UR4] ;  /* 0x00000004000479ee */ /* 0x002ee20008340000 */
[----:B------:R-:W-:Y:S01]  /*7510*/  F2FP.F16.E5M2.UNPACK_B R88, R143.H1 ;  /* 0x0000008fff58723e */ /* 0x000fe200030004ff */
[----:B------:R-:W-:Y:S01]  /*7520*/  HADD2.F32 R76, -RZ, R76.H1_H1 ;  /* 0x3000004cff4c7230 */ /* 0x000fe20000004100 */
[-C--:B------:R-:W-:Y:S01]  /*7530*/  F2FP.F16.E5M2.UNPACK_B R90, R144.reuse ;  /* 0x00000090ff5a723e */ /* 0x080fe200020004ff */
[----:B------:R-:W-:Y:S01]  /*7540*/  HADD2.F32 R79, -RZ, R80.H0_H0 ;  /* 0x20000050ff4f7230 */ /* 0x000fe20000004100 */
[----:B------:R-:W-:Y:S01]  /*7550*/  F2FP.F16.E5M2.UNPACK_B R92, R144.H1 ;  /* 0x00000090ff5c723e */ /* 0x000fe200030004ff */
[--C-:B------:R-:W-:Y:S01]  /*7560*/  HADD2.F32 R81, -RZ, R82.reuse.H0_H0 ;  /* 0x20000052ff517230 */ /* 0x100fe20000004100 */
[----:B------:R-:W-:Y:S01]  /*7570*/  SHF.L.U32 R188, R166, 0x4, RZ ;  /* 0x00000004a6bc7819 */ /* 0x000fe200000006ff */
[----:B------:R-:W-:Y:S01]  /*7580*/  HADD2.F32 R82, -RZ, R82.H1_H1 ;  /* 0x30000052ff527230 */ /* 0x000fe20000004100 */
[----:B------:R-:W-:Y:S01]  /*7590*/  SHF.L.U32 R190, R165, 0x4, RZ ;  /* 0x00000004a5be7819 */ /* 0x000fe200000006ff */
[--C-:B------:R-:W-:Y:S01]  /*75a0*/  HADD2.F32 R85, -RZ, R86.reuse.H0_H0 ;  /* 0x20000056ff557230 */ /* 0x100fe20000004100 */
[C---:B------:R-:W-:Y:S01]  /*75b0*/  IADD3 R178, PT, PT, R173.reuse, R188, RZ ;  /* 0x000000bcadb27210 */ /* 0x040fe20007ffe0ff */
[----:B------:R-:W-:Y:S01]  /*75c0*/  HADD2.F32 R86, -RZ, R86.H1_H1 ;  /* 0x30000056ff567230 */ /* 0x000fe20000004100 */
[----:B------:R-:W-:Y:S01]  /*75d0*/  IADD3 R180, PT, PT, R173, R190, RZ ;  /* 0x000000beadb47210 */ /* 0x000fe20007ffe0ff */
[--C-:B------:R-:W-:Y:S01]  /*75e0*/  HADD2.F32 R89, -RZ, R90.reuse.H0_H0 ;  /* 0x2000005aff597230 */ /* 0x100fe20000004100 */
[----:B------:R-:W-:Y:S01]  /*75f0*/  SHF.L.U32 R183, R171, 0x4, RZ ;  /* 0x00000004abb77819 */ /* 0x000fe200000006ff */
[----:B------:R-:W-:Y:S01]  /*7600*/  HADD2.F32 R90, -RZ, R90.H1_H1 ;  /* 0x3000005aff5a7230 */ /* 0x000fe20000004100 */
[----:B------:R-:W-:Y:S01]  /*7610*/  F2FP.F16.E5M2.UNPACK_B R94, R145 ;  /* 0x00000091ff5e723e */ /* 0x000fe200020004ff */
[----:B------:R-:W-:Y:S01]  /*7620*/  HADD2.F32 R80, -RZ, R80.H1_H1 ;  /* 0x30000050ff507230 */ /* 0x000fe20000004100 */
[----:B------:R-:W-:Y:S01]  /*7630*/  F2FP.F16.E5M2.UNPACK_B R98, R146 ;  /* 0x00000092ff62723e */ /* 0x000fe200020004ff */
[----:B------:R-:W-:Y:S01]  /*7640*/  HADD2.F32 R83, -RZ, R84.H0_H0 ;  /* 0x20000054ff537230 */ /* 0x000fe20000004100 */
[----:B------:R-:W-:Y:S01]  /*7650*/  F2FP.F16.E5M2.UNPACK_B R102, R147 ;  /* 0x00000093ff66723e */ /* 0x000fe200020004ff */
[--C-:B------:R-:W-:Y:S01]  /*7660*/  HADD2.F32 R93, -RZ, R94.reuse.H0_H0 ;  /* 0x2000005eff5d7230 */ /* 0x100fe20000004100 */
[----:B------:R-:W-:Y:S01]  /*7670*/  F2FP.F16.E5M2.UNPACK_B R106, R148 ;  /* 0x00000094ff6a723e */ /* 0x000fe200020004ff */
[C---:B---3--:R-:W-:Y:S01]  /*7680*/  FMUL R0, R70.reuse, R4 ;  /* 0x0000000446007220 */ /* 0x048fe20000400000 */
[C---:B--2---:R-:W-:Y:S01]  /*7690*/  FMUL R2, R70.reuse, R5 ;  /* 0x0000000546027220 */ /* 0x044fe20000400000 */
[C---:B------:R-:W-:Y:S01]  /*76a0*/  FMUL R4, R70.reuse, R8 ;  /* 0x0000000846047220 */ /* 0x040fe20000400000 */
[C---:B------:R-:W-:Y:S01]  /*76b0*/  FMUL R5, R70.reuse, R9 ;  /* 0x0000000946057220 */ /* 0x040fe20000400000 */
[C---:B------:R-:W-:Y:S01]  /*76c0*/  FFMA R0, R73.reuse, R72, R0 ;  /* 0x0000004849007223 */ /* 0x040fe20000000000 */
[C---:B------:R-:W-:Y:S01]  /*76d0*/  FFMA R2, R73.reuse, R75, R2 ;  /* 0x0000004b49027223 */ /* 0x040fe20000000002 */
[C---:B------:R-:W-:Y:S01]  /*76e0*/  FMUL R8, R70.reuse, R12 ;  /* 0x0000000c46087220 */ /* 0x040fe20000400000 */
[C---:B------:R-:W-:Y:S01]  /*76f0*/  FMUL R9, R70.reuse, R13 ;  /* 0x0000000d46097220 */ /* 0x040fe20000400000 */
[C---:B------:R-:W-:Y:S01]  /*7700*/  FMUL R12, R70.reuse, R16 ;  /* 0x00000010460c7220 */ /* 0x040fe20000400000 */
[C---:B------:R-:W-:Y:S01]  /*7710*/  FMUL R13, R70.reuse, R17 ;  /* 0x00000011460d7220 */ /* 0x040fe20000400000 */
[C---:B------:R-:W-:Y:S01]  /*7720*/  FMUL R16, R70.reuse, R20 ;  /* 0x0000001446107220 */ /* 0x040fe20000400000 */
[C---:B------:R-:W-:Y:S01]  /*7730*/  FMUL R17, R70.reuse, R21 ;  /* 0x0000001546117220 */ /* 0x040fe20000400000 */
[----:B------:R-:W-:Y:S02]  /*7740*/  HADD2.F32 R94, -RZ, R94.H1_H1 ;  /* 0x3000005eff5e7230 */ /* 0x000fe40000004100 */
[C---:B------:R-:W-:Y:S01]  /*7750*/  FMUL R20, R70.reuse, R24 ;  /* 0x0000001846147220 */ /* 0x040fe20000400000 */
[C---:B------:R-:W-:Y:S01]  /*7760*/  FMUL R21, R70.reuse, R25 ;  /* 0x0000001946157220 */ /* 0x040fe20000400000 */
[--C-:B------:R-:W-:Y:S02]  /*7770*/  HADD2.F32 R97, -RZ, R98.reuse.H0_H0 ;  /* 0x20000062ff617230 */ /* 0x100fe40000004100 */
[C---:B------:R-:W-:Y:S01]  /*7780*/  FMUL R24, R70.reuse, R28 ;  /* 0x0000001c46187220 */ /* 0x040fe20000400000 */
[----:B------:R-:W-:Y:S02]  /*7790*/  HADD2.F32 R98, -RZ, R98.H1_H1 ;  /* 0x30000062ff627230 */ /* 0x000fe40000004100 */
[C---:B------:R-:W-:Y:S01]  /*77a0*/  FMUL R25, R70.reuse, R29 ;  /* 0x0000001d46197220 */ /* 0x040fe20000400000 */
[--C-:B------:R-:W-:Y:S02]  /*77b0*/  HADD2.F32 R101, -RZ, R102.reuse.H0_H0 ;  /* 0x20000066ff657230 */ /* 0x100fe40000004100 */
[C---:B------:R-:W-:Y:S01]  /*77c0*/  FMUL R28, R70.reuse, R32 ;  /* 0x00000020461c7220 */ /* 0x040fe20000400000 */
[----:B------:R-:W-:Y:S02]  /*77d0*/  HADD2.F32 R102, -RZ, R102.H1_H1 ;  /* 0x30000066ff667230 */ /* 0x000fe40000004100 */
[C---:B------:R-:W-:Y:S01]  /*77e0*/  FMUL R29, R70.reuse, R33 ;  /* 0x00000021461d7220 */ /* 0x040fe20000400000 */
[--C-:B------:R-:W-:Y:S02]  /*77f0*/  HADD2.F32 R105, -RZ, R106.reuse.H0_H0 ;  /* 0x2000006aff697230 */ /* 0x100fe40000004100 */
[C---:B------:R-:W-:Y:S01]  /*7800*/  FMUL R32, R70.reuse, R36 ;  /* 0x0000002446207220 */ /* 0x040fe20000400000 */
[----:B------:R-:W-:Y:S01]  /*7810*/  F2FP.F16.E5M2.UNPACK_B R96, R145.H1 ;  /* 0x00000091ff60723e */ /* 0x000fe200030004ff */
[----:B------:R-:W-:Y:S02]  /*7820*/  HADD2.F32 R106, -RZ, R106.H1_H1 ;  /* 0x3000006aff6a7230 */ /* 0x000fe40000004100 */
[C---:B------:R-:W-:Y:S01]  /*7830*/  FMUL R33, R70.reuse, R37 ;  /* 0x0000002546217220 */ /* 0x040fe20000400000 */
[C---:B------:R-:W-:Y:S01]  /*7840*/  FMUL R36, R70.reuse, R40 ;  /* 0x0000002846247220 */ /* 0x040fe20000400000 */
[----:B------:R-:W-:Y:S01]  /*7850*/  F2FP.F16.E5M2.UNPACK_B R100, R146.H1 ;  /* 0x00000092ff64723e */ /* 0x000fe200030004ff */
        /* <DEDUP_REMOVED lines=8> */
[----:B------:R-:W-:Y:S01]  /*78e0*/  F2FP.F16.E5M2.UNPACK_B R110, R149 ;  /* 0x00000095ff6e723e */ /* 0x000fe200020004ff */
[C---:B------:R-:W-:Y:S01]  /*78f0*/  FMUL R49, R70.reuse, R53 ;  /* 0x0000003546317220 */ /* 0x040fe20000400000 */
[C---:B------:R-:W-:Y:S01]  /*7900*/  FMUL R52, R70.reuse, R56 ;  /* 0x0000003846347220 */ /* 0x040fe20000400000 */
[----:B------:R-:W-:Y:S01]  /*7910*/  F2FP.F16.E5M2.UNPACK_B R112, R149.H1 ;  /* 0x00000095ff70723e */ /* 0x000fe200030004ff */
[C---:B------:R-:W-:Y:S01]  /*7920*/  FMUL R53, R70.reuse, R57 ;  /* 0x0000003946357220 */ /* 0x040fe20000400000 */
[--C-:B------:R-:W-:Y:S02]  /*7930*/  HADD2.F32 R109, -RZ, R110.reuse.H0_H0 ;  /* 0x2000006eff6d7230 */ /* 0x100fe40000004100 */
[C---:B------:R-:W-:Y:S01]  /*7940*/  FMUL R56, R70.reuse, R60 ;  /* 0x0000003c46387220 */ /* 0x040fe20000400000 */
[----:B------:R-:W-:Y:S01]  /*7950*/  F2FP.F16.E5M2.UNPACK_B R114, R150 ;  /* 0x00000096ff72723e */ /* 0x000fe200020004ff */
[----:B------:R-:W-:Y:S02]  /*7960*/  HADD2.F32 R110, -RZ, R110.H1_H1 ;  /* 0x3000006eff6e7230 */ /* 0x000fe40000004100 */
[C---:B------:R-:W-:Y:S01]  /*7970*/  FMUL R57, R70.reuse, R61 ;  /* 0x0000003d46397220 */ /* 0x040fe20000400000 */
[C---:B------:R-:W-:Y:S01]  /*7980*/  FMUL R60, R70.reuse, R64 ;  /* 0x00000040463c7220 */ /* 0x040fe20000400000 */
[----:B------:R-:W-:Y:S01]  /*7990*/  F2FP.F16.E5M2.UNPACK_B R116, R150.H1 ;  /* 0x00000096ff74723e */ /* 0x000fe200030004ff */
[--C-:B------:R-:W-:Y:S02]  /*79a0*/  HADD2.F32 R113, -RZ, R114.reuse.H0_H0 ;  /* 0x20000072ff717230 */ /* 0x100fe40000004100 */
[C---:B------:R-:W-:Y:S01]  /*79b0*/  FMUL R61, R70.reuse, R65 ;  /* 0x00000041463d7220 */ /* 0x040fe20000400000 */
[----:B------:R-:W-:Y:S02]  /*79c0*/  HADD2.F32 R114, -RZ, R114.H1_H1 ;  /* 0x30000072ff727230 */ /* 0x000fe40000004100 */
[C---:B------:R-:W-:Y:S01]  /*79d0*/  FMUL R3, R70.reuse, R6 ;  /* 0x0000000646037220 */ /* 0x040fe20000400000 */
[----:B------:R-:W-:Y:S01]  /*79e0*/  F2FP.F16.E5M2.UNPACK_B R118, R151 ;  /* 0x00000097ff76723e */ /* 0x000fe200020004ff */
[C---:B------:R-:W-:Y:S01]  /*79f0*/  FMUL R7, R70.reuse, R7 ;  /* 0x0000000746077220 */ /* 0x040fe20000400000 */
[C---:B------:R-:W-:Y:S01]  /*7a00*/  FMUL R6, R70.reuse, R10 ;  /* 0x0000000a46067220 */ /* 0x040fe20000400000 */
[----:B------:R-:W-:Y:S01]  /*7a10*/  F2FP.F16.E5M2.UNPACK_B R120, R151.H1 ;  /* 0x00000097ff78723e */ /* 0x000fe200030004ff */
[C---:B------:R-:W-:Y:S01]  /*7a20*/  FFMA R3, R73.reuse, R74, R3 ;  /* 0x0000004a49037223 */ /* 0x040fe20000000003 */
[C---:B------:R-:W-:Y:S01]  /*7a30*/  FFMA R7, R73.reuse, R76, R7 ;  /* 0x0000004c49077223 */ /* 0x040fe20000000007 */
[----:B------:R-:W-:Y:S01]  /*7a40*/  F2FP.F16.E5M2.UNPACK_B R122, R152 ;  /* 0x00000098ff7a723e */ /* 0x000fe200020004ff */
[C---:B------:R-:W-:Y:S01]  /*7a50*/  FFMA R4, R73.reuse, R77, R4 ;  /* 0x0000004d49047223 */ /* 0x040fe20000000004 */
[C---:B------:R-:W-:Y:S01]  /*7a60*/  FFMA R5, R73.reuse, R78, R5 ;  /* 0x0000004e49057223 */ /* 0x040fe20000000005 */
[----:B------:R-:W-:Y:S01]  /*7a70*/  F2FP.F16.E5M2.UNPACK_B R124, R152.H1 ;  /* 0x00000098ff7c723e */ /* 0x000fe200030004ff */
[----:B------:R-:W-:Y:S01]  /*7a80*/  FFMA R6, R73, R79, R6 ;  /* 0x0000004f49067223 */ /* 0x000fe20000000006 */
[----:B------:R-:W-:Y:S01]  /*7a90*/  F2FP.SATFINITE.E5M2.F32.PACK_AB_MERGE_C R179, R7, R3, RZ ;  /* 0x0000000307b3723e */ /* 0x000fe200048060ff */
[--C-:B------:R-:W-:Y:S02]  /*7aa0*/  HADD2.F32 R117, -RZ, R118.reuse.H0_H0 ;  /* 0x20000076ff757230 */ /* 0x100fe40000004100 */
[----:B------:R-:W-:Y:S01]  /*7ab0*/  FMUL R11, R70, R11 ;  /* 0x0000000b460b7220 */ /* 0x000fe20000400000 */
[----:B------:R-:W-:Y:S01]  /*7ac0*/  HADD2.F32 R118, -RZ, R118.H1_H1 ;  /* 0x30000076ff767230 */ /* 0x000fe20000004100 */
[----:B------:R-:W-:Y:S01]  /*7ad0*/  F2FP.SATFINITE.E5M2.F32.PACK_AB_MERGE_C R184, R2, R0, R179 ;  /* 0x0000000002b8723e */ /* 0x000fe200048060b3 */
[--C-:B------:R-:W-:Y:S01]  /*7ae0*/  HADD2.F32 R121, -RZ, R122.reuse.H0_H0 ;  /* 0x2000007aff797230 */ /* 0x100fe20000004100 */
[----:B------:R-:W-:Y:S01]  /*7af0*/  IADD3 R179, PT, PT, R183, R178, RZ ;  /* 0x000000b2b7b37210 */ /* 0x000fe20007ffe0ff */
[C---:B------:R-:W-:Y:S01]  /*7b00*/  FFMA R11, R73.reuse, R80, R11 ;  /* 0x00000050490b7223 */ /* 0x040fe2000000000b */
[C---:B------:R-:W-:Y:S01]  /*7b10*/  FFMA R8, R73.reuse, R81, R8 ;  /* 0x0000005149087223 */ /* 0x040fe20000000008 */
[----:B------:R-:W-:Y:S01]  /*7b20*/  FFMA R9, R73, R82, R9 ;  /* 0x0000005249097223 */ /* 0x000fe20000000009 */
[----:B------:R-:W-:Y:S02]  /*7b30*/  HADD2.F32 R122, -RZ, R122.H1_H1 ;  /* 0x3000007aff7a7230 */ /* 0x000fe40000004100 */
[C---:B------:R-:W-:Y:S01]  /*7b40*/  FMUL R10, R70.reuse, R14 ;  /* 0x0000000e460a7220 */ /* 0x040fe20000400000 */
[----:B------:R-:W-:Y:S01]  /*7b50*/  HADD2.F32 R84, -RZ, R84.H1_H1 ;  /* 0x30000054ff547230 */ /* 0x000fe20000004100 */
[----:B------:R-:W-:Y:S01]  /*7b60*/  F2FP.SATFINITE.E5M2.F32.PACK_AB_MERGE_C R185, R11, R6, RZ ;  /* 0x000000060bb9723e */ /* 0x000fe200048060ff */
[C---:B------:R-:W-:Y:S01]  /*7b70*/  FMUL R15, R70.reuse, R15 ;  /* 0x0000000f460f7220 */ /* 0x040fe20000400000 */
[--C-:B------:R-:W-:Y:S02]  /*7b80*/  HADD2.F32 R87, -RZ, R88.reuse.H0_H0 ;  /* 0x20000058ff577230 */ /* 0x100fe40000004100 */
[----:B------:R-:W-:Y:S01]  /*7b90*/  FFMA R10, R73, R83, R10 ;  /* 0x00000053490a7223 */ /* 0x000fe2000000000a */
[----:B------:R-:W-:Y:S01]  /*7ba0*/  F2FP.SATFINITE.E5M2.F32.PACK_AB_MERGE_C R185, R5, R4, R185 ;  /* 0x0000000405b9723e */ /* 0x000fe200048060b9 */
[C---:B------:R-:W-:Y:S01]  /*7bb0*/  FFMA R15, R73.reuse, R84, R15 ;  /* 0x00000054490f7223 */ /* 0x040fe2000000000f */
[C---:B------:R-:W-:Y:S01]  /*7bc0*/  FFMA R12, R73.reuse, R85, R12 ;  /* 0x00000055490c7223 */ /* 0x040fe2000000000c */
[----:B------:R-:W-:Y:S01]  /*7bd0*/  FFMA R13, R73, R86, R13 ;  /* 0x00000056490d7223 */ /* 0x000fe2000000000d */
[----:B------:R-:W-:Y:S02]  /*7be0*/  HADD2.F32 R88, -RZ, R88.H1_H1 ;  /* 0x30000058ff587230 */ /* 0x000fe40000004100 */
[C---:B------:R-:W-:Y:S01]  /*7bf0*/  FMUL R14, R70.reuse, R18 ;  /* 0x00000012460e7220 */ /* 0x040fe20000400000 */
[----:B------:R-:W-:Y:S01]  /*7c00*/  F2FP.F16.E5M2.UNPACK_B R126, R153 ;  /* 0x00000099ff7e723e */ /* 0x000fe200020004ff */
[C---:B------:R-:W-:Y:S01]  /*7c10*/  FMUL R19, R70.reuse, R19 ;  /* 0x0000001346137220 */ /* 0x040fe20000400000 */
[----:B------:R-:W-:Y:S01]  /*7c20*/  HADD2.F32 R91, -RZ, R92.H0_H0 ;  /* 0x2000005cff5b7230 */ /* 0x000fe20000004100 */
[----:B------:R-:W-:Y:S01]  /*7c30*/  F2FP.SATFINITE.E5M2.F32.PACK_AB_MERGE_C R186, R15, R10, RZ ;  /* 0x0000000a0fba723e */ /* 0x000fe200048060ff */
[C---:B------:R-:W-:Y:S01]  /*7c40*/  FFMA R14, R73.reuse, R87, R14 ;  /* 0x00000057490e7223 */ /* 0x040fe2000000000e */
[C---:B------:R-:W-:Y:S01]  /*7c50*/  FFMA R19, R73.reuse, R88, R19 ;  /* 0x0000005849137223 */ /* 0x040fe20000000013 */
[C---:B------:R-:W-:Y:S01]  /*7c60*/  FFMA R16, R73.reuse, R89, R16 ;  /* 0x0000005949107223 */ /* 0x040fe20000000010 */
[----:B------:R-:W-:Y:S01]  /*7c70*/  F2FP.F16.E5M2.UNPACK_B R128, R153.H1 ;  /* 0x00000099ff80723e */ /* 0x000fe200030004ff */
[----:B------:R-:W-:Y:S01]  /*7c80*/  FFMA R17, R73, R90, R17 ;  /* 0x0000005a49117223 */ /* 0x000fe20000000011 */
[----:B------:R-:W-:Y:S01]  /*7c90*/  F2FP.SATFINITE.E5M2.F32.PACK_AB_MERGE_C R186, R9, R8, R186 ;  /* 0x0000000809ba723e */ /* 0x000fe200048060ba */
[--C-:B------:R-:W-:Y:S01]  /*7ca0*/  HADD2.F32 R125, -RZ, R126.reuse.H0_H0 ;  /* 0x2000007eff7d7230 */ /* 0x100fe20000004100 */
[----:B------:R-:W-:Y:S01]  /*7cb0*/  F2FP.SATFINITE.E5M2.F32.PACK_AB_MERGE_C R187, R19, R14, RZ ;  /* 0x0000000e13bb723e */ /* 0x000fe200048060ff */
[----:B------:R-:W-:Y:S02]  /*7cc0*/  HADD2.F32 R126, -RZ, R126.H1_H1 ;  /* 0x3000007eff7e7230 */ /* 0x000fe40000004100 */
[C---:B------:R-:W-:Y:S01]  /*7cd0*/  FMUL R18, R70.reuse, R22 ;  /* 0x0000001646127220 */ /* 0x040fe20000400000 */
[----:B------:R-:W-:Y:S01]  /*7ce0*/  HADD2.F32 R92, -RZ, R92.H1_H1 ;  /* 0x3000005cff5c7230 */ /* 0x000fe20000004100 */
[----:B------:R-:W-:Y:S01]  /*7cf0*/  F2FP.SATFINITE.E5M2.F32.PACK_AB_MERGE_C R187, R13, R12, R187 ;  /* 0x0000000c0dbb723e */ /* 0x000fe200048060bb */
[C---:B------:R-:W-:Y:S01]  /*7d00*/  FMUL R23, R70.reuse, R23 ;  /* 0x0000001746177220 */ /* 0x040fe20000400000 */
[--C-:B------:R-:W-:Y:S02]  /*7d10*/  HADD2.F32 R95, -RZ, R96.reuse.H0_H0 ;  /* 0x20000060ff5f7230 */ /* 0x100fe40000004100 */
[C---:B------:R-:W-:Y:S01]  /*7d20*/  FFMA R18, R73.reuse, R91, R18 ;  /* 0x0000005b49127223 */ /* 0x040fe20000000012 */
[----:B------:R-:W-:Y:S01]  /*7d30*/  HADD2.F32 R96, -RZ, R96.H1_H1 ;  /* 0x30000060ff607230 */ /* 0x000fe20000004100 */
[----:B------:R1:W-:Y:S01]  /*7d40*/  STS.128 [R137+UR44+0x8400], R184 ;  /* 0x008400b889007988 */ /* 0x0003e20008000c2c */
[C---:B------:R-:W-:Y:S01]  /*7d50*/  FFMA R23, R73.reuse, R92, R23 ;  /* 0x0000005c49177223 */ /* 0x040fe20000000017 */
[C---:B------:R-:W-:Y:S01]  /*7d60*/  FFMA R20, R73.reuse, R93, R20 ;  /* 0x0000005d49147223 */ /* 0x040fe20000000014 */
[----:B------:R-:W-:Y:S01]  /*7d70*/  FFMA R21, R73, R94, R21 ;  /* 0x0000005e49157223 */ /* 0x000fe20000000015 */
        /* <DEDUP_REMOVED lines=20> */
[----:B------:R-:W-:Y:S02]  /*7ec0*/  HADD2.F32 R104, -RZ, R104.H1_H1 ;  /* 0x30000068ff687230 */ /* 0x000fe40000004100 */
        /* <DEDUP_REMOVED lines=24> */
[----:B------:R1:W-:Y:S01]  /*8050*/  STS.128 [R178+0x8010], R192 ;  /* 0x008010c0b2007388 */ /* 0x0003e20000000c00 */
[C---:B------:R-:W-:Y:S01]  /*8060*/  FFMA R39, R73.reuse, R108, R39 ;  /* 0x0000006c49277223 */ /* 0x040fe20000000027 */
[C---:B------:R-:W-:Y:S01]  /*8070*/  FFMA R36, R73.reuse, R109, R36 ;  /* 0x0000006d49247223 */ /* 0x040fe20000000024 */
[----:B------:R-:W-:Y:S01]  /*8080*/  FFMA R37, R73, R110, R37 ;  /* 0x0000006e49257223 */ /* 0x000fe20000000025 */
[----:B------:R-:W-:Y:S01]  /*8090*/  FMUL R38, R70, R42 ;  /* 0x0000002a46267220 */ /* 0x000fe20000400000 */
[----:B------:R-:W-:Y:S01]  /*80a0*/  ISETP.NE.AND P0, PT, R176, RZ, PT ;  /* 0x000000ffb000720c */ /* 0x000fe20003f05270 */
[C---:B------:R-:W-:Y:S01]  /*80b0*/  FMUL R43, R70.reuse, R43 ;  /* 0x0000002b462b7220 */ /* 0x040fe20000400000 */
[--C-:B------:R-:W-:Y:S01]  /*80c0*/  HADD2.F32 R115, -RZ, R116.reuse.H0_H0 ;  /* 0x20000074ff737230 */ /* 0x100fe20000004100 */
[----:B------:R-:W-:Y:S01]  /*80d0*/  F2FP.SATFINITE.E5M2.F32.PACK_AB_MERGE_C R196, R39, R34, RZ ;  /* 0x0000002227c4723e */ /* 0x000fe200048060ff */
[C---:B------:R-:W-:Y:S01]  /*80e0*/  FFMA R38, R73.reuse, R111, R38 ;  /* 0x0000006f49267223 */ /* 0x040fe20000000026 */
[C---:B------:R-:W-:Y:S01]  /*80f0*/  FFMA R43, R73.reuse, R112, R43 ;  /* 0x00000070492b7223 */ /* 0x040fe2000000002b */
[----:B------:R-:W-:Y:S01]  /*8100*/  FFMA R40, R73, R113, R40 ;  /* 0x0000007149287223 */ /* 0x000fe20000000028 */
[----:B------:R-:W-:Y:S01]  /*8110*/  F2FP.SATFINITE.E5M2.F32.PACK_AB_MERGE_C R196, R33, R32, R196 ;  /* 0x0000002021c4723e */ /* 0x000fe200048060c4 */
[----:B------:R-:W-:Y:S01]  /*8120*/  FFMA R41, R73, R114, R41 ;  /* 0x0000007249297223 */ /* 0x000fe20000000029 */
[----:B------:R-:W-:Y:S01]  /*8130*/  HADD2.F32 R116, -RZ, R116.H1_H1 ;  /* 0x30000074ff747230 */ /* 0x000fe20000004100 */
[----:B------:R-:W-:Y:S01]  /*8140*/  F2FP.SATFINITE.E5M2.F32.PACK_AB_MERGE_C R197, R43, R38, RZ ;  /* 0x000000262bc5723e */ /* 0x000fe200048060ff */
[C---:B------:R-:W-:Y:S01]  /*8150*/  FMUL R42, R70.reuse, R46 ;  /* 0x0000002e462a7220 */ /* 0x040fe20000400000 */
[C---:B------:R-:W-:Y:S01]  /*8160*/  FMUL R47, R70.reuse, R47 ;  /* 0x0000002f462f7220 */ /* 0x040fe20000400000 */
[--C-:B------:R-:W-:Y:S01]  /*8170*/  HADD2.F32 R119, -RZ, R120.reuse.H0_H0 ;  /* 0x20000078ff777230 */ /* 0x100fe20000004100 */
[----:B------:R-:W-:Y:S01]  /*8180*/  F2FP.SATFINITE.E5M2.F32.PACK_AB_MERGE_C R197, R37, R36, R197 ;  /* 0x0000002425c5723e */ /* 0x000fe200048060c5 */
[C---:B------:R-:W-:Y:S01]  /*8190*/  FFMA R42, R73.reuse, R115, R42 ;  /* 0x00000073492a7223 */ /* 0x040fe2000000002a */
[C---:B------:R-:W-:Y:S01]  /*81a0*/  FFMA R47, R73.reuse, R116, R47 ;  /* 0x00000074492f7223 */ /* 0x040fe2000000002f */
[----:B------:R-:W-:Y:S01]  /*81b0*/  FFMA R44, R73, R117, R44 ;  /* 0x00000075492c7223 */ /* 0x000fe2000000002c */
[----:B------:R-:W-:Y:S01]  /*81c0*/  ISETP.NE.AND P6, PT, R189, RZ, PT ;  /* 0x000000ffbd00720c */ /* 0x000fe20003fc5270 */
[----:B------:R-:W-:Y:S01]  /*81d0*/  FFMA R45, R73, R118, R45 ;  /* 0x00000076492d7223 */ /* 0x000fe2000000002d */
[----:B------:R-:W-:Y:S01]  /*81e0*/  HADD2.F32 R120, -RZ, R120.H1_H1 ;  /* 0x30000078ff787230 */ /* 0x000fe20000004100 */
[----:B------:R-:W-:Y:S01]  /*81f0*/  F2FP.SATFINITE.E5M2.F32.PACK_AB_MERGE_C R198, R47, R42, RZ ;  /* 0x0000002a2fc6723e */ /* 0x000fe200048060ff */
[C---:B------:R-:W-:Y:S01]  /*8200*/  FMUL R46, R70.reuse, R50 ;  /* 0x00000032462e7220 */ /* 0x040fe20000400000 */
[C---:B------:R-:W-:Y:S01]  /*8210*/  FMUL R51, R70.reuse, R51 ;  /* 0x0000003346337220 */ /* 0x040fe20000400000 */
[--C-:B------:R-:W-:Y:S02]  /*8220*/  HADD2.F32 R123, -RZ, R124.reuse.H0_H0 ;  /* 0x2000007cff7b7230 */ /* 0x100fe40000004100 */
[C---:B------:R-:W-:Y:S01]  /*8230*/  FMUL R50, R70.reuse, R54 ;  /* 0x0000003646327220 */ /* 0x040fe20000400000 */
[C---:B------:R-:W-:Y:S01]  /*8240*/  FFMA R46, R73.reuse, R119, R46 ;  /* 0x00000077492e7223 */ /* 0x040fe2000000002e */
[----:B------:R-:W-:Y:S02]  /*8250*/  HADD2.F32 R124, -RZ, R124.H1_H1 ;  /* 0x3000007cff7c7230 */ /* 0x000fe40000004100 */
[C---:B------:R-:W-:Y:S01]  /*8260*/  FFMA R51, R73.reuse, R120, R51 ;  /* 0x0000007849337223 */ /* 0x040fe20000000033 */
[C---:B------:R-:W-:Y:S01]  /*8270*/  FMUL R55, R70.reuse, R55 ;  /* 0x0000003746377220 */ /* 0x040fe20000400000 */
[C---:B------:R-:W-:Y:S01]  /*8280*/  FFMA R48, R73.reuse, R121, R48 ;  /* 0x0000007949307223 */ /* 0x040fe20000000030 */
[C---:B------:R-:W-:Y:S01]  /*8290*/  FFMA R49, R73.reuse, R122, R49 ;  /* 0x0000007a49317223 */ /* 0x040fe20000000031 */
[--C-:B------:R-:W-:Y:S02]  /*82a0*/  HADD2.F32 R127, -RZ, R128.reuse.H0_H0 ;  /* 0x20000080ff7f7230 */ /* 0x100fe40000004100 */
[C---:B------:R-:W-:Y:S01]  /*82b0*/  FFMA R50, R73.reuse, R123, R50 ;  /* 0x0000007b49327223 */ /* 0x040fe20000000032 */
[----:B------:R-:W-:Y:S02]  /*82c0*/  HADD2.F32 R128, -RZ, R128.H1_H1 ;  /* 0x30000080ff807230 */ /* 0x000fe40000004100 */
[C---:B------:R-:W-:Y:S01]  /*82d0*/  FMUL R54, R70.reuse, R58 ;  /* 0x0000003a46367220 */ /* 0x040fe20000400000 */
        /* <DEDUP_REMOVED lines=16> */
[----:B------:R-:W-:Y:S01]  /*83e0*/  FFMA R63, R73, R132, R63 ;  /* 0x00000084493f7223 */ /* 0x000fe2000000003f */
[----:B------:R-:W-:Y:S01]  /*83f0*/  FMUL R67, R70, R67 ;  /* 0x0000004346437220 */ /* 0x000fe20000400000 */
[----:B------:R-:W-:Y:S01]  /*8400*/  F2FP.SATFINITE.E5M2.F32.PACK_AB_MERGE_C R199, R51, R46, RZ ;  /* 0x0000002e33c7723e */ /* 0x000fe200048060ff */
[C---:B------:R-:W-:Y:S01]  /*8410*/  FFMA R60, R73.reuse, R133, R60 ;  /* 0x00000085493c7223 */ /* 0x040fe2000000003c */
[C---:B------:R-:W-:Y:S01]  /*8420*/  FFMA R61, R73.reuse, R134, R61 ;  /* 0x00000086493d7223 */ /* 0x040fe2000000003d */
[C---:B------:R-:W-:Y:S01]  /*8430*/  FFMA R62, R73.reuse, R135, R62 ;  /* 0x00000087493e7223 */ /* 0x040fe2000000003e */
[----:B------:R-:W-:Y:S01]  /*8440*/  FFMA R67, R73, R136, R67 ;  /* 0x0000008849437223 */ /* 0x000fe20000000043 */
[----:B------:R-:W-:Y:S02]  /*8450*/  F2FP.SATFINITE.E5M2.F32.PACK_AB_MERGE_C R198, R41, R40, R198 ;  /* 0x0000002829c6723e */ /* 0x000fe400048060c6 */
[----:B------:R-:W-:Y:S02]  /*8460*/  F2FP.SATFINITE.E5M2.F32.PACK_AB_MERGE_C R199, R45, R44, R199 ;  /* 0x0000002c2dc7723e */ /* 0x000fe400048060c7 */
[----:B------:R-:W-:Y:S02]  /*8470*/  F2FP.SATFINITE.E5M2.F32.PACK_AB_MERGE_C R200, R55, R50, RZ ;  /* 0x0000003237c8723e */ /* 0x000fe400048060ff */
[----:B------:R-:W-:Y:S01]  /*8480*/  F2FP.SATFINITE.E5M2.F32.PACK_AB_MERGE_C R201, R59, R54, RZ ;  /* 0x000000363bc9723e */ /* 0x000fe200048060ff */
[----:B------:R1:W-:Y:S01]  /*8490*/  STS.128 [R180+0x8020], R196 ;  /* 0x008020c4b4007388 */ /* 0x0003e20000000c00 */
[----:B------:R-:W-:Y:S02]  /*84a0*/  F2FP.SATFINITE.E5M2.F32.PACK_AB_MERGE_C R202, R63, R58, RZ ;  /* 0x0000003a3fca723e */ /* 0x000fe400048060ff */
[----:B------:R-:W-:Y:S02]  /*84b0*/  F2FP.SATFINITE.E5M2.F32.PACK_AB_MERGE_C R203, R67, R62, RZ ;  /* 0x0000003e43cb723e */ /* 0x000fe400048060ff */
[----:B------:R-:W-:Y:S02]  /*84c0*/  F2FP.SATFINITE.E5M2.F32.PACK_AB_MERGE_C R200, R49, R48, R200 ;  /* 0x0000003031c8723e */ /* 0x000fe400048060c8 */
[----:B------:R-:W-:Y:S02]  /*84d0*/  F2FP.SATFINITE.E5M2.F32.PACK_AB_MERGE_C R201, R53, R52, R201 ;  /* 0x0000003435c9723e */ /* 0x000fe400048060c9 */
[----:B------:R-:W-:Y:S02]  /*84e0*/  F2FP.SATFINITE.E5M2.F32.PACK_AB_MERGE_C R202, R57, R56, R202 ;  /* 0x0000003839ca723e */ /* 0x000fe400048060ca */
[----:B------:R-:W-:Y:S02]  /*84f0*/  F2FP.SATFINITE.E5M2.F32.PACK_AB_MERGE_C R203, R61, R60, R203 ;  /* 0x0000003c3dcb723e */ /* 0x000fe400048060cb */
[----:B------:R-:W-:Y:S02]  /*8500*/  LEA R191, R168, UR44, 0x3 ;  /* 0x0000002ca8bf7c11 */ /* 0x000fe4000f8e18ff */
[----:B------:R-:W-:Y:S01]  /*8510*/  @P6 SHF.L.U32 R204, R167, 0x1f, RZ ;  /* 0x0000001fa7cc6819 */ /* 0x000fe200000006ff */
[----:B------:R1:W-:Y:S01]  /*8520*/  STS.128 [R179+0x8010], R200 ;  /* 0x008010c8b3007388 */ /* 0x0003e20000000c00 */
[----:B------:R-:W-:Y:S01]  /*8530*/  @!PT LDS RZ, [RZ] ;  /* 0x00000000fffff984 */ /* 0x000fe20000000800 */
[----:B------:R-:W-:Y:S01]  /*8540*/  @!PT LDS RZ, [RZ] ;  /* 0x00000000fffff984 */ /* 0x000fe20000000800 */
[----:B------:R-:W-:Y:S01]  /*8550*/  @!PT LDS RZ, [RZ] ;  /* 0x00000000fffff984 */ /* 0x000fe20000000800 */
[----:B------:R-:W-:Y:S01]  /*8560*/  @!PT LDS RZ, [RZ] ;  /* 0x00000000fffff984 */ /* 0x000fe20000000800 */
[----:B------:R2:W-:Y:S07]  /*8570*/  MEMBAR.ALL.CTA ;  /* 0x0000000000007992 */ /* 0x0005ee0000008000 */
[----:B--2---:R-:W2:Y:S02]  /*8580*/  FENCE.VIEW.ASYNC.S ;  /* 0x00000000000073c6 */ /* 0x004ea40000000000 */
[----:B--2---:R-:W-:Y:S06]  /*8590*/  BAR.SYNC.DEFER_BLOCKING 0x1, 0x80 ;  /* 0x0042000000007b1d */ /* 0x004fec0000010000 */
[----:B------:R-:W-:Y:S05]  /*85a0*/  @P0 BRA `(.L_x_135) ;  /* 0x0000000000280947 */ /* 0x000fea0003800000 */
[----:B------:R-:W-:Y:S01]  /*85b0*/  UIADD3 UR4, UPT, UPT, UR44, 0x8400, URZ ;  /* 0x000084002c047890 */ /* 0x000fe2000fffe0ff */
[----:B------:R-:W-:Y:S05]  /*85c0*/  UMOV UR51, UR36 ;  /* 0x0000002400337c82 */ /* 0x000fea0008000000 */
[----:B------:R-:W-:Y:S01]  /*85d0*/  MOV R175, UR4 ;  /* 0x0000000400af7c02 */ /* 0x000fe20008000f00 */
[----:B------:R-:W-:Y:S03]  /*85e0*/  UIADD3 UR4, UP0, UPT, UR62, 0x680, URZ ;  /* 0x000006803e047890 */ /* 0x000fe6000ff1e0ff */
[----:B------:R-:W-:Y:S01]  /*85f0*/  R2UR UR48, R175 ;  /* 0x00000000af3072ca */ /* 0x000fe200000e0000 */
[----:B------:R-:W-:Y:S11]  /*8600*/  UIADD3.X UR5, UPT, UPT, URZ, UR63, URZ, UP0, !UPT ;  /* 0x0000003fff057290 */ /* 0x000ff600087fe4ff */
[----:B------:R-:W-:Y:S01]  /*8610*/  @!UPT UIADD3 URZ, UPT, UPT, URZ, URZ, URZ ;  /* 0x000000fffffff290 */ /* 0x000fe2000fffe0ff */
[----:B------:R2:W-:Y:S01]  /*8620*/  UTMASTG.3D [UR48], [UR4] ;  /* 0x00000030040073b5 */ /* 0x0005e20008010000 */
[----:B------:R0:W-:Y:S01]  /*8630*/  UTMACMDFLUSH ;  /* 0x00000000000079b7 */ /* 0x0001e20000000000 */
[----:B--2---:R-:W-:Y:S04]  /*8640*/  DEPBAR.LE SB0, 0x1 ;  /* 0x000080400000791a */ /* 0x004fe80000000000 */
.L_x_135:
[----:B------:R-:W-:Y:S05]  /*8650*/  BSYNC.RECONVERGENT B0 ;  /* 0x0000000000007941 */ /* 0x000fea0003800200 */
.L_x_134:
[----:B------:R-:W-:Y:S06]  /*8660*/  BAR.SYNC.DEFER_BLOCKING 0x1, 0x80 ;  /* 0x0042000000007b1d */ /* 0x000fec0000010000 */
[----:B------:R-:W2:Y:S01]  /*8670*/  @P6 SYNCS.PHASECHK.TRANS64.TRYWAIT P0, [R191+URZ+0x160], R204 ;  /* 0x000160ccbf0065a7 */ /* 0x000ea200080011ff */
[----:B------:R-:W-:Y:S01]  /*8680*/  BSSY B1, `(.L_x_136) ;  /* 0x0000023000017945 */ /* 0x000fe20003800000 */
[----:B--2---:R-:W-:Y:S03]  /*8690*/  @P6 SEL R181, RZ, 0x1, !P0 ;  /* 0x00000001ffb56807 */ /* 0x004fe60004000000 */
[----:B------:R-:W-:Y:S05]  /*86a0*/  @!P6 BRA `(.L_x_137) ;  /* 0x000000000080e947 */ /* 0x000fea0003800000 */
[----:B------:R-:W-:Y:S01]  /*86b0*/  ISETP.NE.AND P1, PT, R182, RZ, PT ;  /* 0x000000ffb600720c */ /* 0x000fe20003f25270 */
[----:B------:R-:W-:Y:S01]  /*86c0*/  BSSY B0, `(.L_x_138) ;  /* 0x000000a000007945 */ /* 0x000fe20003800000 */
[----:B------:R-:W-:Y:S11]  /*86d0*/  ISETP.NE.AND P0, PT, R181, RZ, PT ;  /* 0x000000ffb500720c */ /* 0x000ff60003f05270 */
[----:B------:R-:W-:Y:S04]  /*86e0*/  @P1 IMAD R3, R168, 0x2000, R173 ;  /* 0x00002000a8031824 */ /* 0x000fe800078e02ad */
[C---:B------:R-:W-:Y:S01]  /*86f0*/  @P1 IMAD.IADD R6, R3.reuse, 0x1, R188 ;  /* 0x0000000103061824 */ /* 0x040fe200078e02bc */
[----:B------:R-:W-:Y:S03]  /*8700*/  @P1 IADD3 R4, PT, PT, R3, R190, RZ ;  /* 0x000000be03041210 */ /* 0x000fe60007ffe0ff */
[----:B------:R-:W-:Y:S01]  /*8710*/  @P1 IMAD.IADD R2, R183, 0x1, R6 ;  /* 0x00000001b7021824 */ /* 0x000fe200078e0206 */
[----:B------:R-:W-:Y:S06]  /*8720*/  @P0 BRA `(.L_x_139) ;  /* 0x00000000000c0947 */ /* 0x000fec0003800000 */
[----:B------:R-:W-:Y:S04]  /*8730*/  SHF.L.U32 R0, R167, 0x1f, RZ ;  /* 0x0000001fa7007819 */ /* 0x000fe800000006ff */
[----:B------:R-:W2:Y:S02]  /*8740*/  SYNCS.PHASECHK.TRANS64.TRYWAIT P0, [R191+URZ+0x160], R0 ;  /* 0x00016000bf0075a7 */ /* 0x000ea400080011ff */
[----:B--2---:R-:W-:Y:S05]  /*8750*/  @!P0 BRA `(.L_x_140) ;  /* 0x0000005000d48947 */ /* 0x004fea0003800000 */
.L_x_139:
[----:B------:R-:W-:Y:S05]  /*8760*/  BSYNC B0 ;  /* 0x0000000000007941 */ /* 0x000fea0003800000 */
.L_x_138:
[----:B------:R-:W-:Y:S01]  /*8770*/  ISETP.NE.AND P0, PT, R182, RZ, PT ;  /* 0x000000ffb600720c */ /* 0x000fe20003f05270 */
[----:B--2---:R-:W-:Y:S02]  /*8780*/  VIADD R191, R191, 0x180 ;  /* 0x00000180bfbf7836 */ /* 0x004fe40000000000 */
[----:B------:R-:W-:Y:S02]  /*8790*/  IMAD.U32 R0, RZ, RZ, UR45 ;  /* 0x0000002dff007e24 */ /* 0x000fe4000f8e00ff */
[----:B------:R-:W-:Y:S03]  /*87a0*/  VIADD R168, R168, 0x1 ;  /* 0x00000001a8a87836 */ /* 0x000fe60000000000 */
[----:B------:R-:W-:Y:S05]  /*87b0*/  PRMT R0, R0, 0x654, R191 ;  /* 0x0000065400007816 */ /* 0x000fea00000000bf */
[----:B------:R2:W3:Y:S04]  /*87c0*/  @P0 LDS.128 R140, [R3] ;  /* 0x00000000038c0984 */ /* 0x0004e80000000c00 */
[----:B------:R2:W4:Y:S04]  /*87d0*/  @P0 LDS.128 R148, [R4+0x20] ;  /* 0x0000200004940984 */ /* 0x0005280000000c00 */
        /* <DEDUP_REMOVED lines=12> */
[----:B--234-:R-:W-:Y:S02]  /*88a0*/  LOP3.LUT R167, R167, R0, RZ, 0x3c, !PT ;  /* 0x00000000a7a77212 */ /* 0x01cfe400078e3cff */
.L_x_137:
[----:B------:R-:W-:Y:S05]  /*88b0*/  BSYNC B1 ;  /* 0x0000000000017941 */ /* 0x000fea0003800000 */
.L_x_136:
[----:B------:R-:W-:Y:S01]  /*88c0*/  VIADD R0, R71, 0x40 ;  /* 0x0000004047007836 */ /* 0x000fe20000000000 */
[----:B------:R-:W-:Y:S04]  /*88d0*/  BSSY.RECONVERGENT B6, `(.L_x_141) ;  /* 0x0000015000067945 */ /* 0x000fe80003800200 */
[----:B------:R-:W-:Y:S04]  /*88e0*/  SHF.R.U32.HI R0, RZ, 0x15, R0 ;  /* 0x00000015ff007819 */ /* 0x000fe80000011600 */
[----:B------:R-:W-:Y:S11]  /*88f0*/  LOP3.LUT P0, RZ, R0, 0x3, R159, 0x48, !PT ;  /* 0x0000000300ff7812 */ /* 0x000ff6000780489f */
[----:B------:R-:W-:Y:S02]  /*8900*/  @!UPT UIADD3 URZ, UPT, UPT, URZ, URZ, URZ ;  /* 0x000000fffffff290 */ /* 0x000fe4000fffe0ff */
        /* <DEDUP_REMOVED lines=8> */
[----:B------:R-:W5:Y:S01]  /*8990*/  LDCU.64 UR4, c[0x4][0x18] ;  /* 0x01000300ff0477ac */ /* 0x000f620008000a00 */
[----:B--2---:R-:W-:Y:S01]  /*89a0*/  MOV R5, UR9 ;  /* 0x0000000900057c02 */ /* 0x004fe20008000f00 */
[----:B------:R-:W-:Y:S01]  /*89b0*/  IMAD.U32 R4, RZ, RZ, UR8 ;  /* 0x00000008ff047e24 */ /* 0x000fe2000f8e00ff */
[----:B---3--:R-:W-:Y:S01]  /*89c0*/  MOV R7, UR7 ;  /* 0x0000000700077c02 */ /* 0x008fe20008000f00 */
[----:B------:R-:W-:Y:S01]  /*89d0*/  IMAD.U32 R6, RZ, RZ, UR6 ;  /* 0x00000006ff067e24 */ /* 0x000fe2000f8e00ff */
[----:B-----5:R-:W-:Y:S01]  /*89e0*/  MOV R11, UR5 ;  /* 0x00000005000b7c02 */ /* 0x020fe20008000f00 */
[----:B------:R-:W-:Y:S02]  /*89f0*/  IMAD.U32 R10, RZ, RZ, UR4 ;  /* 0x00000004ff0a7e24 */ /* 0x000fe4000f8e00ff */
[----:B------:R-:W-:Y:S07]  /*8a00*/  LEPC R20, `(.L_x_142) ;  /* 0x000000001014794e */ /* 0x000fee0000000000 */
[----:B-1--4-:R-:W-:Y:S05]  /*8a10*/  CALL.ABS.NOINC R2 ;  /* 0x0000000002007343 */ /* 0x012fea0003c00000 */
.L_x_142:
[----:B------:R-:W-:Y:S05]  /*8a20*/  BSYNC.RECONVERGENT B6 ;  /* 0x0000000000067941 */ /* 0x000fea0003800200 */
.L_x_141:
[----:B------:R-:W-:Y:S01]  /*8a30*/  F2FP.F16.E5M2.UNPACK_B R4, R141 ;  /* 0x0000008dff04723e */ /* 0x000fe200020004ff */
[----:B------:R-:W-:Y:S05]  /*8a40*/  WARPSYNC.ALL ;  /* 0x0000000000007948 */ /* 0x000fea0003800000 */
[----:B------:R-:W-:Y:S01]  /*8a50*/  R2UR UR4, R71 ;  /* 0x00000000470472ca */ /* 0x000fe200000e0000 */
[--C-:B------:R-:W-:Y:S01]  /*8a60*/  HADD2.F32 R78, -RZ, R4.reuse.H0_H0 ;  /* 0x20000004ff4e7230 */ /* 0x100fe20000004100 */
[-C--:B------:R-:W-:Y:S01]  /*8a70*/  F2FP.F16.E5M2.UNPACK_B R0, R140.reuse ;  /* 0x0000008cff00723e */ /* 0x080fe200020004ff */
[----:B------:R-:W-:Y:S01]  /*8a80*/  HADD2.F32 R75, -RZ, R4.H1_H1 ;  /* 0x30000004ff4b7230 */ /* 0x000fe20000004100 */
[----:B------:R-:W-:Y:S01]  /*8a90*/  F2FP.F16.E5M2.UNPACK_B R4, R143 ;  /* 0x0000008fff04723e */ /* 0x000fe200020004ff */
[----:B------:R-:W-:Y:S01]  /*8aa0*/  BSSY.RECONVERGENT B0, `(.L_x_143) ;  /* 0x0000116000007945 */ /* 0x000fe20003800200 */
[----:B------:R-:W-:Y:S01]  /*8ab0*/  F2FP.F16.E5M2.UNPACK_B R3, R140.H1 ;  /* 0x0000008cff03723e */ /* 0x000fe200030004ff */
[--C-:B------:R-:W-:Y:S01]  /*8ac0*/  HADD2.F32 R2, -RZ, R0.reuse.H0_H0 ;  /* 0x20000000ff027230 */ /* 0x100fe20000004100 */
[----:B-1----:R-:W-:Y:S01]  /*8ad0*/  F2FP.F16.E5M2.UNPACK_B R127, R154 ;  /* 0x0000009aff7f723e */ /* 0x002fe200020004ff */
[----:B------:R-:W-:Y:S01]  /*8ae0*/  HADD2.F32 R72, -RZ, R0.H1_H1 ;  /* 0x30000000ff487230 */ /* 0x000fe20000004100 */
[----:B------:R-:W-:Y:S01]  /*8af0*/  F2FP.F16.E5M2.UNPACK_B R0, R141.H1 ;  /* 0x0000008dff00723e */ /* 0x000fe200030004ff */
[--C-:B------:R-:W-:Y:S01]  /*8b00*/  HADD2.F32 R74, -RZ, R3.reuse.H0_H0 ;  /* 0x20000003ff4a7230 */ /* 0x100fe20000004100 */
[----:B------:R-:W-:Y:S01]  /*8b10*/  F2FP.F16.E5M2.UNPACK_B R117, R151.H1 ;  /* 0x00000097ff75723e */ /* 0x000fe200030004ff */
[----:B------:R-:W-:Y:S01]  /*8b20*/  HADD2.F32 R76, -RZ, R3.H1_H1 ;  /* 0x30000003ff4c7230 */ /* 0x000fe20000004100 */
[-C--:B------:R-:W-:Y:S01]  /*8b30*/  F2FP.F16.E5M2.UNPACK_B R3, R142.reuse ;  /* 0x0000008eff03723e */ /* 0x080fe200020004ff */
[--C-:B------:R-:W-:Y:S01]  /*8b40*/  HADD2.F32 R80, -RZ, R0.reuse.H0_H0 ;  /* 0x20000000ff507230 */ /* 0x100fe20000004100 */
[----:B------:R-:W-:Y:S01]  /*8b50*/  ISETP.NE.AND P0, PT, R176, RZ, PT ;  /* 0x000000ffb000720c */ /* 0x000fe20003f05270 */
[----:B------:R-:W-:Y:S01]  /*8b60*/  HADD2.F32 R77, -RZ, R0.H1_H1 ;  /* 0x30000000ff4d7230 */ /* 0x000fe20000004100 */
[----:B------:R-:W-:Y:S01]  /*8b70*/  F2FP.F16.E5M2.UNPACK_B R0, R142.H1 ;  /* 0x0000008eff00723e */ /* 0x000fe200030004ff */
[--C-:B------:R-:W-:Y:S01]  /*8b80*/  HADD2.F32 R82, -RZ, R3.reuse.H0_H0 ;  /* 0x20000003ff527230 */ /* 0x100fe20000004100 */
[----:B------:R-:W-:Y:S01]  /*8b90*/  ISETP.NE.AND P6, PT, R189, RZ, PT ;  /* 0x000000ffbd00720c */ /* 0x000fe20003fc5270 */
[----:B------:R-:W-:Y:S01]  /*8ba0*/  HADD2.F32 R79, -RZ, R3.H1_H1 ;  /* 0x30000003ff4f7230 */ /* 0x000fe20000004100 */
[----:B------:R-:W-:Y:S01]  /*8bb0*/  F2FP.F16.E5M2.UNPACK_B R3, R143.H1 ;  /* 0x0000008fff03723e */ /* 0x000fe200030004ff */
[--C-:B------:R-:W-:Y:S02]  /*8bc0*/  HADD2.F32 R84, -RZ, R0.reuse.H0_H0 ;  /* 0x20000000ff547230 */ /* 0x100fe40000004100 */
[----:B------:R-:W-:Y:S01]  /*8bd0*/  HADD2.F32 R81, -RZ, R0.H1_H1 ;  /* 0x30000000ff517230 */ /* 0x000fe20000004100 */
[-C--:B------:R-:W-:Y:S01]  /*8be0*/  F2FP.F16.E5M2.UNPACK_B R0, R144.reuse ;  /* 0x00000090ff00723e */ /* 0x080fe200020004ff */
[--C-:B------:R-:W-:Y:S02]  /*8bf0*/  HADD2.F32 R86, -RZ, R4.reuse.H0_H0 ;  /* 0x20000004ff567230 */ /* 0x100fe40000004100 */
[----:B------:R-:W-:Y:S01]  /*8c00*/  HADD2.F32 R83, -RZ, R4.H1_H1 ;  /* 0x30000004ff537230 */ /* 0x000fe20000004100 */
[-C--:B------:R-:W-:Y:S01]  /*8c10*/  F2FP.F16.E5M2.UNPACK_B R4, R145.reuse ;  /* 0x00000091ff04723e */ /* 0x080fe200020004ff */
[--C-:B------:R-:W-:Y:S02]  /*8c20*/  HADD2.F32 R90, -RZ, R0.reuse.H0_H0 ;  /* 0x20000000ff5a7230 */ /* 0x100fe40000004100 */
[----:B------:R-:W-:Y:S01]  /*8c30*/  HADD2.F32 R87, -RZ, R0.H1_H1 ;  /* 0x30000000ff577230 */ /* 0x000fe20000004100 */
[----:B------:R-:W-:Y:S01]  /*8c40*/  F2FP.F16.E5M2.UNPACK_B R0, R145.H1 ;  /* 0x00000091ff00723e */ /* 0x000fe200030004ff */
[--C-:B------:R-:W-:Y:S02]  /*8c50*/  HADD2.F32 R88, -RZ, R3.reuse.H0_H0 ;  /* 0x20000003ff587230 */ /* 0x100fe40000004100 */
[----:B------:R-:W-:Y:S01]  /*8c60*/  HADD2.F32 R85, -RZ, R3.H1_H1 ;  /* 0x30000003ff557230 */ /* 0x000fe20000004100 */
[----:B------:R-:W-:Y:S01]  /*8c70*/  F2FP.F16.E5M2.UNPACK_B R3, R144.H1 ;  /* 0x00000090ff03723e */ /* 0x000fe200030004ff */
[--C-:B------:R-:W-:Y:S02]  /*8c80*/  HADD2.F32 R96, -RZ, R0.reuse.H0_H0 ;  /* 0x20000000ff607230 */ /* 0x100fe40000004100 */
[----:B------:R-:W-:Y:S01]  /*8c90*/  HADD2.F32 R93, -RZ, R0.H1_H1 ;  /* 0x30000000ff5d7230 */ /* 0x000fe20000004100 */
[-C--:B------:R-:W-:Y:S01]  /*8ca0*/  F2FP.F16.E5M2.UNPACK_B R0, R146.reuse.H1 ;  /* 0x00000092ff00723e */ /* 0x080fe200030004ff */
[--C-:B------:R-:W-:Y:S02]  /*8cb0*/  HADD2.F32 R94, -RZ, R4.reuse.H0_H0 ;  /* 0x20000004ff5e7230 */ /* 0x100fe40000004100 */
[----:B------:R-:W-:Y:S01]  /*8cc0*/  HADD2.F32 R91, -RZ, R4.H1_H1 ;  /* 0x30000004ff5b7230 */ /* 0x000fe20000004100 */
[----:B------:R-:W-:Y:S01]  /*8cd0*/  F2FP.F16.E5M2.UNPACK_B R4, R147 ;  /* 0x00000093ff04723e */ /* 0x000fe200020004ff */
[--C-:B------:R-:W-:Y:S02]  /*8ce0*/  HADD2.F32 R92, -RZ, R3.reuse.H0_H0 ;  /* 0x20000003ff5c7230 */ /* 0x100fe40000004100 */
[----:B------:R-:W-:Y:S01]  /*8cf0*/  HADD2.F32 R89, -RZ, R3.H1_H1 ;  /* 0x30000003ff597230 */ /* 0x000fe20000004100 */
[----:B------:R-:W-:Y:S01]  /*8d00*/  F2FP.F16.E5M2.UNPACK_B R3, R146 ;  /* 0x00000092ff03723e */ /* 0x000fe200020004ff */
[--C-:B------:R-:W-:Y:S02]  /*8d10*/  HADD2.F32 R100, -RZ, R0.reuse.H0_H0 ;  /* 0x20000000ff647230 */ /* 0x100fe40000004100 */
[----:B------:R-:W-:Y:S01]  /*8d20*/  HADD2.F32 R97, -RZ, R0.H1_H1 ;  /* 0x30000000ff617230 */ /* 0x000fe20000004100 */
[-C--:B------:R-:W-:Y:S01]  /*8d30*/  F2FP.F16.E5M2.UNPACK_B R0, R148.reuse ;  /* 0x00000094ff00723e */ /* 0x080fe200020004ff */
[--C-:B------:R-:W-:Y:S02]  /*8d40*/  HADD2.F32 R102, -RZ, R4.reuse.H0_H0 ;  /* 0x20000004ff667230 */ /* 0x100fe40000004100 */
[----:B------:R-:W-:Y:S01]  /*8d50*/  HADD2.F32 R99, -RZ, R4.H1_H1 ;  /* 0x30000004ff637230 */ /* 0x000fe20000004100 */
[----:B------:R-:W-:Y:S01]  /*8d60*/  F2FP.F16.E5M2.UNPACK_B R4, R149 ;  /* 0x00000095ff04723e */ /* 0x000fe200020004ff */
[--C-:B------:R-:W-:Y:S02]  /*8d70*/  HADD2.F32 R98, -RZ, R3.reuse.H0_H0 ;  /* 0x20000003ff627230 */ /* 0x100fe40000004100 */
[----:B------:R-:W-:Y:S01]  /*8d80*/  HADD2.F32 R95, -RZ, R3.H1_H1 ;  /* 0x30000003ff5f7230 */ /* 0x000fe20000004100 */
[----:B------:R-:W-:Y:S01]  /*8d90*/  F2FP.F16.E5M2.UNPACK_B R3, R147.H1 ;  /* 0x00000093ff03723e */ /* 0x000fe200030004ff */
[--C-:B------:R-:W-:Y:S02]  /*8da0*/  HADD2.F32 R106, -RZ, R0.reuse.H0_H0 ;  /* 0x20000000ff6a7230 */ /* 0x100fe40000004100 */
[----:B------:R-:W-:Y:S01]  /*8db0*/  HADD2.F32 R103, -RZ, R0.H1_H1 ;  /* 0x30000000ff677230 */ /* 0x000fe20000004100 */
[----:B------:R-:W-:Y:S01]  /*8dc0*/  F2FP.F16.E5M2.UNPACK_B R0, R148.H1 ;  /* 0x00000094ff00723e */ /* 0x000fe200030004ff */
[--C-:B------:R-:W-:Y:S02]  /*8dd0*/  HADD2.F32 R110, -RZ, R4.reuse.H0_H0 ;  /* 0x20000004ff6e7230 */ /* 0x100fe40000004100 */
[----:B------:R-:W-:Y:S02]  /*8de0*/  HADD2.F32 R107, -RZ, R4.H1_H1 ;  /* 0x30000004ff6b7230 */ /* 0x000fe40000004100 */
[--C-:B------:R-:W-:Y:S01]  /*8df0*/  HADD2.F32 R104, -RZ, R3.reuse.H0_H0 ;  /* 0x20000003ff687230 */ /* 0x100fe20000004100 */
[----:B------:R-:W1:Y:S01]  /*8e00*/  LDTM.x64 R4, tmem[UR4+0x40] ;  /* 0x00004004000479ee */ /* 0x000e620008340000 */
[----:B------:R-:W-:Y:S01]  /*8e10*/  HADD2.F32 R101, -RZ, R3.H1_H1 ;  /* 0x30000003ff657230 */ /* 0x000fe20000004100 */
[----:B------:R-:W-:Y:S01]  /*8e20*/  F2FP.F16.E5M2.UNPACK_B R3, R149.H1 ;  /* 0x00000095ff03723e */ /* 0x000fe200030004ff */
        /* <DEDUP_REMOVED lines=14> */
[----:B------:R-:W-:Y:S01]  /*8f10*/  F2FP.F16.E5M2.UNPACK_B R0, R152.H1 ;  /* 0x00000098ff00723e */ /* 0x000fe200030004ff */
[--C-:B------:R-:W-:Y:S02]  /*8f20*/  HADD2.F32 R122, -RZ, R3.reuse.H0_H0 ;  /* 0x20000003ff7a7230 */ /* 0x100fe40000004100 */
[C---:B-1----:R-:W-:Y:S01]  /*8f30*/  FMUL R7, R70.reuse, R7 ;  /* 0x0000000746077220 */ /* 0x042fe20000400000 */
        /* <DEDUP_REMOVED lines=10> */
[C---:B------:R-:W-:Y:S01]  /*8fe0*/  FMUL R0, R70.reuse, R4 ;  /* 0x0000000446007220 */ /* 0x040fe20000400000 */
[--C-:B------:R-:W-:Y:S01]  /*8ff0*/  HADD2.F32 R130, -RZ, R127.reuse.H0_H0 ;  /* 0x2000007fff827230 */ /* 0x100fe20000004100 */
[----:B------:R-:W-:Y:S01]  /*9000*/  F2FP.F16.E5M2.UNPACK_B R4, R155 ;  /* 0x0000009bff04723e */ /* 0x000fe200020004ff */
[----:B------:R-:W-:Y:S02]  /*9010*/  HADD2.F32 R127, -RZ, R127.H1_H1 ;  /* 0x3000007fff7f7230 */ /* 0x000fe40000004100 */
[C---:B------:R-:W-:Y:S01]  /*9020*/  FFMA R0, R73.reuse, R2, R0 ;  /* 0x0000000249007223 */ /* 0x040fe20000000000 */
[C---:B------:R-:W-:Y:S01]  /*9030*/  FMUL R2, R70.reuse, R5 ;  /* 0x0000000546027220 */ /* 0x040fe20000400000 */
[--C-:B------:R-:W-:Y:S01]  /*9040*/  HADD2.F32 R132, -RZ, R3.reuse.H0_H0 ;  /* 0x20000003ff847230 */ /* 0x100fe20000004100 */
[----:B------:R-:W-:Y:S01]  /*9050*/  F2FP.F16.E5M2.UNPACK_B R5, R155.H1 ;  /* 0x0000009bff05723e */ /* 0x000fe200030004ff */
[----:B------:R-:W-:Y:S02]  /*9060*/  HADD2.F32 R129, -RZ, R3.H1_H1 ;  /* 0x30000003ff817230 */ /* 0x000fe40000004100 */
[C---:B------:R-:W-:Y:S01]  /*9070*/  FFMA R2, R73.reuse, R72, R2 ;  /* 0x0000004849027223 */ /* 0x040fe20000000002 */
[--C-:B------:R-:W-:Y:S02]  /*9080*/  HADD2.F32 R72, -RZ, R4.reuse.H0_H0 ;  /* 0x20000004ff487230 */ /* 0x100fe40000004100 */
[C---:B------:R-:W-:Y:S01]  /*9090*/  FMUL R3, R70.reuse, R6 ;  /* 0x0000000646037220 */ /* 0x040fe20000400000 */
[----:B------:R-:W-:Y:S02]  /*90a0*/  HADD2.F32 R131, -RZ, R4.H1_H1 ;  /* 0x30000004ff837230 */ /* 0x000fe40000004100 */
[C---:B------:R-:W-:Y:S01]  /*90b0*/  FMUL R4, R70.reuse, R9 ;  /* 0x0000000946047220 */ /* 0x040fe20000400000 */
[--C-:B------:R-:W-:Y:S02]  /*90c0*/  HADD2.F32 R133, -RZ, R5.reuse.H1_H1 ;  /* 0x30000005ff857230 */ /* 0x100fe40000004100 */
[C---:B------:R-:W-:Y:S01]  /*90d0*/  FFMA R3, R73.reuse, R74, R3 ;  /* 0x0000004a49037223 */ /* 0x040fe20000000003 */
[----:B------:R-:W-:Y:S01]  /*90e0*/  FFMA R7, R73, R76, R7 ;  /* 0x0000004c49077223 */ /* 0x000fe20000000007 */
[----:B------:R-:W-:Y:S02]  /*90f0*/  HADD2.F32 R74, -RZ, R5.H0_H0 ;  /* 0x20000005ff4a7230 */ /* 0x000fe40000004100 */
[C---:B------:R-:W-:Y:S01]  /*9100*/  FMUL R5, R70.reuse, R10 ;  /* 0x0000000a46057220 */ /* 0x040fe20000400000 */
[C---:B------:R-:W-:Y:S01]  /*9110*/  FMUL R6, R70.reuse, R11 ;  /* 0x0000000b46067220 */ /* 0x040fe20000400000 */
[C---:B------:R-:W-:Y:S01]  /*9120*/  FMUL R11, R70.reuse, R16 ;  /* 0x00000010460b7220 */ /* 0x040fe20000400000 */
[----:B------:R-:W-:Y:S01]  /*9130*/  F2FP.SATFINITE.E5M2.F32.PACK_AB_MERGE_C R135, R7, R3, RZ ;  /* 0x000000030787723e */ /* 0x000fe200048060ff */
[C---:B------:R-:W-:Y:S01]  /*9140*/  FMUL R3, R70.reuse, R8 ;  /* 0x0000000846037220 */ /* 0x040fe20000400000 */
[C---:B------:R-:W-:Y:S01]  /*9150*/  FMUL R7, R70.reuse, R12 ;  /* 0x0000000c46077220 */ /* 0x040fe20000400000 */
[C---:B------:R-:W-:Y:S01]  /*9160*/  FMUL R8, R70.reuse, R13 ;  /* 0x0000000d46087220 */ /* 0x040fe20000400000 */
[C---:B------:R-:W-:Y:S01]  /*9170*/  FMUL R12, R70.reuse, R17 ;  /* 0x00000011460c7220 */ /* 0x040fe20000400000 */
[C---:B------:R-:W-:Y:S01]  /*9180*/  FFMA R3, R73.reuse, R78, R3 ;  /* 0x0000004e49037223 */ /* 0x040fe20000000003 */
[C---:B------:R-:W-:Y:S01]  /*9190*/  FFMA R4, R73.reuse, R75, R4 ;  /* 0x0000004b49047223 */ /* 0x040fe20000000004 */
[C---:B------:R-:W-:Y:S01]  /*91a0*/  FFMA R5, R73.reuse, R80, R5 ;  /* 0x0000005049057223 */ /* 0x040fe20000000005 */
[C---:B------:R-:W-:Y:S01]  /*91b0*/  FFMA R6, R73.reuse, R77, R6 ;  /* 0x0000004d49067223 */ /* 0x040fe20000000006 */
[C---:B------:R-:W-:Y:S01]  /*91c0*/  FFMA R7, R73.reuse, R82, R7 ;  /* 0x0000005249077223 */ /* 0x040fe20000000007 */
[C---:B------:R-:W-:Y:S01]  /*91d0*/  FFMA R8, R73.reuse, R79, R8 ;  /* 0x0000004f49087223 */ /* 0x040fe20000000008 */
[C---:B------:R-:W-:Y:S01]  /*91e0*/  FMUL R16, R70.reuse, R21 ;  /* 0x0000001546107220 */ /* 0x040fe20000400000 */
[----:B------:R-:W-:Y:S01]  /*91f0*/  FMUL R9, R70, R14 ;  /* 0x0000000e46097220 */ /* 0x000fe20000400000 */
[----:B------:R-:W-:Y:S01]  /*9200*/  F2FP.SATFINITE.E5M2.F32.PACK_AB_MERGE_C R5, R6, R5, RZ ;  /* 0x000000050605723e */ /* 0x000fe200048060ff */
[C---:B------:R-:W-:Y:S01]  /*9210*/  FMUL R10, R70.reuse, R15 ;  /* 0x0000000f460a7220 */ /* 0x040fe20000400000 */
[C---:B------:R-:W-:Y:S01]  /*9220*/  FMUL R15, R70.reuse, R20 ;  /* 0x00000014460f7220 */ /* 0x040fe20000400000 */
[C---:B------:R-:W-:Y:S01]  /*9230*/  FFMA R9, R73.reuse, R84, R9 ;  /* 0x0000005449097223 */ /* 0x040fe20000000009 */
[C---:B------:R-:W-:Y:S01]  /*9240*/  FMUL R20, R70.reuse, R25 ;  /* 0x0000001946147220 */ /* 0x040fe20000400000 */
[C---:B------:R-:W-:Y:S01]  /*9250*/  FFMA R10, R73.reuse, R81, R10 ;  /* 0x00000051490a7223 */ /* 0x040fe2000000000a */
[C---:B------:R-:W-:Y:S01]  /*9260*/  FFMA R11, R73.reuse, R86, R11 ;  /* 0x00000056490b7223 */ /* 0x040fe2000000000b */
[C---:B------:R-:W-:Y:S01]  /*9270*/  FFMA R12, R73.reuse, R83, R12 ;  /* 0x00000053490c7223 */ /* 0x040fe2000000000c */
[C---:B------:R-:W-:Y:S01]  /*9280*/  FMUL R13, R70.reuse, R18 ;  /* 0x00000012460d7220 */ /* 0x040fe20000400000 */
[----:B------:R-:W-:Y:S01]  /*9290*/  FMUL R14, R70, R19 ;  /* 0x00000013460e7220 */ /* 0x000fe20000400000 */
[----:B------:R-:W-:Y:S01]  /*92a0*/  F2FP.SATFINITE.E5M2.F32.PACK_AB_MERGE_C R9, R10, R9, RZ ;  /* 0x000000090a09723e */ /* 0x000fe200048060ff */
[C---:B------:R-:W-:Y:S01]  /*92b0*/  FMUL R19, R70.reuse, R24 ;  /* 0x0000001846137220 */ /* 0x040fe20000400000 */
        /* <DEDUP_REMOVED lines=17> */
[----:B------:R-:W-:Y:S01]  /*93d0*/  FMUL R27, R70, R32 ;  /* 0x00000020461b7220 */ /* 0x000fe20000400000 */
[C---:B------:R-:W-:Y:S01]  /*93e0*/  FFMA R21, R73.reuse, R96, R21 ;  /* 0x0000006049157223 */ /* 0x040fe20000000015 */
[C---:B------:R-:W-:Y:S01]  /*93f0*/  FFMA R22, R73.reuse, R93, R22 ;  /* 0x0000005d49167223 */ /* 0x040fe20000000016 */
[----:B------:R-:W-:Y:S01]  /*9400*/  F2FP.SATFINITE.E5M2.F32.PACK_AB_MERGE_C R16, R16, R15, R17 ;  /* 0x0000000f1010723e */ /* 0x000fe20004806011 */
[C---:B------:R-:W-:Y:S01]  /*9410*/  FFMA R23, R73.reuse, R98, R23 ;  /* 0x0000006249177223 */ /* 0x040fe20000000017 */
[C---:B------:R-:W-:Y:S01]  /*9420*/  FFMA R24, R73.reuse, R95, R24 ;  /* 0x0000005f49187223 */ /* 0x040fe20000000018 */
[----:B------:R-:W-:Y:S01]  /*9430*/  FMUL R32, R70, R37 ;  /* 0x0000002546207220 */ /* 0x000fe20000400000 */
[----:B------:R-:W-:Y:S01]  /*9440*/  F2FP.SATFINITE.E5M2.F32.PACK_AB_MERGE_C R21, R22, R21, RZ ;  /* 0x000000151615723e */ /* 0x000fe200048060ff */
[C---:B------:R-:W-:Y:S01]  /*9450*/  FMUL R25, R70.reuse, R30 ;  /* 0x0000001e46197220 */ /* 0x040fe20000400000 */
[C---:B------:R-:W-:Y:S01]  /*9460*/  FMUL R26, R70.reuse, R31 ;  /* 0x0000001f461a7220 */ /* 0x040fe20000400000 */
[----:B------:R-:W-:Y:S01]  /*9470*/  FMUL R31, R70, R36 ;  /* 0x00000024461f7220 */ /* 0x000fe20000400000 */
[----:B------:R-:W-:Y:S01]  /*9480*/  F2FP.SATFINITE.E5M2.F32.PACK_AB_MERGE_C R17, R20, R19, R21 ;  /* 0x000000131411723e */ /* 0x000fe20004806015 */
        /* <DEDUP_REMOVED lines=8> */
[----:B------:R-:W-:Y:S01]  /*9510*/  FMUL R35, R70, R40 ;  /* 0x0000002846237220 */ /* 0x000fe20000400000 */
[C---:B------:R-:W-:Y:S01]  /*9520*/  FFMA R29, R73.reuse, R104, R29 ;  /* 0x00000068491d7223 */ /* 0x040fe2000000001d */
[----:B------:R-:W-:Y:S01]  /*9530*/  F2FP.SATFINITE.E5M2.F32.PACK_AB_MERGE_C R18, R24, R23, R18 ;  /* 0x000000171812723e */ /* 0x000fe20004806012 */
        /* <DEDUP_REMOVED lines=22> */
[C---:B------:R-:W-:Y:S01]  /*96a0*/  FMUL R41, R70.reuse, R46 ;  /* 0x0000002e46297220 */ /* 0x040fe20000400000 */
[C---:B------:R-:W-:Y:S01]  /*96b0*/  FMUL R42, R70.reuse, R47 ;  /* 0x0000002f462a7220 */ /* 0x040fe20000400000 */
        /* <DEDUP_REMOVED lines=8> */
[C---:B------:R-:W-:Y:S01]  /*9740*/  FMUL R47, R70.reuse, R52 ;  /* 0x00000034462f7220 */ /* 0x040fe20000400000 */
[C---:B------:R-:W-:Y:S01]  /*9750*/  FFMA R44, R73.reuse, R115, R44 ;  /* 0x00000073492c7223 */ /* 0x040fe2000000002c */
[C---:B------:R-:W-:Y:S01]  /*9760*/  FMUL R48, R70.reuse, R53 ;  /* 0x0000003546307220 */ /* 0x040fe20000400000 */
        /* <DEDUP_REMOVED lines=8> */
[C---:B------:R-:W-:Y:S01]  /*97f0*/  FFMA R45, R73.reuse, R120, R45 ;  /* 0x00000078492d7223 */ /* 0x040fe2000000002d */
[C---:B------:R-:W-:Y:S01]  /*9800*/  FMUL R59, R70.reuse, R64 ;  /* 0x00000040463b7220 */ /* 0x040fe20000400000 */
[C---:B------:R-:W-:Y:S01]  /*9810*/  FMUL R60, R70.reuse, R65 ;  /* 0x00000041463c7220 */ /* 0x040fe20000400000 */
[C---:B------:R-:W-:Y:S01]  /*9820*/  FMUL R61, R70.reuse, R66 ;  /* 0x00000042463d7220 */ /* 0x040fe20000400000 */
[----:B------:R-:W-:Y:S01]  /*9830*/  FMUL R62, R70, R67 ;  /* 0x00000043463e7220 */ /* 0x000fe20000400000 */
[C---:B------:R-:W-:Y:S01]  /*9840*/  FFMA R46, R73.reuse, R117, R46 ;  /* 0x00000075492e7223 */ /* 0x040fe2000000002e */
[----:B------:R-:W-:Y:S01]  /*9850*/  F2FP.SATFINITE.E5M2.F32.PACK_AB_MERGE_C R64, R2, R0, R135 ;  /* 0x000000000240723e */ /* 0x000fe20004806087 */
[C---:B------:R-:W-:Y:S01]  /*9860*/  FFMA R47, R73.reuse, R122, R47 ;  /* 0x0000007a492f7223 */ /* 0x040fe2000000002f */
[----:B------:R-:W-:Y:S01]  /*9870*/  F2FP.SATFINITE.E5M2.F32.PACK_AB_MERGE_C R65, R4, R3, R5 ;  /* 0x000000030441723e */ /* 0x000fe20004806005 */
[C---:B------:R-:W-:Y:S01]  /*9880*/  FFMA R48, R73.reuse, R119, R48 ;  /* 0x0000007749307223 */ /* 0x040fe20000000030 */
[----:B------:R-:W-:Y:S01]  /*9890*/  F2FP.SATFINITE.E5M2.F32.PACK_AB_MERGE_C R66, R8, R7, R9 ;  /* 0x000000070842723e */ /* 0x000fe20004806009 */
[C---:B------:R-:W-:Y:S01]  /*98a0*/  FFMA R49, R73.reuse, R124, R49 ;  /* 0x0000007c49317223 */ /* 0x040fe20000000031 */
[----:B------:R-:W-:Y:S01]  /*98b0*/  F2FP.SATFINITE.E5M2.F32.PACK_AB_MERGE_C R67, R12, R11, R13 ;  /* 0x0000000b0c43723e */ /* 0x000fe2000480600d */
[----:B------:R-:W-:Y:S01]  /*98c0*/  FMUL R53, R70, R58 ;  /* 0x0000003a46357220 */ /* 0x000fe20000400000 */
[C---:B------:R-:W-:Y:S01]  /*98d0*/  FFMA R50, R73.reuse, R121, R50 ;  /* 0x0000007949327223 */ /* 0x040fe20000000032 */
[C---:B------:R-:W-:Y:S01]  /*98e0*/  FFMA R51, R73.reuse, R126, R51 ;  /* 0x0000007e49337223 */ /* 0x040fe20000000033 */
[C---:B------:R-:W-:Y:S01]  /*98f0*/  FFMA R52, R73.reuse, R123, R52 ;  /* 0x0000007b49347223 */ /* 0x040fe20000000034 */
[----:B------:R1:W-:Y:S01]  /*9900*/  STS.128 [R137+UR44+0xa400], R64 ;  /* 0x00a4004089007988 */ /* 0x0003e20008000c2c */
[C---:B------:R-:W-:Y:S01]  /*9910*/  FFMA R53, R73.reuse, R128, R53 ;  /* 0x0000008049357223 */ /* 0x040fe20000000035 */
[----:B------:R-:W-:Y:S01]  /*9920*/  F2FP.SATFINITE.E5M2.F32.PACK_AB_MERGE_C R37, R38, R37, RZ ;  /* 0x000000252625723e */ /* 0x000fe200048060ff */
[C---:B------:R-:W-:Y:S01]  /*9930*/  FFMA R54, R73.reuse, R125, R54 ;  /* 0x0000007d49367223 */ /* 0x040fe20000000036 */
[----:B------:R-:W-:Y:S01]  /*9940*/  FMUL R58, R70, R63 ;  /* 0x0000003f463a7220 */ /* 0x000fe20000400000 */
[C---:B------:R-:W-:Y:S01]  /*9950*/  FFMA R55, R73.reuse, R130, R55 ;  /* 0x0000008249377223 */ /* 0x040fe20000000037 */
[C---:B------:R-:W-:Y:S01]  /*9960*/  FFMA R56, R73.reuse, R127, R56 ;  /* 0x0000007f49387223 */ /* 0x040fe20000000038 */
[C---:B------:R-:W-:Y:S01]  /*9970*/  FFMA R57, R73.reuse, R132, R57 ;  /* 0x0000008449397223 */ /* 0x040fe20000000039 */
[----:B------:R1:W-:Y:S01]  /*9980*/  STS.128 [R178+0xa010], R16 ;  /* 0x00a01010b2007388 */ /* 0x0003e20000000c00 */
[----:B------:R-:W-:Y:S01]  /*9990*/  F2FP.SATFINITE.E5M2.F32.PACK_AB_MERGE_C R33, R36, R35, R37 ;  /* 0x000000232421723e */ /* 0x000fe20004806025 */
[C---:B------:R-:W-:Y:S01]  /*99a0*/  FFMA R58, R73.reuse, R129, R58 ;  /* 0x00000081493a7223 */ /* 0x040fe2000000003a */
[----:B------:R-:W-:Y:S01]  /*99b0*/  F2FP.SATFINITE.E5M2.F32.PACK_AB_MERGE_C R34, R42, R41, RZ ;  /* 0x000000292a22723e */ /* 0x000fe200048060ff */
[C---:B------:R-:W-:Y:S01]  /*99c0*/  FFMA R59, R73.reuse, R72, R59 ;  /* 0x00000048493b7223 */ /* 0x040fe2000000003b */
[----:B------:R-:W-:Y:S01]  /*99d0*/  F2FP.SATFINITE.E5M2.F32.PACK_AB_MERGE_C R35, R46, R45, RZ ;  /* 0x0000002d2e23723e */ /* 0x000fe200048060ff */
        /* <DEDUP_REMOVED lines=25> */
[----:B------:R-:W-:Y:S02]  /*9b70*/  UIADD3 UR4, UP0, UPT, UR62, 0x680, URZ ;  /* 0x000006803e047890 */ /* 0x000fe4000ff1e0ff */
[----:B------:R-:W-:Y:S02]  /*9b80*/  UIADD3 UR9, UPT, UPT, UR49, 0x40, URZ ;  /* 0x0000004031097890 */ /* 0x000fe4000fffe0ff */
[----:B------:R-:W-:Y:S02]  /*9b90*/  UIADD3 UR8, UPT, UPT, UR44, 0xa400, URZ ;  /* 0x0000a4002c087890 */ /* 0x000fe4000fffe0ff */
[----:B------:R-:W-:Y:S01]  /*9ba0*/  UIADD3.X UR5, UPT, UPT, URZ, UR63, URZ, UP0, !UPT ;  /* 0x0000003fff057290 */ /* 0x000fe200087fe4ff */
[----:B------:R-:W-:Y:S01]  /*9bb0*/  UMOV UR10, UR50 ;  /* 0x00000032000a7c82 */ /* 0x000fe20008000000 */
[----:B------:R-:W-:Y:S07]  /*9bc0*/  UMOV UR11, UR36 ;  /* 0x00000024000b7c82 */ /* 0x000fee0008000000 */
[----:B------:R2:W-:Y:S01]  /*9bd0*/  UTMASTG.3D [UR8], [UR4] ;  /* 0x00000008040073b5 */ /* 0x0005e20008010000 */
[----:B------:R0:W-:Y:S01]  /*9be0*/  UTMACMDFLUSH ;  /* 0x00000000000079b7 */ /* 0x0001e20000000000 */
[----:B--2---:R-:W-:Y:S04]  /*9bf0*/  DEPBAR.LE SB0, 0x1 ;  /* 0x000080400000791a */ /* 0x004fe80000000000 */
.L_x_144:
[----:B------:R-:W-:Y:S05]  /*9c00*/  BSYNC.RECONVERGENT B0 ;  /* 0x0000000000007941 */ /* 0x000fea0003800200 */
.L_x_143:
        /* <DEDUP_REMOVED lines=16> */
.L_x_148:
[----:B------:R-:W-:Y:S05]  /*9d10*/  BSYNC B0 ;  /* 0x0000000000007941 */ /* 0x000fea0003800000 */
.L_x_147:
        /* <DEDUP_REMOVED lines=20> */
.L_x_146:
[----:B------:R-:W-:Y:S05]  /*9e60*/  BSYNC B1 ;  /* 0x0000000000017941 */ /* 0x000fea0003800000 */
.L_x_145:
        /* <DEDUP_REMOVED lines=22> */
.L_x_151:
[----:B------:R-:W-:Y:S05]  /*9fd0*/  BSYNC.RECONVERGENT B6 ;  /* 0x0000000000067941 */ /* 0x000fea0003800200 */
.L_x_150:
        /* <DEDUP_REMOVED lines=276> */
[----:B------:R-:W-:Y:S02]  /*b120*/  UIADD3 UR4, UPT, UPT, UR44, 0x8400, URZ ;  /* 0x000084002c047890 */ /* 0x000fe4000fffe0ff */
[----:B------:R-:W-:Y:S01]  /*b130*/  UIADD3 UR9, UPT, UPT, UR49, 0x80, URZ ;  /* 0x0000008031097890 */ /* 0x000fe2000fffe0ff */
[----:B------:R-:W-:Y:S01]  /*b140*/  UMOV UR10, UR50 ;  /* 0x00000032000a7c82 */ /* 0x000fe20008000000 */
[----:B------:R-:W-:Y:S02]  /*b150*/  UMOV UR11, UR36 ;  /* 0x00000024000b7c82 */ /* 0x000fe40008000000 */
        /* <DEDUP_REMOVED lines=8> */
.L_x_153:
[----:B------:R-:W-:Y:S05]  /*b1e0*/  BSYNC.RECONVERGENT B0 ;  /* 0x0000000000007941 */ /* 0x000fea0003800200 */
.L_x_152:
        /* <DEDUP_REMOVED lines=16> */
.L_x_157:
[----:B------:R-:W-:Y:S05]  /*b2f0*/  BSYNC B0 ;  /* 0x0000000000007941 */ /* 0x000fea0003800000 */
.L_x_156:
        /* <DEDUP_REMOVED lines=20> */
.L_x_155:
[----:B------:R-:W-:Y:S05]  /*b440*/  BSYNC B1 ;  /* 0x0000000000017941 */ /* 0x000fea0003800000 */
.L_x_154:
[----:B------:R-:W-:Y:S05]  /*b450*/  VIADD R0, R71, 0xc0 ;  /* 0x000000c047007836 */ /* 0x000fea0000000000 */
        /* <DEDUP_REMOVED lines=20> */
.L_x_159:
[----:B------:R-:W-:Y:S01]  /*b5a0*/  ISETP.NE.AND P0, PT, R176, RZ, PT ;  /* 0x000000ffb000720c */ /* 0x000fe20003f05270 */
[----:B------:R-:W-:Y:S05]  /*b5b0*/  WARPSYNC.ALL ;  /* 0x0000000000007948 */ /* 0x000fea0003800000 */
[----:B------:R-:W-:Y:S01]  /*b5c0*/  R2UR UR4, R71 ;  /* 0x00000000470472ca */ /* 0x000fe200000e0000 */
[----:B------:R-:W-:Y:S01]  /*b5d0*/  BSSY.RECONVERGENT B0, `(.L_x_160) ;  /* 0x000011c000007945 */ /* 0x000fe20003800200 */
[----:B------:R-:W-:Y:S02]  /*b5e0*/  F2FP.F16.E5M2.UNPACK_B R11, R141 ;  /* 0x0000008dff0b723e */ /* 0x000fe400020004ff */
[----:B------:R-:W-:Y:S02]  /*b5f0*/  F2FP.F16.E5M2.UNPACK_B R10, R142 ;  /* 0x0000008eff0a723e */ /* 0x000fe400020004ff */
[----:B------:R-:W-:Y:S01]  /*b600*/  F2FP.F16.E5M2.UNPACK_B R9, R143 ;  /* 0x0000008fff09723e */ /* 0x000fe200020004ff */
[--C-:B------:R-:W-:Y:S01]  /*b610*/  HADD2.F32 R74, -RZ, R11.reuse.H0_H0 ;  /* 0x2000000bff4a7230 */ /* 0x100fe20000004100 */
[----:B------:R-:W-:Y:S01]  /*b620*/  F2FP.F16.E5M2.UNPACK_B R8, R144 ;  /* 0x00000090ff08723e */ /* 0x000fe200020004ff */
[----:B------:R-:W-:Y:S01]  /*b630*/  HADD2.F32 R76, -RZ, R11.H1_H1 ;  /* 0x3000000bff4c7230 */ /* 0x000fe20000004100 */
[----:B------:R-:W-:Y:S01]  /*b640*/  F2FP.F16.E5M2.UNPACK_B R7, R145 ;  /* 0x00000091ff07723e */ /* 0x000fe200020004ff */
[--C-:B------:R-:W-:Y:S01]  /*b650*/  HADD2.F32 R77, -RZ, R10.reuse.H0_H0 ;  /* 0x2000000aff4d7230 */ /* 0x100fe20000004100 */
[----:B------:R-:W-:Y:S01]  /*b660*/  F2FP.F16.E5M2.UNPACK_B R6, R146 ;  /* 0x00000092ff06723e */ /* 0x000fe200020004ff */
[----:B------:R-:W-:Y:S01]  /*b670*/  HADD2.F32 R80, -RZ, R10.H1_H1 ;  /* 0x3000000aff507230 */ /* 0x000fe20000004100 */
[----:B------:R-:W-:Y:S01]  /*b680*/  F2FP.F16.E5M2.UNPACK_B R5, R147 ;  /* 0x00000093ff05723e */ /* 0x000fe200020004ff */
[--C-:B------:R-:W-:Y:S01]  /*b690*/  HADD2.F32 R81, -RZ, R9.reuse.H0_H0 ;  /* 0x20000009ff517230 */ /* 0x100fe20000004100 */
[----:B-1----:R-:W-:Y:S01]  /*b6a0*/  F2FP.F16.E5M2.UNPACK_B R4, R148 ;  /* 0x00000094ff04723e */ /* 0x002fe200020004ff */
[----:B------:R-:W-:Y:S01]  /*b6b0*/  HADD2.F32 R83, -RZ, R9.H1_H1 ;  /* 0x30000009ff537230 */ /* 0x000fe20000004100 */
[-C--:B------:R-:W-:Y:S01]  /*b6c0*/  F2FP.F16.E5M2.UNPACK_B R2, R140.reuse ;  /* 0x0000008cff02723e */ /* 0x080fe200020004ff */
[--C-:B------:R-:W-:Y:S01]  /*b6d0*/  HADD2.F32 R86, -RZ, R8.reuse.H0_H0 ;  /* 0x20000008ff567230 */ /* 0x100fe20000004100 */
[----:B------:R-:W-:Y:S01]  /*b6e0*/  F2FP.F16.E5M2.UNPACK_B R140, R140.H1 ;  /* 0x0000008cff8c723e */ /* 0x000fe200030004ff */
[----:B------:R-:W-:Y:S01]  /*b6f0*/  HADD2.F32 R87, -RZ, R8.H1_H1 ;  /* 0x30000008ff577230 */ /* 0x000fe20000004100 */
[----:B------:R-:W-:Y:S01]  /*b700*/  F2FP.F16.E5M2.UNPACK_B R141, R141.H1 ;  /* 0x0000008dff8d723e */ /* 0x000fe200030004ff */
[--C-:B------:R-:W-:Y:S01]  /*b710*/  HADD2.F32 R90, -RZ, R7.reuse.H0_H0 ;  /* 0x20000007ff5a7230 */ /* 0x100fe20000004100 */
[----:B------:R-:W-:Y:S01]  /*b720*/  F2FP.F16.E5M2.UNPACK_B R142, R142.H1 ;  /* 0x0000008eff8e723e */ /* 0x000fe200030004ff */
[----:B------:R-:W-:Y:S01]  /*b730*/  HADD2.F32 R91, -RZ, R7.H1_H1 ;  /* 0x30000007ff5b7230 */ /* 0x000fe20000004100 */
[----:B------:R-:W-:Y:S01]  /*b740*/  F2FP.F16.E5M2.UNPACK_B R143, R143.H1 ;  /* 0x0000008fff8f723e */ /* 0x000fe200030004ff */
[--C-:B------:R-:W-:Y:S01]  /*b750*/  HADD2.F32 R94, -RZ, R6.reuse.H0_H0 ;  /* 0x20000006ff5e7230 */ /* 0x100fe20000004100 */
[----:B------:R-:W-:Y:S01]  /*b760*/  IADD3 R163, PT, PT, R163, 0x1e0, RZ ;  /* 0x000001e0a3a37810 */ /* 0x000fe20007ffe0ff */
[----:B------:R-:W-:Y:S01]  /*b770*/  HADD2.F32 R95, -RZ, R6.H1_H1 ;  /* 0x30000006ff5f7230 */ /* 0x000fe20000004100 */
[----:B------:R-:W-:Y:S01]  /*b780*/  F2FP.F16.E5M2.UNPACK_B R107, R149 ;  /* 0x00000095ff6b723e */ /* 0x000fe200020004ff */
[--C-:B------:R-:W-:Y:S01]  /*b790*/  HADD2.F32 R98, -RZ, R5.reuse.H0_H0 ;  /* 0x20000005ff627230 */ /* 0x100fe20000004100 */
[----:B------:R-:W-:Y:S01]  /*b7a0*/  LOP3.LUT R163, R163, 0xfefffff8, RZ, 0xc0, !PT ;  /* 0xfefffff8a3a37812 */ /* 0x000fe200078ec0ff */
[----:B------:R-:W-:Y:S01]  /*b7b0*/  HADD2.F32 R99, -RZ, R5.H1_H1 ;  /* 0x30000005ff637230 */ /* 0x000fe20000004100 */
[----:B------:R-:W-:Y:S01]  /*b7c0*/  F2FP.F16.E5M2.UNPACK_B R111, R150 ;  /* 0x00000096ff6f723e */ /* 0x000fe200020004ff */
[--C-:B------:R-:W-:Y:S01]  /*b7d0*/  HADD2.F32 R102, -RZ, R4.reuse.H0_H0 ;  /* 0x20000004ff667230 */ /* 0x100fe20000004100 */
[----:B------:R-:W-:Y:S01]  /*b7e0*/  F2FP.F16.E5M2.UNPACK_B R115, R151 ;  /* 0x00000097ff73723e */ /* 0x000fe200020004ff */
[----:B------:R-:W-:Y:S01]  /*b7f0*/  HADD2.F32 R103, -RZ, R4.H1_H1 ;  /* 0x30000004ff677230 */ /* 0x000fe20000004100 */
[----:B------:R-:W-:Y:S01]  /*b800*/  F2FP.F16.E5M2.UNPACK_B R119, R152 ;  /* 0x00000098ff77723e */ /* 0x000fe200020004ff */
[----:B------:R-:W1:Y:S01]  /*b810*/  LDTM.x64 R4, tmem[UR4+0xc0] ;  /* 0x0000c004000479ee */ /* 0x000e620008340000 */
[--C-:B------:R-:W-:Y:S01]  /*b820*/  HADD2.F32 R0, -RZ, R2.reuse.H0_H0 ;  /* 0x20000002ff007230 */ /* 0x100fe20000004100 */
[----:B------:R-:W-:Y:S01]  /*b830*/  NOP ;  /* 0x0000000000007918 */ /* 0x000fe20000000000 */
[----:B-1----:R1:W-:Y:S01]  /*b840*/  SYNCS.ARRIVE.TRANS64.RED.A1T0 RZ, [R163+URZ], RZ ;  /* 0x000000ffa3ff79a7 */ /* 0x0023e200081004ff */
[----:B------:R-:W-:Y:S01]  /*b850*/  HADD2.F32 R2, -RZ, R2.H1_H1 ;  /* 0x30000002ff027230 */ /* 0x000fe20000004100 */
[----:B------:R-:W-:Y:S01]  /*b860*/  F2FP.F16.E5M2.UNPACK_B R123, R153 ;  /* 0x00000099ff7b723e */ /* 0x000fe200020004ff */
[----:B------:R-:W-:Y:S01]  /*b870*/  HADD2.F32 R78, -RZ, R141.H1_H1 ;  /* 0x3000008dff4e7230 */ /* 0x000fe20000004100 */
[----:B------:R-:W-:Y:S01]  /*b880*/  F2FP.F16.E5M2.UNPACK_B R127, R154 ;  /* 0x0000009aff7f723e */ /* 0x000fe200020004ff */
[--C-:B------:R-:W-:Y:S01]  /*b890*/  HADD2.F32 R106, -RZ, R107.reuse.H0_H0 ;  /* 0x2000006bff6a7230 */ /* 0x100fe20000004100 */
[----:B------:R-:W-:Y:S01]  /*b8a0*/  F2FP.F16.E5M2.UNPACK_B R130, R155 ;  /* 0x0000009bff82723e */ /* 0x000fe200020004ff */
[----:B------:R-:W-:Y:S01]  /*b8b0*/  HADD2.F32 R107, -RZ, R107.H1_H1 ;  /* 0x3000006bff6b7230 */ /* 0x000fe20000004100 */
[----:B------:R-:W-:Y:S01]  /*b8c0*/  F2FP.F16.E5M2.UNPACK_B R144, R144.H1 ;  /* 0x00000090ff90723e */ /* 0x000fe200030004ff */
        /* <DEDUP_REMOVED lines=12> */
[C---:B------:R-:W-:Y:S01]  /*b990*/  FMUL R4, R70.reuse, R4 ;  /* 0x0000000446047220 */ /* 0x040fe20000400000 */
[C---:B------:R-:W-:Y:S01]  /*b9a0*/  FMUL R5, R70.reuse, R5 ;  /* 0x0000000546057220 */ /* 0x040fe20000400000 */
[--C-:B------:R-:W-:Y:S02]  /*b9b0*/  HADD2.F32 R3, -RZ, R140.reuse.H0_H0 ;  /* 0x2000008cff037230 */ /* 0x100fe40000004100 */
        /* <DEDUP_REMOVED lines=9> */
[----:B------:R-:W-:Y:S02]  /*ba50*/  HADD2.F32 R122, -RZ, R123.H0_H0 ;  /* 0x2000007bff7a7230 */ /* 0x000fe40000004100 */
[C---:B------:R-:W-:Y:S01]  /*ba60*/  FMUL R6, R70.reuse, R6 ;  /* 0x0000000646067220 */ /* 0x040fe20000400000 */
[----:B------:R-:W-:Y:S02]  /*ba70*/  HADD2.F32 R72, -RZ, R140.H1_H1 ;  /* 0x3000008cff487230 */ /* 0x000fe40000004100 */
[C---:B------:R-:W-:Y:S01]  /*ba80*/  FMUL R7, R70.reuse, R7 ;  /* 0x0000000746077220 */ /* 0x040fe20000400000 */
[----:B------:R-:W-:Y:S02]  /*ba90*/  HADD2.F32 R75, -RZ, R141.H0_H0 ;  /* 0x2000008dff4b7230 */ /* 0x000fe40000004100 */
[C---:B------:R-:W-:Y:S01]  /*baa0*/  FFMA R6, R73.reuse, R3, R6 ;  /* 0x0000000349067223 */ /* 0x040fe20000000006 */
[----:B------:R-:W-:Y:S02]  /*bab0*/  HADD2.F32 R123, -RZ, R123.H1_H1 ;  /* 0x3000007bff7b7230 */ /* 0x000fe40000004100 */
[C---:B------:R-:W-:Y:S01]  /*bac0*/  FFMA R7, R73.reuse, R72, R7 ;  /* 0x0000004849077223 */ /* 0x040fe20000000007 */
[C---:B------:R-:W-:Y:S01]  /*bad0*/  FFMA R8, R73.reuse, R74, R8 ;  /* 0x0000004a49087223 */ /* 0x040fe20000000008 */
[----:B------:R-:W-:Y:S01]  /*bae0*/  FFMA R9, R73, R76, R9 ;  /* 0x0000004c49097223 */ /* 0x000fe20000000009 */
[--C-:B------:R-:W-:Y:S02]  /*baf0*/  HADD2.F32 R126, -RZ, R127.reuse.H0_H0 ;  /* 0x2000007fff7e7230 */ /* 0x100fe40000004100 */
[C---:B------:R-:W-:Y:S01]  /*bb00*/  FMUL R10, R70.reuse, R10 ;  /* 0x0000000a460a7220 */ /* 0x040fe20000400000 */
[----:B------:R-:W-:Y:S01]  /*bb10*/  F2FP.SATFINITE.E5M2.F32.PACK_AB_MERGE_C R76, R7, R6, RZ ;  /* 0x00000006074c723e */ /* 0x000fe200048060ff */
[C---:B------:R-:W-:Y:S01]  /*bb20*/  FMUL R7, R70.reuse, R20 ;  /* 0x0000001446077220 */ /* 0x040fe20000400000 */
[----:B------:R-:W-:Y:S02]  /*bb30*/  HADD2.F32 R127, -RZ, R127.H1_H1 ;  /* 0x3000007fff7f7230 */ /* 0x000fe40000004100 */
[C---:B------:R-:W-:Y:S01]  /*bb40*/  FFMA R10, R73.reuse, R75, R10 ;  /* 0x0000004b490a7223 */ /* 0x040fe2000000000a */
[----:B------:R-:W-:Y:S02]  /*bb50*/  HADD2.F32 R72, -RZ, R130.H0_H0 ;  /* 0x20000082ff487230 */ /* 0x000fe40000004100 */
[C---:B------:R-:W-:Y:S01]  /*bb60*/  FMUL R11, R70.reuse, R11 ;  /* 0x0000000b460b7220 */ /* 0x040fe20000400000 */
[--C-:B------:R-:W-:Y:S02]  /*bb70*/  HADD2.F32 R79, -RZ, R142.reuse.H0_H0 ;  /* 0x2000008eff4f7230 */ /* 0x100fe40000004100 */
[C---:B------:R-:W-:Y:S01]  /*bb80*/  FMUL R14, R70.reuse, R14 ;  /* 0x0000000e460e7220 */ /* 0x040fe20000400000 */
[----:B------:R-:W-:Y:S02]  /*bb90*/  HADD2.F32 R82, -RZ, R142.H1_H1 ;  /* 0x3000008eff527230 */ /* 0x000fe40000004100 */
[C---:B------:R-:W-:Y:S01]  /*bba0*/  FFMA R11, R73.reuse, R78, R11 ;  /* 0x0000004e490b7223 */ /* 0x040fe2000000000b */
[C---:B------:R-:W-:Y:S01]  /*bbb0*/  FFMA R12, R73.reuse, R77, R12 ;  /* 0x0000004d490c7223 */ /* 0x040fe2000000000c */
[C---:B------:R-:W-:Y:S01]  /*bbc0*/  FFMA R13, R73.reuse, R80, R13 ;  /* 0x00000050490d7223 */ /* 0x040fe2000000000d */
[----:B------:R-:W-:Y:S01]  /*bbd0*/  FFMA R14, R73, R79, R14 ;  /* 0x0000004f490e7223 */ /* 0x000fe2000000000e */
[----:B------:R-:W-:Y:S01]  /*bbe0*/  HADD2.F32 R75, -RZ, R130.H1_H1 ;  /* 0x30000082ff4b7230 */ /* 0x000fe20000004100 */
[----:B------:R-:W-:Y:S01]  /*bbf0*/  F2FP.SATFINITE.E5M2.F32.PACK_AB_MERGE_C R78, R11, R10, RZ ;  /* 0x0000000a0b4e723e */ /* 0x000fe200048060ff */
[C---:B------:R-:W-:Y:S01]  /*bc00*/  FMUL R10, R70.reuse, R21 ;  /* 0x00000015460a7220 */ /* 0x040fe20000400000 */
[C---:B------:R-:W-:Y:S01]  /*bc10*/  FMUL R21, R70.reuse, R28 ;  /* 0x0000001c46157220 */ /* 0x040fe20000400000 */
        /* <DEDUP_REMOVED lines=8> */
[C---:B------:R-:W-:Y:S01]  /*bca0*/  FMUL R18, R70.reuse, R25 ;  /* 0x0000001946127220 */ /* 0x040fe20000400000 */
[----:B------:R-:W-:Y:S01]  /*bcb0*/  F2FP.SATFINITE.E5M2.F32.PACK_AB_MERGE_C R14, R15, R14, RZ ;  /* 0x0000000e0f0e723e */ /* 0x000fe200048060ff */
        /* <DEDUP_REMOVED lines=8> */
[C---:B------:R-:W-:Y:S01]  /*bd40*/  FFMA R11, R73.reuse, R88, R11 ;  /* 0x00000058490b7223 */ /* 0x040fe2000000000b */
[----:B------:R-:W-:Y:S01]  /*bd50*/  FMUL R22, R70, R29 ;  /* 0x0000001d46167220 */ /* 0x000fe20000400000 */
        /* <DEDUP_REMOVED lines=13> */
[----:B------:R-:W-:Y:S01]  /*be30*/  FMUL R20, R70, R27 ;  /* 0x0000001b46147220 */ /* 0x000fe20000400000 */
[--C-:B------:R-:W-:Y:S01]  /*be40*/  HADD2.F32 R96, -RZ, R146.reuse.H0_H0 ;  /* 0x20000092ff607230 */ /* 0x100fe20000004100 */
[----:B------:R-:W-:Y:S01]  /*be50*/  F2FP.SATFINITE.E5M2.F32.PACK_AB_MERGE_C R16, R10, R7, R16 ;  /* 0x000000070a10723e */ /* 0x000fe20004806010 */
[----:B------:R-:W-:Y:S02]  /*be60*/  HADD2.F32 R97, -RZ, R146.H1_H1 ;  /* 0x30000092ff617230 */ /* 0x000fe40000004100 */
        /* <DEDUP_REMOVED lines=28> */
[----:B------:R-:W-:Y:S01]  /*c030*/  F2FP.F16.E5M2.UNPACK_B R151, R151.H1 ;  /* 0x00000097ff97723e */ /* 0x000fe200030004ff */
[----:B------:R-:W-:Y:S01]  /*c040*/  FMUL R38, R70, R45 ;  /* 0x0000002d46267220 */ /* 0x000fe20000400000 */
[----:B------:R-:W-:Y:S01]  /*c050*/  F2FP.SATFINITE.E5M2.F32.PACK_AB_MERGE_C R19, R28, R27, RZ ;  /* 0x0000001b1c13723e */ /* 0x000fe200048060ff */
[----:B------:R-:W-:Y:S01]  /*c060*/  FFMA R31, R73, R104, R31 ;  /* 0x00000068491f7223 */ /* 0x000fe2000000001f */
[C---:B------:R-:W-:Y:S01]  /*c070*/  FMUL R45, R70.reuse, R52 ;  /* 0x00000034462d7220 */ /* 0x040fe20000400000 */
[C---:B------:R-:W-:Y:S01]  /*c080*/  FMUL R52, R70.reuse, R59 ;  /* 0x0000003b46347220 */ /* 0x040fe20000400000 */
[----:B------:R-:W-:Y:S01]  /*c090*/  F2FP.F16.E5M2.UNPACK_B R152, R152.H1 ;  /* 0x00000098ff98723e */ /* 0x000fe200030004ff */
[C---:B------:R-:W-:Y:S01]  /*c0a0*/  FMUL R59, R70.reuse, R66 ;  /* 0x00000042463b7220 */ /* 0x040fe20000400000 */
[----:B------:R-:W-:Y:S01]  /*c0b0*/  F2FP.SATFINITE.E5M2.F32.PACK_AB_MERGE_C R66, R13, R12, R14 ;  /* 0x0000000c0d42723e */ /* 0x000fe2000480600e */
        /* <DEDUP_REMOVED lines=11> */
[C---:B------:R-:W-:Y:S01]  /*c170*/  FFMA R35, R73.reuse, R108, R35 ;  /* 0x0000006c49237223 */ /* 0x040fe20000000023 */
[C---:B------:R-:W-:Y:S01]  /*c180*/  FMUL R36, R70.reuse, R43 ;  /* 0x0000002b46247220 */ /* 0x040fe20000400000 */
[--C-:B------:R-:W-:Y:S02]  /*c190*/  HADD2.F32 R112, -RZ, R150.reuse.H0_H0 ;  /* 0x20000096ff707230 */ /* 0x100fe40000004100 */
[C---:B------:R-:W-:Y:S01]  /*c1a0*/  FMUL R39, R70.reuse, R46 ;  /* 0x0000002e46277220 */ /* 0x040fe20000400000 */
        /* <DEDUP_REMOVED lines=13> */
[C---:B------:R-:W-:Y:S01]  /*c280*/  FMUL R46, R70.reuse, R53 ;  /* 0x00000035462e7220 */ /* 0x040fe20000400000 */
[--C-:B------:R-:W-:Y:S02]  /*c290*/  HADD2.F32 R120, -RZ, R152.reuse.H0_H0 ;  /* 0x20000098ff787230 */ /* 0x100fe40000004100 */
[C---:B------:R-:W-:Y:S01]  /*c2a0*/  FMUL R50, R70.reuse, R57 ;  /* 0x0000003946327220 */ /* 0x040fe20000400000 */
[C---:B------:R-:W-:Y:S01]  /*c2b0*/  FMUL R51, R70.reuse, R58 ;  /* 0x0000003a46337220 */ /* 0x040fe20000400000 */
[C---:B------:R-:W-:Y:S01]  /*c2c0*/  FMUL R53, R70.reuse, R60 ;  /* 0x0000003c46357220 */ /* 0x040fe20000400000 */
[C---:B------:R-:W-:Y:S01]  /*c2d0*/  FFMA R43, R73.reuse, R116, R43 ;  /* 0x00000074492b7223 */ /* 0x040fe2000000002b */
[----:B------:R-:W-:Y:S02]  /*c2e0*/  HADD2.F32 R121, -RZ, R152.H1_H1 ;  /* 0x30000098ff797230 */ /* 0x000fe40000004100 */
[C---:B------:R-:W-:Y:S01]  /*c2f0*/  FMUL R47, R70.reuse, R54 ;  /* 0x00000036462f7220 */ /* 0x040fe20000400000 */
[C---:B------:R-:W-:Y:S01]  /*c300*/  FMUL R57, R70.reuse, R64 ;  /* 0x0000004046397220 */ /* 0x040fe20000400000 */
[C---:B------:R-:W-:Y:S01]  /*c310*/  FMUL R58, R70.reuse, R65 ;  /* 0x00000041463a7220 */ /* 0x040fe20000400000 */
[C---:B------:R-:W-:Y:S01]  /*c320*/  FMUL R60, R70.reuse, R67 ;  /* 0x00000043463c7220 */ /* 0x040fe20000400000 */
[----:B------:R-:W-:Y:S01]  /*c330*/  FFMA R44, R73, R117, R44 ;  /* 0x00000075492c7223 */ /* 0x000fe2000000002c */
[C---:B------:R-:W-:Y:S01]  /*c340*/  FMUL R48, R70.reuse, R55 ;  /* 0x0000003746307220 */ /* 0x040fe20000400000 */
[----:B------:R-:W-:Y:S01]  /*c350*/  F2FP.SATFINITE.E5M2.F32.PACK_AB_MERGE_C R64, R5, R4, R76 ;  /* 0x000000040540723e */ /* 0x000fe2000480604c */
[----:B------:R-:W-:Y:S01]  /*c360*/  FFMA R45, R73, R118, R45 ;  /* 0x00000076492d7223 */ /* 0x000fe2000000002d */
[----:B------:R-:W-:Y:S01]  /*c370*/  F2FP.SATFINITE.E5M2.F32.PACK_AB_MERGE_C R65, R9, R8, R78 ;  /* 0x000000080941723e */ /* 0x000fe2000480604e */
[----:B------:R-:W-:Y:S01]  /*c380*/  FMUL R49, R70, R56 ;  /* 0x0000003846317220 */ /* 0x000fe20000400000 */
[----:B------:R-:W-:Y:S01]  /*c390*/  F2FP.SATFINITE.E5M2.F32.PACK_AB_MERGE_C R67, R2, R0, R3 ;  /* 0x000000000243723e */ /* 0x000fe20004806003 */
[C---:B------:R-:W-:Y:S01]  /*c3a0*/  FFMA R46, R73.reuse, R119, R46 ;  /* 0x00000077492e7223 */ /* 0x040fe2000000002e */
[----:B------:R-:W-:Y:S01]  /*c3b0*/  F2FP.F16.E5M2.UNPACK_B R154, R154.H1 ;  /* 0x0000009aff9a723e */ /* 0x000fe200030004ff */
[--C-:B------:R-:W-:Y:S02]  /*c3c0*/  HADD2.F32 R124, -RZ, R153.reuse.H0_H0 ;  /* 0x20000099ff7c7230 */ /* 0x100fe40000004100 */
[C---:B------:R-:W-:Y:S01]  /*c3d0*/  FFMA R47, R73.reuse, R120, R47 ;  /* 0x00000078492f7223 */ /* 0x040fe2000000002f */
[----:B------:R1:W-:Y:S01]  /*c3e0*/  STS.128 [R137+UR44+0xa400], R64 ;  /* 0x00a4004089007988 */ /* 0x0003e20008000c2c */
[----:B------:R-:W-:Y:S02]  /*c3f0*/  HADD2.F32 R125, -RZ, R153.H1_H1 ;  /* 0x30000099ff7d7230 */ /* 0x000fe40000004100 */
[C---:B------:R-:W-:Y:S01]  /*c400*/  FFMA R48, R73.reuse, R121, R48 ;  /* 0x0000007949307223 */ /* 0x040fe20000000030 */
[C---:B------:R-:W-:Y:S01]  /*c410*/  FFMA R49, R73.reuse, R122, R49 ;  /* 0x0000007a49317223 */ /* 0x040fe20000000031 */
[----:B------:R-:W-:Y:S01]  /*c420*/  F2FP.F16.E5M2.UNPACK_B R155, R155.H1 ;  /* 0x0000009bff9b723e */ /* 0x000fe200030004ff */
[C---:B------:R-:W-:Y:S01]  /*c430*/  FFMA R50, R73.reuse, R123, R50 ;  /* 0x0000007b49327223 */ /* 0x040fe20000000032 */
[----:B------:R-:W-:Y:S01]  /*c440*/  FMUL R54, R70, R61 ;  /* 0x0000003d46367220 */ /* 0x000fe20000400000 */
[--C-:B------:R-:W-:Y:S01]  /*c450*/  HADD2.F32 R128, -RZ, R154.reuse.H0_H0 ;  /* 0x2000009aff807230 */ /* 0x100fe20000004100 */
[----:B------:R1:W-:Y:S01]  /*c460*/  STS.128 [R178+0xa010], R16 ;  /* 0x00a01010b2007388 */ /* 0x0003e20000000c00 */
[----:B------:R-:W-:Y:S01]  /*c470*/  F2FP.SATFINITE.E5M2.F32.PACK_AB_MERGE_C R35, R36, R35, RZ ;  /* 0x000000232423723e */ /* 0x000fe200048060ff */
[C---:B------:R-:W-:Y:S01]  /*c480*/  FFMA R51, R73.reuse, R124, R51 ;  /* 0x0000007c49337223 */ /* 0x040fe20000000033 */
[----:B------:R-:W-:Y:S01]  /*c490*/  F2FP.SATFINITE.E5M2.F32.PACK_AB_MERGE_C R39, R40, R39, RZ ;  /* 0x000000272827723e */ /* 0x000fe200048060ff */
[----:B------:R-:W-:Y:S02]  /*c4a0*/  HADD2.F32 R129, -RZ, R154.H1_H1 ;  /* 0x3000009aff817230 */ /* 0x000fe40000004100 */
[C---:B------:R-:W-:Y:S01]  /*c4b0*/  FMUL R55, R70.reuse, R62 ;  /* 0x0000003e46377220 */ /* 0x040fe20000400000 */
[C---:B------:R-:W-:Y:S01]  /*c4c0*/  FFMA R52, R73.reuse, R125, R52 ;  /* 0x0000007d49347223 */ /* 0x040fe20000000034 */
[----:B------:R-:W-:Y:S01]  /*c4d0*/  FMUL R56, R70, R63 ;  /* 0x0000003f46387220 */ /* 0x000fe20000400000 */
[C---:B------:R-:W-:Y:S01]  /*c4e0*/  FFMA R53, R73.reuse, R126, R53 ;  /* 0x0000007e49357223 */ /* 0x040fe20000000035 */
[C---:B------:R-:W-:Y:S01]  /*c4f0*/  FFMA R54, R73.reuse, R127, R54 ;  /* 0x0000007f49367223 */ /* 0x040fe20000000036 */
[--C-:B------:R-:W-:Y:S02]  /*c500*/  HADD2.F32 R74, -RZ, R155.reuse.H0_H0 ;  /* 0x2000009bff4a7230 */ /* 0x100fe40000004100 */
[C---:B------:R-:W-:Y:S01]  /*c510*/  FFMA R55, R73.reuse, R128, R55 ;  /* 0x0000008049377223 */ /* 0x040fe20000000037 */
[----:B------:R-:W-:Y:S02]  /*c520*/  HADD2.F32 R131, -RZ, R155.H1_H1 ;  /* 0x3000009bff837230 */ /* 0x000fe40000004100 */
[C---:B------:R-:W-:Y:S01]  /*c530*/  FFMA R56, R73.reuse, R129, R56 ;  /* 0x0000008149387223 */ /* 0x040fe20000000038 */
[----:B------:R-:W-:Y:S01]  /*c540*/  F2FP.SATFINITE.E5M2.F32.PACK_AB_MERGE_C R43, R44, R43, RZ ;  /* 0x0000002b2c2b723e */ /* 0x000fe200048060ff */
[C---:B------:R-:W-:Y:S01]  /*c550*/  FFMA R57, R73.reuse, R72, R57 ;  /* 0x0000004849397223 */ /* 0x040fe20000000039 */
[C---:B------:R-:W-:Y:S01]  /*c560*/  FFMA R58, R73.reuse, R75, R58 ;  /* 0x0000004b493a7223 */ /* 0x040fe2000000003a */
[C---:B------:R-:W-:Y:S01]  /*c570*/  FFMA R59, R73.reuse, R74, R59 ;  /* 0x0000004a493b7223 */ /* 0x040fe2000000003b */
[----:B------:R-:W-:Y:S01]  /*c580*/  F2FP.SATFINITE.E5M2.F32.PACK_AB_MERGE_C R33, R34, R33, R35 ;  /* 0x000000212221723e */ /* 0x000fe20004806023 */
[----:B------:R-:W-:Y:S01]  /*c590*/  FFMA R60, R73, R131, R60 ;  /* 0x00000083493c7223 */ /* 0x000fe2000000003c */
[----:B------:R-:W-:Y:S02]  /*c5a0*/  F2FP.SATFINITE.E5M2.F32.PACK_AB_MERGE_C R32, R30, R29, R32 ;  /* 0x0000001d1e20723e */ /* 0x000fe40004806020 */
        /* <DEDUP_REMOVED lines=11> */
[----:B------:R-:W-:Y:S03]  /*c660*/  IADD3 R68, PT, PT, R68, 0x1, RZ ;  /* 0x0000000144447810 */ /* 0x000fe60007ffe0ff */
        /* <DEDUP_REMOVED lines=18> */
.L_x_161:
[----:B------:R-:W-:Y:S05]  /*c790*/  BSYNC.RECONVERGENT B0 ;  /* 0x0000000000007941 */ /* 0x000fea0003800200 */
.L_x_160:
[----:B------:R-:W-:Y:S01]  /*c7a0*/  R2UR UR5, R160 ;  /* 0x00000000a00572ca */ /* 0x000fe200000e0000 */
[----:B------:R-:W-:Y:S01]  /*c7b0*/  BAR.SYNC.DEFER_BLOCKING 0x1, 0x80 ;  /* 0x0042000000007b1d */ /* 0x000fe20000010000 */
[----:B------:R-:W-:Y:S01]  /*c7c0*/  R2UR UR4, R161 ;  /* 0x00000000a10472ca */ /* 0x000fe200000e0000 */
[----:B------:R-:W-:Y:S01]  /*c7d0*/  UISETP.NE.AND UP0, UPT, UR46, URZ, UPT ;  /* 0x000000ff2e00728c */ /* 0x000fe2000bf05270 */
[----:B------:R-:W-:Y:S02]  /*c7e0*/  ISETP.NE.AND P0, PT, R164, 0x2, PT ;  /* 0x00000002a400780c */ /* 0x000fe40003f05270 */
[----:B------:R-:W-:Y:S02]  /*c7f0*/  ISETP.NE.AND P1, PT, R68, 0x2, PT ;  /* 0x000000024400780c */ /* 0x000fe40003f25270 */
[----:B------:R-:W-:Y:S02]  /*c800*/  SEL R0, RZ, 0x1, P0 ;  /* 0x00000001ff007807 */ /* 0x000fe40000000000 */
[----:B------:R-:W-:Y:S02]  /*c810*/  SEL R3, RZ, 0x1, P1 ;  /* 0x00000001ff037807 */ /* 0x000fe40000800000 */
[----:B------:R-:W-:Y:S01]  /*c820*/  LOP3.LUT R169, R169, R0, RZ, 0x3c, !PT ;  /* 0x00000000a9a97212 */ /* 0x000fe200078e3cff */
[----:B------:R-:W-:Y:S01]  /*c830*/  UIADD3 UR31, UPT, UPT, UR37, UR5, URZ ;  /* 0x00000005251f7290 */ /* 0x000fe2000fffe0ff */
[----:B------:R-:W-:Y:S01]  /*c840*/  LOP3.LUT R170, R170, R3, RZ, 0x3c, !PT ;  /* 0x00000003aaaa7212 */ /* 0x000fe200078e3cff */
[----:B------:R-:W-:Y:S01]  /*c850*/  UIADD3 UR30, UPT, UPT, UR38, UR4, URZ ;  /* 0x00000004261e7290 */ /* 0x000fe2000fffe0ff */
[----:B------:R-:W-:Y:S02]  /*c860*/  SEL R164, R164, RZ, P0 ;  /* 0x000000ffa4a47207 */ /* 0x000fe40000000000 */
[----:B------:R-:W-:Y:S01]  /*c870*/  SEL R68, R68, RZ, P1 ;  /* 0x000000ff44447207 */ /* 0x000fe20000800000 */
[----:B------:R-:W-:Y:S01]  /*c880*/  UMOV UR36, UR59 ;  /* 0x0000003b00247c82 */ /* 0x000fe20008000000 */
[----:B------:R-:W-:Y:S07]  /*c890*/  BRA.U UP0, `(.L_x_162) ;  /* 0xffffff9900787547 */ /* 0x000fee000b83ffff */
[----:B------:R-:W-:Y:S05]  /*c8a0*/  EXIT ;  /* 0x000000000000794d */ /* 0x000fea0003800000 */
.L_x_25:
[----:B--2---:R2:W3:Y:S02]  /*c8b0*/  SYNCS.PHASECHK.TRANS64.TRYWAIT P0, [R3+URZ+0x200], R2 ;  /* 0x00020002030075a7 */ /* 0x0044e400080011ff */
[----:B---3--:R-:W-:Y:S05]  /*c8c0*/  @!P0 NANOSLEEP.SYNCS 0x989680 ;  /* 0x009896800000895d */ /* 0x008fea0003900000 */
[----:B------:R-:W3:Y:S02]  /*c8d0*/  @!P0 SYNCS.PHASECHK.TRANS64 P0, [R3+URZ+0x200], R2 ;  /* 0x00020002030085a7 */ /* 0x000ee400080010ff */
[----:B---3--:R-:W-:Y:S05]  /*c8e0*/  @!P0 BRA `(.L_x_25) ;  /* 0xfffffffc00f08947 */ /* 0x008fea000383ffff */
[----:B------:R-:W-:Y:S05]  /*c8f0*/  BRA `(.L_x_163) ;  /* 0xffffff5000d07947 */ /* 0x000fea000383ffff */
.L_x_28:
[----:B-1----:R-:W-:-:S07]  /*c900*/  MOV R0, UR33 ;  /* 0x0000002100007c02 */ /* 0x002fce0008000f00 */
.L_x_164:
[----:B-1----:R1:W2:Y:S02]  /*c910*/  SYNCS.PHASECHK.TRANS64.TRYWAIT P0, [R0+URZ+0xb0], R3 ;  /* 0x0000b003000075a7 */ /* 0x0022a400080011ff */
[----:B--2---:R-:W-:Y:S05]  /*c920*/  @!P0 NANOSLEEP.SYNCS 0x989680 ;  /* 0x009896800000895d */ /* 0x004fea0003900000 */
[----:B------:R-:W2:Y:S02]  /*c930*/  @!P0 SYNCS.PHASECHK.TRANS64 P0, [R0+URZ+0xb0], R3 ;  /* 0x0000b003000085a7 */ /* 0x000ea400080010ff */
[----:B--2---:R-:W-:Y:S05]  /*c940*/  @!P0 BRA `(.L_x_164) ;  /* 0xfffffffc00f08947 */ /* 0x004fea000383ffff */
[----:B------:R-:W-:Y:S05]  /*c950*/  BRA `(.L_x_27) ;  /* 0xffffff5400247947 */ /* 0x000fea000383ffff */
.L_x_35:
[----:B-1----:R-:W-:-:S07]  /*c960*/  MOV R0, UR17 ;  /* 0x0000001100007c02 */ /* 0x002fce0008000f00 */
.L_x_165:
[----:B-1----:R1:W2:Y:S02]  /*c970*/  SYNCS.PHASECHK.TRANS64.TRYWAIT P0, [R0+URZ+0xb0], R3 ;  /* 0x0000b003000075a7 */ /* 0x0022a400080011ff */
[----:B--2---:R-:W-:Y:S05]  /*c980*/  @!P0 NANOSLEEP.SYNCS 0x989680 ;  /* 0x009896800000895d */ /* 0x004fea0003900000 */
[----:B------:R-:W2:Y:S02]  /*c990*/  @!P0 SYNCS.PHASECHK.TRANS64 P0, [R0+URZ+0xb0], R3 ;  /* 0x0000b003000085a7 */ /* 0x000ea400080010ff */
[----:B--2---:R-:W-:Y:S05]  /*c9a0*/  @!P0 BRA `(.L_x_165) ;  /* 0xfffffffc00f08947 */ /* 0x004fea000383ffff */
[----:B------:R-:W-:Y:S05]  /*c9b0*/  BRA `(.L_x_34) ;  /* 0xffffff5400e47947 */ /* 0x000fea000383ffff */
.L_x_40:
[----:B-1----:R1:W2:Y:S02]  /*c9c0*/  SYNCS.PHASECHK.TRANS64.TRYWAIT P0, [R3+URZ+0x1b0], R0 ;  /* 0x0001b000030075a7 */ /* 0x0022a400080011ff */
[----:B--2---:R-:W-:Y:S05]  /*c9d0*/  @!P0 NANOSLEEP.SYNCS 0x989680 ;  /* 0x009896800000895d */ /* 0x004fea0003900000 */
[----:B------:R-:W2:Y:S02]  /*c9e0*/  @!P0 SYNCS.PHASECHK.TRANS64 P0, [R3+URZ+0x1b0], R0 ;  /* 0x0001b000030085a7 */ /* 0x000ea400080010ff */
[----:B--2---:R-:W-:Y:S05]  /*c9f0*/  @!P0 BRA `(.L_x_40) ;  /* 0xfffffffc00f08947 */ /* 0x004fea000383ffff */
[----:B------:R-:W-:Y:S05]  /*ca00*/  BRA `(.L_x_166) ;  /* 0xffffff58008c7947 */ /* 0x000fea000383ffff */
.L_x_44:
[----:B-1----:R-:W-:-:S07]  /*ca10*/  MOV R0, UR4 ;  /* 0x0000000400007c02 */ /* 0x002fce0008000f00 */
.L_x_167:
[----:B-1----:R1:W2:Y:S02]  /*ca20*/  SYNCS.PHASECHK.TRANS64.TRYWAIT P0, [R0+URZ], R3 ;  /* 0x00000003000075a7 */ /* 0x0022a400080011ff */
[----:B--2---:R-:W-:Y:S05]  /*ca30*/  @!P0 NANOSLEEP.SYNCS 0x989680 ;  /* 0x009896800000895d */ /* 0x004fea0003900000 */
[----:B------:R-:W2:Y:S02]  /*ca40*/  @!P0 SYNCS.PHASECHK.TRANS64 P0, [R0+URZ], R3 ;  /* 0x00000003000085a7 */ /* 0x000ea400080010ff */
[----:B--2---:R-:W-:Y:S05]  /*ca50*/  @!P0 BRA `(.L_x_167) ;  /* 0xfffffffc00f08947 */ /* 0x004fea000383ffff */
[----:B------:R-:W-:Y:S05]  /*ca60*/  BRA `(.L_x_168) ;  /* 0xffffff6000387947 */ /* 0x000fea000383ffff */
.L_x_45:
[----:B------:R-:W-:-:S07]  /*ca70*/  MOV R0, UR5 ;  /* 0x0000000500007c02 */ /* 0x000fce0008000f00 */
.L_x_169:
[----:B-1----:R1:W2:Y:S02]  /*ca80*/  SYNCS.PHASECHK.TRANS64.TRYWAIT P0, [R0+URZ], R3 ;  /* 0x00000003000075a7 */ /* 0x0022a400080011ff */
[----:B--2---:R-:W-:Y:S05]  /*ca90*/  @!P0 NANOSLEEP.SYNCS 0x989680 ;  /* 0x009896800000895d */ /* 0x004fea0003900000 */
[----:B------:R-:W2:Y:S02]  /*caa0*/  @!P0 SYNCS.PHASECHK.TRANS64 P0, [R0+URZ], R3 ;  /* 0x00000003000085a7 */ /* 0x000ea400080010ff */
[----:B--2---:R-:W-:Y:S05]  /*cab0*/  @!P0 BRA `(.L_x_169) ;  /* 0xfffffffc00f08947 */ /* 0x004fea000383ffff */
[----:B------:R-:W-:Y:S05]  /*cac0*/  BRA `(.L_x_170) ;  /* 0xffffff6000447947 */ /* 0x000fea000383ffff */
.L_x_46:
[----:B------:R-:W-:-:S07]  /*cad0*/  MOV R0, UR5 ;  /* 0x0000000500007c02 */ /* 0x000fce0008000f00 */
.L_x_171:
[----:B-1----:R1:W2:Y:S02]  /*cae0*/  SYNCS.PHASECHK.TRANS64.TRYWAIT P0, [R0+URZ], R3 ;  /* 0x00000003000075a7 */ /* 0x0022a400080011ff */
[----:B--2---:R-:W-:Y:S05]  /*caf0*/  @!P0 NANOSLEEP.SYNCS 0x989680 ;  /* 0x009896800000895d */ /* 0x004fea0003900000 */
[----:B------:R-:W2:Y:S02]  /*cb00*/  @!P0 SYNCS.PHASECHK.TRANS64 P0, [R0+URZ], R3 ;  /* 0x00000003000085a7 */ /* 0x000ea400080010ff */
[----:B--2---:R-:W-:Y:S05]  /*cb10*/  @!P0 BRA `(.L_x_171) ;  /* 0xfffffffc00f08947 */ /* 0x004fea000383ffff */
[----:B------:R-:W-:Y:S05]  /*cb20*/  BRA `(.L_x_172) ;  /* 0xffffff6000507947 */ /* 0x000fea000383ffff */
.L_x_47:
[----:B------:R-:W-:-:S07]  /*cb30*/  MOV R0, UR5 ;  /* 0x0000000500007c02 */ /* 0x000fce0008000f00 */
.L_x_173:
[----:B-1----:R1:W2:Y:S02]  /*cb40*/  SYNCS.PHASECHK.TRANS64.TRYWAIT P0, [R0+URZ], R3 ;  /* 0x00000003000075a7 */ /* 0x0022a400080011ff */
[----:B--2---:R-:W-:Y:S05]  /*cb50*/  @!P0 NANOSLEEP.SYNCS 0x989680 ;  /* 0x009896800000895d */ /* 0x004fea0003900000 */
[----:B------:R-:W2:Y:S02]  /*cb60*/  @!P0 SYNCS.PHASECHK.TRANS64 P0, [R0+URZ], R3 ;  /* 0x00000003000085a7 */ /* 0x000ea400080010ff */
[----:B--2---:R-:W-:Y:S05]  /*cb70*/  @!P0 BRA `(.L_x_173) ;  /* 0xfffffffc00f08947 */ /* 0x004fea000383ffff */
[----:B------:R-:W-:Y:S05]  /*cb80*/  BRA `(.L_x_174) ;  /* 0xffffff60005c7947 */ /* 0x000fea000383ffff */
.L_x_48:
[----:B------:R-:W-:-:S07]  /*cb90*/  MOV R0, UR5 ;  /* 0x0000000500007c02 */ /* 0x000fce0008000f00 */
.L_x_175:
[----:B-1----:R1:W2:Y:S02]  /*cba0*/  SYNCS.PHASECHK.TRANS64.TRYWAIT P0, [R0+URZ], R3 ;  /* 0x00000003000075a7 */ /* 0x0022a400080011ff */
[----:B--2---:R-:W-:Y:S05]  /*cbb0*/  @!P0 NANOSLEEP.SYNCS 0x989680 ;  /* 0x009896800000895d */ /* 0x004fea0003900000 */
[----:B------:R-:W2:Y:S02]  /*cbc0*/  @!P0 SYNCS.PHASECHK.TRANS64 P0, [R0+URZ], R3 ;  /* 0x00000003000085a7 */ /* 0x000ea400080010ff */
[----:B--2---:R-:W-:Y:S05]  /*cbd0*/  @!P0 BRA `(.L_x_175) ;  /* 0xfffffffc00f08947 */ /* 0x004fea000383ffff */
[----:B------:R-:W-:Y:S05]  /*cbe0*/  BRA `(.L_x_176) ;  /* 0xffffff6000687947 */ /* 0x000fea000383ffff */
.L_x_49:
[----:B------:R-:W-:-:S07]  /*cbf0*/  MOV R0, UR5 ;  /* 0x0000000500007c02 */ /* 0x000fce0008000f00 */
.L_x_177:
[----:B-1----:R1:W2:Y:S02]  /*cc00*/  SYNCS.PHASECHK.TRANS64.TRYWAIT P0, [R0+URZ], R3 ;  /* 0x00000003000075a7 */ /* 0x0022a400080011ff */
[----:B--2---:R-:W-:Y:S05]  /*cc10*/  @!P0 NANOSLEEP.SYNCS 0x989680 ;  /* 0x009896800000895d */ /* 0x004fea0003900000 */
[----:B------:R-:W2:Y:S02]  /*cc20*/  @!P0 SYNCS.PHASECHK.TRANS64 P0, [R0+URZ], R3 ;  /* 0x00000003000085a7 */ /* 0x000ea400080010ff */
[----:B--2---:R-:W-:Y:S05]  /*cc30*/  @!P0 BRA `(.L_x_177) ;  /* 0xfffffffc00f08947 */ /* 0x004fea000383ffff */
[----:B------:R-:W-:Y:S05]  /*cc40*/  BRA `(.L_x_178) ;  /* 0xffffff6000747947 */ /* 0x000fea000383ffff */
.L_x_50:
[----:B------:R-:W-:-:S07]  /*cc50*/  MOV R0, UR5 ;  /* 0x0000000500007c02 */ /* 0x000fce0008000f00 */
.L_x_179:
[----:B-1----:R1:W2:Y:S02]  /*cc60*/  SYNCS.PHASECHK.TRANS64.TRYWAIT P0, [R0+URZ], R3 ;  /* 0x00000003000075a7 */ /* 0x0022a400080011ff */
[----:B--2---:R-:W-:Y:S05]  /*cc70*/  @!P0 NANOSLEEP.SYNCS 0x989680 ;  /* 0x009896800000895d */ /* 0x004fea0003900000 */
[----:B------:R-:W2:Y:S02]  /*cc80*/  @!P0 SYNCS.PHASECHK.TRANS64 P0, [R0+URZ], R3 ;  /* 0x00000003000085a7 */ /* 0x000ea400080010ff */
[----:B--2---:R-:W-:Y:S05]  /*cc90*/  @!P0 BRA `(.L_x_179) ;  /* 0xfffffffc00f08947 */ /* 0x004fea000383ffff */
[----:B------:R-:W-:Y:S05]  /*cca0*/  BRA `(.L_x_180) ;  /* 0xffffff6000807947 */ /* 0x000fea000383ffff */
.L_x_51:
[----:B------:R-:W-:-:S07]  /*ccb0*/  MOV R0, UR5 ;  /* 0x0000000500007c02 */ /* 0x000fce0008000f00 */
.L_x_181:
[----:B-1----:R1:W2:Y:S02]  /*ccc0*/  SYNCS.PHASECHK.TRANS64.TRYWAIT P0, [R0+URZ], R3 ;  /* 0x00000003000075a7 */ /* 0x0022a400080011ff */
[----:B--2---:R-:W-:Y:S05]  /*ccd0*/  @!P0 NANOSLEEP.SYNCS 0x989680 ;  /* 0x009896800000895d */ /* 0x004fea0003900000 */
[----:B------:R-:W2:Y:S02]  /*cce0*/  @!P0 SYNCS.PHASECHK.TRANS64 P0, [R0+URZ], R3 ;  /* 0x00000003000085a7 */ /* 0x000ea400080010ff */
[----:B--2---:R-:W-:Y:S05]  /*ccf0*/  @!P0 BRA `(.L_x_181) ;  /* 0xfffffffc00f08947 */ /* 0x004fea000383ffff */
[----:B------:R-:W-:Y:S05]  /*cd00*/  BRA `(.L_x_182) ;  /* 0xffffff60008c7947 */ /* 0x000fea000383ffff */
.L_x_52:
[----:B------:R-:W-:-:S07]  /*cd10*/  MOV R0, UR5 ;  /* 0x0000000500007c02 */ /* 0x000fce0008000f00 */
.L_x_183:
[----:B-1----:R1:W2:Y:S02]  /*cd20*/  SYNCS.PHASECHK.TRANS64.TRYWAIT P0, [R0+URZ], R3 ;  /* 0x00000003000075a7 */ /* 0x0022a400080011ff */
[----:B--2---:R-:W-:Y:S05]  /*cd30*/  @!P0 NANOSLEEP.SYNCS 0x989680 ;  /* 0x009896800000895d */ /* 0x004fea0003900000 */
[----:B------:R-:W2:Y:S02]  /*cd40*/  @!P0 SYNCS.PHASECHK.TRANS64 P0, [R0+URZ], R3 ;  /* 0x00000003000085a7 */ /* 0x000ea400080010ff */
[----:B--2---:R-:W-:Y:S05]  /*cd50*/  @!P0 BRA `(.L_x_183) ;  /* 0xfffffffc00f08947 */ /* 0x004fea000383ffff */
[----:B------:R-:W-:Y:S05]  /*cd60*/  BRA `(.L_x_184) ;  /* 0xffffff6000987947 */ /* 0x000fea000383ffff */
.L_x_53:
[----:B------:R-:W-:-:S07]  /*cd70*/  MOV R0, UR5 ;  /* 0x0000000500007c02 */ /* 0x000fce0008000f00 */
.L_x_185:
[----:B-1----:R1:W2:Y:S02]  /*cd80*/  SYNCS.PHASECHK.TRANS64.TRYWAIT P0, [R0+URZ], R3 ;  /* 0x00000003000075a7 */ /* 0x0022a400080011ff */
[----:B--2---:R-:W-:Y:S05]  /*cd90*/  @!P0 NANOSLEEP.SYNCS 0x989680 ;  /* 0x009896800000895d */ /* 0x004fea0003900000 */
[----:B------:R-:W2:Y:S02]  /*cda0*/  @!P0 SYNCS.PHASECHK.TRANS64 P0, [R0+URZ], R3 ;  /* 0x00000003000085a7 */ /* 0x000ea400080010ff */
[----:B--2---:R-:W-:Y:S05]  /*cdb0*/  @!P0 BRA `(.L_x_185) ;  /* 0xfffffffc00f08947 */ /* 0x004fea000383ffff */
[----:B------:R-:W-:Y:S05]  /*cdc0*/  BRA `(.L_x_186) ;  /* 0xffffff6000a47947 */ /* 0x000fea000383ffff */
.L_x_54:
[----:B------:R-:W-:-:S07]  /*cdd0*/  MOV R0, UR5 ;  /* 0x0000000500007c02 */ /* 0x000fce0008000f00 */
.L_x_187:
[----:B-1----:R1:W2:Y:S02]  /*cde0*/  SYNCS.PHASECHK.TRANS64.TRYWAIT P0, [R0+URZ], R3 ;  /* 0x00000003000075a7 */ /* 0x0022a400080011ff */
[----:B--2---:R-:W-:Y:S05]  /*cdf0*/  @!P0 NANOSLEEP.SYNCS 0x989680 ;  /* 0x009896800000895d */ /* 0x004fea0003900000 */
[----:B------:R-:W2:Y:S02]  /*ce00*/  @!P0 SYNCS.PHASECHK.TRANS64 P0, [R0+URZ], R3 ;  /* 0x00000003000085a7 */ /* 0x000ea400080010ff */
[----:B--2---:R-:W-:Y:S05]  /*ce10*/  @!P0 BRA `(.L_x_187) ;  /* 0xfffffffc00f08947 */ /* 0x004fea000383ffff */
[----:B------:R-:W-:Y:S05]  /*ce20*/  BRA `(.L_x_188) ;  /* 0xffffff6000b07947 */ /* 0x000fea000383ffff */
.L_x_55:
[----:B------:R-:W-:-:S07]  /*ce30*/  MOV R0, UR5 ;  /* 0x0000000500007c02 */ /* 0x000fce0008000f00 */
.L_x_189:
[----:B-1----:R1:W2:Y:S02]  /*ce40*/  SYNCS.PHASECHK.TRANS64.TRYWAIT P0, [R0+URZ], R3 ;  /* 0x00000003000075a7 */ /* 0x0022a400080011ff */
[----:B--2---:R-:W-:Y:S05]  /*ce50*/  @!P0 NANOSLEEP.SYNCS 0x989680 ;  /* 0x009896800000895d */ /* 0x004fea0003900000 */
[----:B------:R-:W2:Y:S02]  /*ce60*/  @!P0 SYNCS.PHASECHK.TRANS64 P0, [R0+URZ], R3 ;  /* 0x00000003000085a7 */ /* 0x000ea400080010ff */
[----:B--2---:R-:W-:Y:S05]  /*ce70*/  @!P0 BRA `(.L_x_189) ;  /* 0xfffffffc00f08947 */ /* 0x004fea000383ffff */
[----:B------:R-:W-:Y:S05]  /*ce80*/  BRA `(.L_x_190) ;  /* 0xffffff6000bc7947 */ /* 0x000fea000383ffff */
.L_x_56:
[----:B------:R-:W-:-:S07]  /*ce90*/  MOV R0, UR5 ;  /* 0x0000000500007c02 */ /* 0x000fce0008000f00 */
.L_x_191:
[----:B-1----:R1:W2:Y:S02]  /*cea0*/  SYNCS.PHASECHK.TRANS64.TRYWAIT P0, [R0+URZ], R3 ;  /* 0x00000003000075a7 */ /* 0x0022a400080011ff */
[----:B--2---:R-:W-:Y:S05]  /*ceb0*/  @!P0 NANOSLEEP.SYNCS 0x989680 ;  /* 0x009896800000895d */ /* 0x004fea0003900000 */
[----:B------:R-:W2:Y:S02]  /*cec0*/  @!P0 SYNCS.PHASECHK.TRANS64 P0, [R0+URZ], R3 ;  /* 0x00000003000085a7 */ /* 0x000ea400080010ff */
[----:B--2---:R-:W-:Y:S05]  /*ced0*/  @!P0 BRA `(.L_x_191) ;  /* 0xfffffffc00f08947 */ /* 0x004fea000383ffff */
[----:B------:R-:W-:Y:S05]  /*cee0*/  BRA `(.L_x_192) ;  /* 0xffffff6000c87947 */ /* 0x000fea000383ffff */
.L_x_57:
[----:B------:R-:W-:-:S07]  /*cef0*/  MOV R0, UR5 ;  /* 0x0000000500007c02 */ /* 0x000fce0008000f00 */
.L_x_193:
[----:B-1----:R1:W2:Y:S02]  /*cf00*/  SYNCS.PHASECHK.TRANS64.TRYWAIT P0, [R0+URZ], R3 ;  /* 0x00000003000075a7 */ /* 0x0022a400080011ff */
[----:B--2---:R-:W-:Y:S05]  /*cf10*/  @!P0 NANOSLEEP.SYNCS 0x989680 ;  /* 0x009896800000895d */ /* 0x004fea0003900000 */
[----:B------:R-:W2:Y:S02]  /*cf20*/  @!P0 SYNCS.PHASECHK.TRANS64 P0, [R0+URZ], R3 ;  /* 0x00000003000085a7 */ /* 0x000ea400080010ff */
[----:B--2---:R-:W-:Y:S05]  /*cf30*/  @!P0 BRA `(.L_x_193) ;  /* 0xfffffffc00f08947 */ /* 0x004fea000383ffff */
[----:B------:R-:W-:Y:S05]  /*cf40*/  BRA `(.L_x_194) ;  /* 0xffffff6000d47947 */ /* 0x000fea000383ffff */
.L_x_58:
[----:B------:R-:W-:-:S07]  /*cf50*/  MOV R0, UR5 ;  /* 0x0000000500007c02 */ /* 0x000fce0008000f00 */
.L_x_195:
[----:B-1----:R1:W2:Y:S02]  /*cf60*/  SYNCS.PHASECHK.TRANS64.TRYWAIT P0, [R0+URZ], R3 ;  /* 0x00000003000075a7 */ /* 0x0022a400080011ff */
[----:B--2---:R-:W-:Y:S05]  /*cf70*/  @!P0 NANOSLEEP.SYNCS 0x989680 ;  /* 0x009896800000895d */ /* 0x004fea0003900000 */
[----:B------:R-:W2:Y:S02]  /*cf80*/  @!P0 SYNCS.PHASECHK.TRANS64 P0, [R0+URZ], R3 ;  /* 0x00000003000085a7 */ /* 0x000ea400080010ff */
[----:B--2---:R-:W-:Y:S05]  /*cf90*/  @!P0 BRA `(.L_x_195) ;  /* 0xfffffffc00f08947 */ /* 0x004fea000383ffff */
[----:B------:R-:W-:Y:S05]  /*cfa0*/  BRA `(.L_x_196) ;  /* 0xffffff6000e07947 */ /* 0x000fea000383ffff */
.L_x_59:
[----:B------:R-:W-:-:S07]  /*cfb0*/  MOV R0, UR5 ;  /* 0x0000000500007c02 */ /* 0x000fce0008000f00 */
.L_x_197:
[----:B-1----:R1:W2:Y:S02]  /*cfc0*/  SYNCS.PHASECHK.TRANS64.TRYWAIT P0, [R0+URZ], R3 ;  /* 0x00000003000075a7 */ /* 0x0022a400080011ff */
[----:B--2---:R-:W-:Y:S05]  /*cfd0*/  @!P0 NANOSLEEP.SYNCS 0x989680 ;  /* 0x009896800000895d */ /* 0x004fea0003900000 */
[----:B------:R-:W2:Y:S02]  /*cfe0*/  @!P0 SYNCS.PHASECHK.TRANS64 P0, [R0+URZ], R3 ;  /* 0x00000003000085a7 */ /* 0x000ea400080010ff */
[----:B--2---:R-:W-:Y:S05]  /*cff0*/  @!P0 BRA `(.L_x_197) ;  /* 0xfffffffc00f08947 */ /* 0x004fea000383ffff */
[----:B------:R-:W-:Y:S05]  /*d000*/  BRA `(.L_x_198) ;  /* 0xffffff6000ec7947 */ /* 0x000fea000383ffff */
.L_x_60:
[----:B------:R-:W-:-:S07]  /*d010*/  MOV R0, UR5 ;  /* 0x0000000500007c02 */ /* 0x000fce0008000f00 */
.L_x_199:
[----:B-1----:R1:W2:Y:S02]  /*d020*/  SYNCS.PHASECHK.TRANS64.TRYWAIT P0, [R0+URZ], R3 ;  /* 0x00000003000075a7 */ /* 0x0022a400080011ff */
[----:B--2---:R-:W-:Y:S05]  /*d030*/  @!P0 NANOSLEEP.SYNCS 0x989680 ;  /* 0x009896800000895d */ /* 0x004fea0003900000 */
[----:B------:R-:W2:Y:S02]  /*d040*/  @!P0 SYNCS.PHASECHK.TRANS64 P0, [R0+URZ], R3 ;  /* 0x00000003000085a7 */ /* 0x000ea400080010ff */
[----:B--2---:R-:W-:Y:S05]  /*d050*/  @!P0 BRA `(.L_x_199) ;  /* 0xfffffffc00f08947 */ /* 0x004fea000383ffff */
[----:B------:R-:W-:Y:S05]  /*d060*/  BRA `(.L_x_200) ;  /* 0xffffff6000f87947 */ /* 0x000fea000383ffff */
.L_x_61:
[----:B------:R-:W-:-:S07]  /*d070*/  MOV R0, UR5 ;  /* 0x0000000500007c02 */ /* 0x000fce0008000f00 */
.L_x_201:
[----:B-1----:R1:W2:Y:S02]  /*d080*/  SYNCS.PHASECHK.TRANS64.TRYWAIT P0, [R0+URZ], R3 ;  /* 0x00000003000075a7 */ /* 0x0022a400080011ff */
[----:B--2---:R-:W-:Y:S05]  /*d090*/  @!P0 NANOSLEEP.SYNCS 0x989680 ;  /* 0x009896800000895d */ /* 0x004fea0003900000 */
[----:B------:R-:W2:Y:S02]  /*d0a0*/  @!P0 SYNCS.PHASECHK.TRANS64 P0, [R0+URZ], R3 ;  /* 0x00000003000085a7 */ /* 0x000ea400080010ff */
[----:B--2---:R-:W-:Y:S05]  /*d0b0*/  @!P0 BRA `(.L_x_201) ;  /* 0xfffffffc00f08947 */ /* 0x004fea000383ffff */
[----:B------:R-:W-:Y:S05]  /*d0c0*/  BRA `(.L_x_202) ;  /* 0xffffff6400047947 */ /* 0x000fea000383ffff */
.L_x_62:
[----:B------:R-:W-:-:S07]  /*d0d0*/  MOV R0, UR5 ;  /* 0x0000000500007c02 */ /* 0x000fce0008000f00 */
.L_x_203:
[----:B-1----:R1:W2:Y:S02]  /*d0e0*/  SYNCS.PHASECHK.TRANS64.TRYWAIT P0, [R0+URZ], R3 ;  /* 0x00000003000075a7 */ /* 0x0022a400080011ff */
[----:B--2---:R-:W-:Y:S05]  /*d0f0*/  @!P0 NANOSLEEP.SYNCS 0x989680 ;  /* 0x009896800000895d */ /* 0x004fea0003900000 */
[----:B------:R-:W2:Y:S02]  /*d100*/  @!P0 SYNCS.PHASECHK.TRANS64 P0, [R0+URZ], R3 ;  /* 0x00000003000085a7 */ /* 0x000ea400080010ff */
[----:B--2---:R-:W-:Y:S05]  /*d110*/  @!P0 BRA `(.L_x_203) ;  /* 0xfffffffc00f08947 */ /* 0x004fea000383ffff */
[----:B------:R-:W-:Y:S05]  /*d120*/  BRA `(.L_x_204) ;  /* 0xffffff6400107947 */ /* 0x000fea000383ffff */
.L_x_63:
[----:B------:R-:W-:-:S07]  /*d130*/  MOV R0, UR5 ;  /* 0x0000000500007c02 */ /* 0x000fce0008000f00 */
.L_x_205:
[----:B-1----:R1:W2:Y:S02]  /*d140*/  SYNCS.PHASECHK.TRANS64.TRYWAIT P0, [R0+URZ], R3 ;  /* 0x00000003000075a7 */ /* 0x0022a400080011ff */
[----:B--2---:R-:W-:Y:S05]  /*d150*/  @!P0 NANOSLEEP.SYNCS 0x989680 ;  /* 0x009896800000895d */ /* 0x004fea0003900000 */
[----:B------:R-:W2:Y:S02]  /*d160*/  @!P0 SYNCS.PHASECHK.TRANS64 P0, [R0+URZ], R3 ;  /* 0x00000003000085a7 */ /* 0x000ea400080010ff */
[----:B--2---:R-:W-:Y:S05]  /*d170*/  @!P0 BRA `(.L_x_205) ;  /* 0xfffffffc00f08947 */ /* 0x004fea000383ffff */
[----:B------:R-:W-:Y:S05]  /*d180*/  BRA `(.L_x_206) ;  /* 0xffffff64001c7947 */ /* 0x000fea000383ffff */
.L_x_64:
[----:B------:R-:W-:-:S07]  /*d190*/  MOV R0, UR5 ;  /* 0x0000000500007c02 */ /* 0x000fce0008000f00 */
.L_x_207:
[----:B-1----:R1:W2:Y:S02]  /*d1a0*/  SYNCS.PHASECHK.TRANS64.TRYWAIT P0, [R0+URZ], R3 ;  /* 0x00000003000075a7 */ /* 0x0022a400080011ff */
[----:B--2---:R-:W-:Y:S05]  /*d1b0*/  @!P0 NANOSLEEP.SYNCS 0x989680 ;  /* 0x009896800000895d */ /* 0x004fea0003900000 */
[----:B------:R-:W2:Y:S02]  /*d1c0*/  @!P0 SYNCS.PHASECHK.TRANS64 P0, [R0+URZ], R3 ;  /* 0x00000003000085a7 */ /* 0x000ea400080010ff */
[----:B--2---:R-:W-:Y:S05]  /*d1d0*/  @!P0 BRA `(.L_x_207) ;  /* 0xfffffffc00f08947 */ /* 0x004fea000383ffff */
[----:B------:R-:W-:Y:S05]  /*d1e0*/  BRA `(.L_x_208) ;  /* 0xffffff6400287947 */ /* 0x000fea000383ffff */
.L_x_67:
[----:B--2---:R2:W3:Y:S02]  /*d1f0*/  SYNCS.PHASECHK.TRANS64.TRYWAIT P0, [R0+URZ+0x1f0], R5 ;  /* 0x0001f005000075a7 */ /* 0x0044e400080011ff */
[----:B---3--:R-:W-:Y:S05]  /*d200*/  @!P0 NANOSLEEP.SYNCS 0x989680 ;  /* 0x009896800000895d */ /* 0x008fea0003900000 */
[----:B------:R-:W3:Y:S02]  /*d210*/  @!P0 SYNCS.PHASECHK.TRANS64 P0, [R0+URZ+0x1f0], R5 ;  /* 0x0001f005000085a7 */ /* 0x000ee400080010ff */
[----:B---3--:R-:W-:Y:S05]  /*d220*/  @!P0 BRA `(.L_x_67) ;  /* 0xfffffffc00f08947 */ /* 0x008fea000383ffff */
[----:B------:R-:W-:Y:S05]  /*d230*/  BRA `(.L_x_209) ;  /* 0xffffff6400847947 */ /* 0x000fea000383ffff */
.L_x_68:
[----:B------:R-:W-:-:S07]  /*d240*/  MOV R0, UR4 ;  /* 0x0000000400007c02 */ /* 0x000fce0008000f00 */
.L_x_210:
[----:B--2---:R2:W3:Y:S02]  /*d250*/  SYNCS.PHASECHK.TRANS64.TRYWAIT P0, [R0+URZ+0x1c0], R7 ;  /* 0x0001c007000075a7 */ /* 0x0044e400080011ff */
[----:B---3--:R-:W-:Y:S05]  /*d260*/  @!P0 NANOSLEEP.SYNCS 0x989680 ;  /* 0x009896800000895d */ /* 0x008fea0003900000 */
[----:B------:R-:W3:Y:S02]  /*d270*/  @!P0 SYNCS.PHASECHK.TRANS64 P0, [R0+URZ+0x1c0], R7 ;  /* 0x0001c007000085a7 */ /* 0x000ee400080010ff */
[----:B---3--:R-:W-:Y:S05]  /*d280*/  @!P0 BRA `(.L_x_210) ;  /* 0xfffffffc00f08947 */ /* 0x008fea000383ffff */
[----:B------:R-:W-:Y:S05]  /*d290*/  BRA `(.L_x_211) ;  /* 0xffffff6400947947 */ /* 0x000fea000383ffff */
.L_x_69:
[----:B--2---:R2:W3:Y:S02]  /*d2a0*/  SYNCS.PHASECHK.TRANS64.TRYWAIT P1, [R0+URZ+0x1b0], R5 ;  /* 0x0001b005000075a7 */ /* 0x0044e400080211ff */
[----:B---3--:R-:W-:Y:S05]  /*d2b0*/  @!P1 NANOSLEEP.SYNCS 0x989680 ;  /* 0x009896800000995d */ /* 0x008fea0003900000 */
[----:B------:R-:W3:Y:S02]  /*d2c0*/  @!P1 SYNCS.PHASECHK.TRANS64 P1, [R0+URZ+0x1b0], R5 ;  /* 0x0001b005000095a7 */ /* 0x000ee400080210ff */
[----:B---3--:R-:W-:Y:S05]  /*d2d0*/  @!P1 BRA `(.L_x_69) ;  /* 0xfffffffc00f09947 */ /* 0x008fea000383ffff */
[----:B------:R-:W-:Y:S05]  /*d2e0*/  BRA `(.L_x_212) ;  /* 0xffffff6400c47947 */ /* 0x000fea000383ffff */
.L_x_72:
[----:B------:R-:W-:-:S07]  /*d2f0*/  MOV R0, UR4 ;  /* 0x0000000400007c02 */ /* 0x000fce0008000f00 */
.L_x_213:
[----:B--2---:R2:W3:Y:S02]  /*d300*/  SYNCS.PHASECHK.TRANS64.TRYWAIT P0, [R0+URZ+0x1c0], R3 ;  /* 0x0001c003000075a7 */ /* 0x0044e400080011ff */
[----:B---3--:R-:W-:Y:S05]  /*d310*/  @!P0 NANOSLEEP.SYNCS 0x989680 ;  /* 0x009896800000895d */ /* 0x008fea0003900000 */
[----:B------:R-:W3:Y:S02]  /*d320*/  @!P0 SYNCS.PHASECHK.TRANS64 P0, [R0+URZ+0x1c0], R3 ;  /* 0x0001c003000085a7 */ /* 0x000ee400080010ff */
[----:B---3--:R-:W-:Y:S05]  /*d330*/  @!P0 BRA `(.L_x_213) ;  /* 0xfffffffc00f08947 */ /* 0x008fea000383ffff */
[----:B------:R-:W-:Y:S05]  /*d340*/  BRA `(.L_x_71) ;  /* 0xffffff6800187947 */ /* 0x000fea000383ffff */
.L_x_81:
[----:B--2---:R-:W-:-:S04]  /*d350*/  MOV R5, UR5 ;  /* 0x0000000500057c02 */ /* 0x004fc80008000f00 */
[----:B------:R2:W3:Y:S03]  /*d360*/  SYNCS.PHASECHK.TRANS64.TRYWAIT P0, [R5+URZ+0x8], R6 ;  /* 0x00000806050075a7 */ /* 0x0004e600080011ff */
[----:B---3--:R-:W-:Y:S05]  /*d370*/  @!P0 NANOSLEEP.SYNCS 0x989680 ;  /* 0x009896800000895d */ /* 0x008fea0003900000 */
[----:B------:R-:W3:Y:S02]  /*d380*/  @!P0 SYNCS.PHASECHK.TRANS64 P0, [R5+URZ+0x8], R6 ;  /* 0x00000806050085a7 */ /* 0x000ee400080010ff */
[----:B---3--:R-:W-:Y:S05]  /*d390*/  @!P0 BRA `(.L_x_81) ;  /* 0xfffffffc00ec8947 */ /* 0x008fea000383ffff */
[----:B------:R-:W-:Y:S05]  /*d3a0*/  BRA `(.L_x_80) ;  /* 0xffffff6800cc7947 */ /* 0x000fea000383ffff */
.L_x_83:
[----:B------:R-:W-:Y:S01]  /*d3b0*/  BSSY B0, `(.L_x_214) ;  /* 0x0000006000007945 */ /* 0x000fe20003800000 */
[----:B------:R-:W-:-:S07]  /*d3c0*/  MOV R15, 0xffffffff ;  /* 0xffffffff000f7802 */ /* 0x000fce0000000f00 */
[----:B-12--5:R-:W-:Y:S05]  /*d3d0*/  WARPSYNC.COLLECTIVE R15, `(.L_x_215) ;  /* 0x000000000f0c7348 */ /* 0x026fea0003c00000 */
[----:B------:R-:W-:Y:S02]  /*d3e0*/  ELECT P6, UR79, PT ;  /* 0x00000000004f782f */ /* 0x000fe400038c0000 */
[----:B------:R-:W-:Y:S01]  /*d3f0*/  MOV R14, UR79 ;  /* 0x0000004f000e7c02 */ /* 0x000fe20008000f00 */
[----:B-12--5:R-:W-:Y:S10]  /*d400*/  ENDCOLLECTIVE ;  /* 0x000000000000791b */ /* 0x026ff40003800000 */
.L_x_215:
[----:B------:R-:W-:Y:S05]  /*d410*/  BSYNC B0 ;  /* 0x0000000000007941 */ /* 0x000fea0003800000 */
.L_x_214:
[----:B------:R-:W-:Y:S01]  /*d420*/  PLOP3.LUT P0, PT, P6, PT, PT, 0x80, 0x8 ;  /* 0x000000000008781c */ /* 0x000fe2000370f070 */
[----:B------:R-:W-:-:S12]  /*d430*/  BRA `(.L_x_216) ;  /* 0xffffff6800f87947 */ /* 0x000fd8000383ffff */
.L_x_85:
[----:B--2---:R-:W-:-:S04]  /*d440*/  MOV R3, UR5 ;  /* 0x0000000500037c02 */ /* 0x004fc80008000f00 */
[----:B------:R2:W3:Y:S03]  /*d450*/  SYNCS.PHASECHK.TRANS64.TRYWAIT P0, [R3+URZ+0x8], R4 ;  /* 0x00000804030075a7 */ /* 0x0004e600080011ff */
[----:B---3--:R-:W-:Y:S05]  /*d460*/  @!P0 NANOSLEEP.SYNCS 0x989680 ;  /* 0x009896800000895d */ /* 0x008fea0003900000 */
[----:B------:R-:W3:Y:S02]  /*d470*/  @!P0 SYNCS.PHASECHK.TRANS64 P0, [R3+URZ+0x8], R4 ;  /* 0x00000804030085a7 */ /* 0x000ee400080010ff */
[----:B---3--:R-:W-:Y:S05]  /*d480*/  @!P0 BRA `(.L_x_85) ;  /* 0xfffffffc00ec8947 */ /* 0x008fea000383ffff */
[----:B------:R-:W-:Y:S05]  /*d490*/  BRA `(.L_x_84) ;  /* 0xffffff6800fc7947 */ /* 0x000fea000383ffff */
.L_x_86:
[----:B-1----:R1:W2:Y:S02]  /*d4a0*/  SYNCS.PHASECHK.TRANS64.TRYWAIT P0, [R0+URZ+0x1b0], R5 ;  /* 0x0001b005000075a7 */ /* 0x0022a400080011ff */
[----:B--2---:R-:W-:Y:S05]  /*d4b0*/  @!P0 NANOSLEEP.SYNCS 0x989680 ;  /* 0x009896800000895d */ /* 0x004fea0003900000 */
[----:B------:R-:W2:Y:S02]  /*d4c0*/  @!P0 SYNCS.PHASECHK.TRANS64 P0, [R0+URZ+0x1b0], R5 ;  /* 0x0001b005000085a7 */ /* 0x000ea400080010ff */
[----:B--2---:R-:W-:Y:S05]  /*d4d0*/  @!P0 BRA `(.L_x_86) ;  /* 0xfffffffc00f08947 */ /* 0x004fea000383ffff */
[----:B------:R-:W-:Y:S05]  /*d4e0*/  BRA `(.L_x_217) ;  /* 0xffffff6c00d07947 */ /* 0x000fea000383ffff */
.L_x_88:
[----:B------:R-:W-:-:S07]  /*d4f0*/  MOV R0, UR19 ;  /* 0x0000001300007c02 */ /* 0x000fce0008000f00 */
.L_x_218:
[----:B-1----:R1:W2:Y:S02]  /*d500*/  SYNCS.PHASECHK.TRANS64.TRYWAIT P0, [R0+URZ+0x1e0], R5 ;  /* 0x0001e005000075a7 */ /* 0x0022a400080011ff */
[----:B--2---:R-:W-:Y:S05]  /*d510*/  @!P0 NANOSLEEP.SYNCS 0x989680 ;  /* 0x009896800000895d */ /* 0x004fea0003900000 */
[----:B------:R-:W2:Y:S02]  /*d520*/  @!P0 SYNCS.PHASECHK.TRANS64 P0, [R0+URZ+0x1e0], R5 ;  /* 0x0001e005000085a7 */ /* 0x000ea400080010ff */
[----:B--2---:R-:W-:Y:S05]  /*d530*/  @!P0 BRA `(.L_x_218) ;  /* 0xfffffffc00f08947 */ /* 0x004fea000383ffff */
[----:B------:R-:W-:Y:S05]  /*d540*/  BRA `(.L_x_219) ;  /* 0xffffff7000187947 */ /* 0x000fea000383ffff */
.L_x_91:
[----:B------:R-:W-:Y:S07]  /*d550*/  MOV R0, UR6 ;  /* 0x0000000600007c02 */ /* 0x000fee0008000f00 */
.L_x_220:
[----:B-1----:R1:W2:Y:S02]  /*d560*/  SYNCS.PHASECHK.TRANS64.TRYWAIT P0, [R0+URZ], R5 ;  /* 0x00000005000075a7 */ /* 0x0022a400080011ff */
[----:B--2---:R-:W-:Y:S05]  /*d570*/  @!P0 NANOSLEEP.SYNCS 0x989680 ;  /* 0x009896800000895d */ /* 0x004fea0003900000 */
[----:B------:R-:W2:Y:S02]  /*d580*/  @!P0 SYNCS.PHASECHK.TRANS64 P0, [R0+URZ], R5 ;  /* 0x00000005000085a7 */ /* 0x000ea400080010ff */
[----:B--2---:R-:W-:Y:S05]  /*d590*/  @!P0 BRA `(.L_x_220) ;  /* 0xfffffffc00f08947 */ /* 0x004fea000383ffff */
[----:B------:R-:W-:Y:S05]  /*d5a0*/  BRA `(.L_x_90) ;  /* 0xffffff7000307947 */ /* 0x000fea000383ffff */
.L_x_95:
[----:B-1----:R-:W-:-:S07]  /*d5b0*/  MOV R0, UR4 ;  /* 0x0000000400007c02 */ /* 0x002fce0008000f00 */
.L_x_221:
[----:B-1----:R1:W2:Y:S02]  /*d5c0*/  SYNCS.PHASECHK.TRANS64.TRYWAIT P0, [R0+URZ], R3 ;  /* 0x00000003000075a7 */ /* 0x0022a400080011ff */
[----:B--2---:R-:W-:Y:S05]  /*d5d0*/  @!P0 NANOSLEEP.SYNCS 0x989680 ;  /* 0x009896800000895d */ /* 0x004fea0003900000 */
[----:B------:R-:W2:Y:S02]  /*d5e0*/  @!P0 SYNCS.PHASECHK.TRANS64 P0, [R0+URZ], R3 ;  /* 0x00000003000085a7 */ /* 0x000ea400080010ff */
[----:B--2---:R-:W-:Y:S05]  /*d5f0*/  @!P0 BRA `(.L_x_221) ;  /* 0xfffffffc00f08947 */ /* 0x004fea000383ffff */
[----:B------:R-:W-:Y:S05]  /*d600*/  BRA `(.L_x_222) ;  /* 0xffffff7000e87947 */ /* 0x000fea000383ffff */
.L_x_98:
[----:B------:R-:W-:-:S07]  /*d610*/  MOV R0, UR13 ;  /* 0x0000000d00007c02 */ /* 0x000fce0008000f00 */
.L_x_223:
[----:B-1----:R1:W2:Y:S02]  /*d620*/  SYNCS.PHASECHK.TRANS64.TRYWAIT P1, [R0+URZ+0x210], R3 ;  /* 0x00021003000075a7 */ /* 0x0022a400080211ff */
[----:B--2---:R-:W-:Y:S05]  /*d630*/  @!P1 NANOSLEEP.SYNCS 0x989680 ;  /* 0x009896800000995d */ /* 0x004fea0003900000 */
[----:B------:R-:W2:Y:S02]  /*d640*/  @!P1 SYNCS.PHASECHK.TRANS64 P1, [R0+URZ+0x210], R3 ;  /* 0x00021003000095a7 */ /* 0x000ea400080210ff */
[----:B--2---:R-:W-:Y:S05]  /*d650*/  @!P1 BRA `(.L_x_223) ;  /* 0xfffffffc00f09947 */ /* 0x004fea000383ffff */
[----:B------:R-:W-:Y:S05]  /*d660*/  BRA `(.L_x_224) ;  /* 0xffffff7400347947 */ /* 0x000fea000383ffff */
.L_x_103:
[----:B--2---:R2:W3:Y:S02]  /*d670*/  SYNCS.PHASECHK.TRANS64.TRYWAIT P0, [R8+URZ+0x1b0], R5 ;  /* 0x0001b005080075a7 */ /* 0x0044e400080011ff */
[----:B---3--:R-:W-:Y:S05]  /*d680*/  @!P0 NANOSLEEP.SYNCS 0x989680 ;  /* 0x009896800000895d */ /* 0x008fea0003900000 */
[----:B------:R-:W3:Y:S02]  /*d690*/  @!P0 SYNCS.PHASECHK.TRANS64 P0, [R8+URZ+0x1b0], R5 ;  /* 0x0001b005080085a7 */ /* 0x000ee400080010ff */
[----:B---3--:R-:W-:Y:S05]  /*d6a0*/  @!P0 BRA `(.L_x_103) ;  /* 0xfffffffc00f08947 */ /* 0x008fea000383ffff */
[----:B------:R-:W-:Y:S05]  /*d6b0*/  BRA `(.L_x_225) ;  /* 0xffffff78006c7947 */ /* 0x000fea000383ffff */
.L_x_106:
[----:B------:R-:W-:Y:S07]  /*d6c0*/  MOV R0, UR21 ;  /* 0x0000001500007c02 */ /* 0x000fee0008000f00 */
.L_x_226:
[----:B--2---:R2:W3:Y:S02]  /*d6d0*/  SYNCS.PHASECHK.TRANS64.TRYWAIT P1, [R0+URZ+0x1a8], R5 ;  /* 0x0001a805000075a7 */ /* 0x0044e400080211ff */
[----:B---3--:R-:W-:Y:S05]  /*d6e0*/  @!P1 NANOSLEEP.SYNCS 0x989680 ;  /* 0x009896800000995d */ /* 0x008fea0003900000 */
[----:B------:R-:W3:Y:S02]  /*d6f0*/  @!P1 SYNCS.PHASECHK.TRANS64 P1, [R0+URZ+0x1a8], R5 ;  /* 0x0001a805000095a7 */ /* 0x000ee400080210ff */
[----:B---3--:R-:W-:Y:S05]  /*d700*/  @!P1 BRA `(.L_x_226) ;  /* 0xfffffffc00f09947 */ /* 0x008fea000383ffff */
[----:B------:R-:W-:Y:S05]  /*d710*/  BRA `(.L_x_105) ;  /* 0xffffff7c00e87947 */ /* 0x000fea000383ffff */
.L_x_109:
[----:B--2---:R-:W-:Y:S07]  /*d720*/  MOV R5, UR21 ;  /* 0x0000001500057c02 */ /* 0x004fee0008000f00 */
.L_x_227:
[----:B--2---:R2:W3:Y:S02]  /*d730*/  SYNCS.PHASECHK.TRANS64.TRYWAIT P0, [R5+URZ+0x180], R4 ;  /* 0x00018004050075a7 */ /* 0x0044e400080011ff */
[----:B---3--:R-:W-:Y:S05]  /*d740*/  @!P0 NANOSLEEP.SYNCS 0x989680 ;  /* 0x009896800000895d */ /* 0x008fea0003900000 */
[----:B------:R-:W3:Y:S02]  /*d750*/  @!P0 SYNCS.PHASECHK.TRANS64 P0, [R5+URZ+0x180], R4 ;  /* 0x00018004050085a7 */ /* 0x000ee400080010ff */
[----:B---3--:R-:W-:Y:S05]  /*d760*/  @!P0 BRA `(.L_x_227) ;  /* 0xfffffffc00f08947 */ /* 0x008fea000383ffff */
[----:B------:R-:W-:Y:S05]  /*d770*/  BRA `(.L_x_228) ;  /* 0xffffff8000407947 */ /* 0x000fea000383ffff */
.L_x_110:
[----:B------:R-:W-:Y:S07]  /*d780*/  MOV R5, UR21 ;  /* 0x0000001500057c02 */ /* 0x000fee0008000f00 */
.L_x_229:
[----:B--2---:R2:W3:Y:S02]  /*d790*/  SYNCS.PHASECHK.TRANS64.TRYWAIT P0, [R5+URZ+0x188], R4 ;  /* 0x00018804050075a7 */ /* 0x0044e400080011ff */
[----:B---3--:R-:W-:Y:S05]  /*d7a0*/  @!P0 NANOSLEEP.SYNCS 0x989680 ;  /* 0x009896800000895d */ /* 0x008fea0003900000 */
[----:B------:R-:W3:Y:S02]  /*d7b0*/  @!P0 SYNCS.PHASECHK.TRANS64 P0, [R5+URZ+0x188], R4 ;  /* 0x00018804050085a7 */ /* 0x000ee400080010ff */
[----:B---3--:R-:W-:Y:S05]  /*d7c0*/  @!P0 BRA `(.L_x_229) ;  /* 0xfffffffc00f08947 */ /* 0x008fea000383ffff */
[----:B------:R-:W-:Y:S05]  /*d7d0*/  BRA `(.L_x_230) ;  /* 0xffffff80007c7947 */ /* 0x000fea000383ffff */
.L_x_111:
[----:B--2---:R-:W-:Y:S07]  /*d7e0*/  MOV R5, UR21 ;  /* 0x0000001500057c02 */ /* 0x004fee0008000f00 */
.L_x_231:
[----:B--2---:R2:W3:Y:S02]  /*d7f0*/  SYNCS.PHASECHK.TRANS64.TRYWAIT P0, [R5+URZ+0x190], R4 ;  /* 0x00019004050075a7 */ /* 0x0044e400080011ff */
[----:B---3--:R-:W-:Y:S05]  /*d800*/  @!P0 NANOSLEEP.SYNCS 0x989680 ;  /* 0x009896800000895d */ /* 0x008fea0003900000 */
[----:B------:R-:W3:Y:S02]  /*d810*/  @!P0 SYNCS.PHASECHK.TRANS64 P0, [R5+URZ+0x190], R4 ;  /* 0x00019004050085a7 */ /* 0x000ee400080010ff */
[----:B---3--:R-:W-:Y:S05]  /*d820*/  @!P0 BRA `(.L_x_231) ;  /* 0xfffffffc00f08947 */ /* 0x008fea000383ffff */
[----:B------:R-:W-:Y:S05]  /*d830*/  BRA `(.L_x_232) ;  /* 0xffffff8000c47947 */ /* 0x000fea000383ffff */
.L_x_112:
[----:B--2---:R-:W-:Y:S07]  /*d840*/  MOV R5, UR21 ;  /* 0x0000001500057c02 */ /* 0x004fee0008000f00 */
.L_x_233:
[----:B--2---:R2:W3:Y:S02]  /*d850*/  SYNCS.PHASECHK.TRANS64.TRYWAIT P0, [R5+URZ+0x198], R4 ;  /* 0x00019804050075a7 */ /* 0x0044e400080011ff */
[----:B---3--:R-:W-:Y:S05]  /*d860*/  @!P0 NANOSLEEP.SYNCS 0x989680 ;  /* 0x009896800000895d */ /* 0x008fea0003900000 */
[----:B------:R-:W3:Y:S02]  /*d870*/  @!P0 SYNCS.PHASECHK.TRANS64 P0, [R5+URZ+0x198], R4 ;  /* 0x00019804050085a7 */ /* 0x000ee400080010ff */
[----:B---3--:R-:W-:Y:S05]  /*d880*/  @!P0 BRA `(.L_x_233) ;  /* 0xfffffffc00f08947 */ /* 0x008fea000383ffff */
[----:B------:R-:W-:Y:S05]  /*d890*/  BRA `(.L_x_234) ;  /* 0xffffff8400107947 */ /* 0x000fea000383ffff */
.L_x_114:
[----:B------:R-:W-:-:S07]  /*d8a0*/  MOV R0, UR21 ;  /* 0x0000001500007c02 */ /* 0x000fce0008000f00 */
.L_x_235:
[----:B--2---:R2:W3:Y:S02]  /*d8b0*/  SYNCS.PHASECHK.TRANS64.TRYWAIT P0, [R0+URZ+0x180], R3 ;  /* 0x00018003000075a7 */ /* 0x0044e400080011ff */
[----:B---3--:R-:W-:Y:S05]  /*d8c0*/  @!P0 NANOSLEEP.SYNCS 0x989680 ;  /* 0x009896800000895d */ /* 0x008fea0003900000 */
[----:B------:R-:W3:Y:S02]  /*d8d0*/  @!P0 SYNCS.PHASECHK.TRANS64 P0, [R0+URZ+0x180], R3 ;  /* 0x00018003000085a7 */ /* 0x000ee400080010ff */
[----:B---3--:R-:W-:Y:S05]  /*d8e0*/  @!P0 BRA `(.L_x_235) ;  /* 0xfffffffc00f08947 */ /* 0x008fea000383ffff */
[----:B------:R-:W-:Y:S05]  /*d8f0*/  BRA `(.L_x_236) ;  /* 0xffffff8400887947 */ /* 0x000fea000383ffff */
.L_x_115:
[----:B--2---:R-:W-:-:S07]  /*d900*/  MOV R0, UR21 ;  /* 0x0000001500007c02 */ /* 0x004fce0008000f00 */
.L_x_237:
[----:B--2---:R2:W3:Y:S02]  /*d910*/  SYNCS.PHASECHK.TRANS64.TRYWAIT P0, [R0+URZ+0x188], R3 ;  /* 0x00018803000075a7 */ /* 0x0044e400080011ff */
[----:B---3--:R-:W-:Y:S05]  /*d920*/  @!P0 NANOSLEEP.SYNCS 0x989680 ;  /* 0x009896800000895d */ /* 0x008fea0003900000 */
[----:B------:R-:W3:Y:S02]  /*d930*/  @!P0 SYNCS.PHASECHK.TRANS64 P0, [R0+URZ+0x188], R3 ;  /* 0x00018803000085a7 */ /* 0x000ee400080010ff */
[----:B---3--:R-:W-:Y:S05]  /*d940*/  @!P0 BRA `(.L_x_237) ;  /* 0xfffffffc00f08947 */ /* 0x008fea000383ffff */
[----:B------:R-:W-:Y:S05]  /*d950*/  BRA `(.L_x_238) ;  /* 0xffffff8400787947 */ /* 0x000fea000383ffff */
.L_x_116:
[----:B--2---:R-:W-:-:S07]  /*d960*/  MOV R0, UR21 ;  /* 0x0000001500007c02 */ /* 0x004fce0008000f00 */
.L_x_239:
[----:B--2---:R2:W3:Y:S02]  /*d970*/  SYNCS.PHASECHK.TRANS64.TRYWAIT P0, [R0+URZ+0x190], R3 ;  /* 0x00019003000075a7 */ /* 0x0044e400080011ff */
[----:B---3--:R-:W-:Y:S05]  /*d980*/  @!P0 NANOSLEEP.SYNCS 0x989680 ;  /* 0x009896800000895d */ /* 0x008fea0003900000 */
[----:B------:R-:W3:Y:S02]  /*d990*/  @!P0 SYNCS.PHASECHK.TRANS64 P0, [R0+URZ+0x190], R3 ;  /* 0x00019003000085a7 */ /* 0x000ee400080010ff */
[----:B---3--:R-:W-:Y:S05]  /*d9a0*/  @!P0 BRA `(.L_x_239) ;  /* 0xfffffffc00f08947 */ /* 0x008fea000383ffff */
[----:B------:R-:W-:Y:S05]  /*d9b0*/  BRA `(.L_x_240) ;  /* 0xffffff8400687947 */ /* 0x000fea000383ffff */
.L_x_118:
[----:B-1----:R1:W2:Y:S02]  /*d9c0*/  SYNCS.PHASECHK.TRANS64.TRYWAIT P0, [R3+URZ+0x1b0], R0 ;  /* 0x0001b000030075a7 */ /* 0x0022a400080011ff */
[----:B--2---:R-:W-:Y:S05]  /*d9d0*/  @!P0 NANOSLEEP.SYNCS 0x989680 ;  /* 0x009896800000895d */ /* 0x004fea0003900000 */
[----:B------:R-:W2:Y:S02]  /*d9e0*/  @!P0 SYNCS.PHASECHK.TRANS64 P0, [R3+URZ+0x1b0], R0 ;  /* 0x0001b000030085a7 */ /* 0x000ea400080010ff */
[----:B--2---:R-:W-:Y:S05]  /*d9f0*/  @!P0 BRA `(.L_x_118) ;  /* 0xfffffffc00f08947 */ /* 0x004fea000383ffff */
[----:B------:R-:W-:Y:S05]  /*da00*/  BRA `(.L_x_241) ;  /* 0xffffff8800307947 */ /* 0x000fea000383ffff */
.L_x_129:
[----:B-1----:R1:W2:Y:S02]  /*da10*/  SYNCS.PHASECHK.TRANS64.TRYWAIT P1, [R3+URZ+0x160], R0 ;  /* 0x00016000030075a7 */ /* 0x0022a400080211ff */
[----:B--2---:R-:W-:Y:S05]  /*da20*/  @!P1 NANOSLEEP.SYNCS 0x989680 ;  /* 0x009896800000995d */ /* 0x004fea0003900000 */
[----:B------:R-:W2:Y:S02]  /*da30*/  @!P1 SYNCS.PHASECHK.TRANS64 P1, [R3+URZ+0x160], R0 ;  /* 0x00016000030095a7 */ /* 0x000ea400080210ff */
[----:B--2---:R-:W-:Y:S05]  /*da40*/  @!P1 BRA `(.L_x_129) ;  /* 0xfffffffc00f09947 */ /* 0x004fea000383ffff */
[----:B------:R-:W-:Y:S05]  /*da50*/  BRA `(.L_x_128) ;  /* 0xffffff9400b07947 */ /* 0x000fea000383ffff */
.L_x_131:
[----:B--2---:R2:W4:Y:S02]  /*da60*/  SYNCS.PHASECHK.TRANS64.TRYWAIT P0, [R163+URZ+0x1d0], R2 ;  /* 0x0001d002a30075a7 */ /* 0x00452400080011ff */
[----:B----4-:R-:W-:Y:S05]  /*da70*/  @!P0 NANOSLEEP.SYNCS 0x989680 ;  /* 0x009896800000895d */ /* 0x010fea0003900000 */
[----:B------:R-:W4:Y:S02]  /*da80*/  @!P0 SYNCS.PHASECHK.TRANS64 P0, [R163+URZ+0x1d0], R2 ;  /* 0x0001d002a30085a7 */ /* 0x000f2400080010ff */
[----:B----4-:R-:W-:Y:S05]  /*da90*/  @!P0 BRA `(.L_x_131) ;  /* 0xfffffffc00f08947 */ /* 0x010fea000383ffff */
[----:B------:R-:W-:Y:S05]  /*daa0*/  BRA `(.L_x_130) ;  /* 0xffffff98000c7947 */ /* 0x000fea000383ffff */
.L_x_140:
[----:B--2---:R2:W3:Y:S02]  /*dab0*/  SYNCS.PHASECHK.TRANS64.TRYWAIT P0, [R191+URZ+0x160], R0 ;  /* 0x00016000bf0075a7 */ /* 0x0044e400080011ff */
[----:B---3--:R-:W-:Y:S05]  /*dac0*/  @!P0 NANOSLEEP.SYNCS 0x989680 ;  /* 0x009896800000895d */ /* 0x008fea0003900000 */
[----:B------:R-:W3:Y:S02]  /*dad0*/  @!P0 SYNCS.PHASECHK.TRANS64 P0, [R191+URZ+0x160], R0 ;  /* 0x00016000bf0085a7 */ /* 0x000ee400080010ff */
[----:B---3--:R-:W-:Y:S05]  /*dae0*/  @!P0 BRA `(.L_x_140) ;  /* 0xfffffffc00f08947 */ /* 0x008fea000383ffff */
[----:B------:R-:W-:Y:S05]  /*daf0*/  BRA `(.L_x_139) ;  /* 0xffffffac00187947 */ /* 0x000fea000383ffff */
.L_x_149:
[----:B--2---:R2:W3:Y:S02]  /*db00*/  SYNCS.PHASECHK.TRANS64.TRYWAIT P0, [R0+URZ+0x160], R7 ;  /* 0x00016007000075a7 */ /* 0x0044e400080011ff */
[----:B---3--:R-:W-:Y:S05]  /*db10*/  @!P0 NANOSLEEP.SYNCS 0x989680 ;  /* 0x009896800000895d */ /* 0x008fea0003900000 */
[----:B------:R-:W3:Y:S02]  /*db20*/  @!P0 SYNCS.PHASECHK.TRANS64 P0, [R0+URZ+0x160], R7 ;  /* 0x00016007000085a7 */ /* 0x000ee400080010ff */
[----:B---3--:R-:W-:Y:S05]  /*db30*/  @!P0 BRA `(.L_x_149) ;  /* 0xfffffffc00f08947 */ /* 0x008fea000383ffff */
[----:B------:R-:W-:Y:S05]  /*db40*/  BRA `(.L_x_148) ;  /* 0xffffffc000707947 */ /* 0x000fea000383ffff */
.L_x_158:
[----:B--2---:R2:W3:Y:S02]  /*db50*/  SYNCS.PHASECHK.TRANS64.TRYWAIT P0, [R0+URZ+0x160], R5 ;  /* 0x00016005000075a7 */ /* 0x0044e400080011ff */
[----:B---3--:R-:W-:Y:S05]  /*db60*/  @!P0 NANOSLEEP.SYNCS 0x989680 ;  /* 0x009896800000895d */ /* 0x008fea0003900000 */
[----:B------:R-:W3:Y:S02]  /*db70*/  @!P0 SYNCS.PHASECHK.TRANS64 P0, [R0+URZ+0x160], R5 ;  /* 0x00016005000085a7 */ /* 0x000ee400080010ff */
[----:B---3--:R-:W-:Y:S05]  /*db80*/  @!P0 BRA `(.L_x_158) ;  /* 0xfffffffc00f08947 */ /* 0x008fea000383ffff */
[----:B------:R-:W-:Y:S05]  /*db90*/  BRA `(.L_x_157) ;  /* 0xffffffd400d47947 */ /* 0x000fea000383ffff */
        .weak           $__internal_0_$__cuda_sm10x_tcgen05_guardrail_trap_col_being_dealloced_not_returned_by_alloc
        .type           $__internal_0_$__cuda_sm10x_tcgen05_guardrail_trap_col_being_dealloced_not_returned_by_alloc,@function
        .size           $__internal_0_$__cuda_sm10x_tcgen05_guardrail_trap_col_being_dealloced_not_returned_by_alloc,($__internal_1_$__cuda_sm10x_tcgen05_guardrail_trap_phase_invalid_during_alloc - $__internal_0_$__cuda_sm10x_tcgen05_guardrail_trap_col_being_dealloced_not_returned_by_alloc)
$__internal_0_$__cuda_sm10x_tcgen05_guardrail_trap_col_being_dealloced_not_returned_by_alloc:
[----:B------:R-:W-:Y:S05]  /*dba0*/  BPT.TRAP 0x1 ;  /* 0x000000040000795c */ /* 0x000fea0000300000 */
[----:B------:R-:W-:-:S04]  /*dbb0*/  HFMA2 R3, -RZ, RZ, 0, 0 ;  /* 0x00000000ff037431 */ /* 0x000fc800000001ff */
[----:B------:R-:W-:Y:S05]  /*dbc0*/  RET.REL.NODEC R2 `(_ZN7cutlass13device_kernelINS_4gemm6kernel13GemmUniversalIN4cute5tupleIJiiiiEEENS1_10collective13CollectiveMmaINS1_35MainloopSm100TmaUmmaWarpSpecializedILi22ELi2ELi2ENS5_IJNS4_1CILi4EEENSA_ILi1EEESC_EEEEENS5_IJNSA_ILi256EEESF_NSA_ILi32EEEEEENS_12float_e5m2_tENS5_IJlSC_lEEESI_SJ_NS4_8TiledMMAINS4_8MMA_AtomIJNS4_10MMA_TraitsINS4_25SM100_MMA_F8F6F4_2x1SM_SSEJSI_SI_fSF_SF_NS4_17integral_constantINS4_4UMMA5MajorELSQ_0EEESR_NSO_INSP_7ScaleInELSS_0EEEST_EEEEEENS4_6LayoutINS5_IJSC_SC_SC_EEENS5_IJNSA_ILi0EEESY_SY_EEEEENS5_IJNS4_10UnderscoreES11_S11_EEEEENS4_18SM100_TMA_2SM_LOADENS4_14ComposedLayoutINS4_7SwizzleILi1ELi4ELi3EEENS4_18smem_ptr_flag_bitsILi8EEENSW_INS5_IJNSA_ILi8EEESG_EEENS5_IJSG_SC_EEEEEEEvNS4_8identityENS4_28SM100_TMA_2SM_LOAD_MULTICASTES1E_vS1F_EENS_8epilogue10collective18CollectiveEpilogueINS1I_23Sm100TmaWarpSpecializedILi4ELi2ELi64ELb0ELb0EEEJNS5_IJNSA_ILi128EEESF_SG_EEENS5_IJNSW_IS1N_SC_EENSW_INSA_ILi64EEESC_EEEEESI_SJ_SI_SJ_NS1I_6fusion15FusionCallbacksIS1M_NS1T_17LinearCombinationISI_fSI_fLNS_15FloatRoundStyleE2EEES1O_S1S_JEEENS4_5SM1004TMEM4LOAD26SM100_TMEM_LOAD_32dp32b64xENS4_13SM90_TMA_LOADENS15_INS16_ILi2ELi4ELi3EEES19_NSW_INS5_IJS1A_S1Q_EEENS5_IJS1Q_SC_EEEEEEENS4_39AutoVectorizingCopyWithAssumedAlignmentILi128EEENS4_14SM90_TMA_STOREES28_S2A_S2A_EEEvvEEEEvNT_6ParamsE) ;  /* 0xffffff24020c7950 */ /* 0x000fea0003c3ffff */
        .weak           $__internal_1_$__cuda_sm10x_tcgen05_guardrail_trap_phase_invalid_during_alloc
        .type           $__internal_1_$__cuda_sm10x_tcgen05_guardrail_trap_phase_invalid_during_alloc,@function
        .size           $__internal_1_$__cuda_sm10x_tcgen05_guardrail_trap_phase_invalid_during_alloc,($__internal_2_$__cuda_sm10x_tcgen05_guardrail_trap_unallocated_columns_being_dealloced - $__internal_1_$__cuda_sm10x_tcgen05_guardrail_trap_phase_invalid_during_alloc)
$__internal_1_$__cuda_sm10x_tcgen05_guardrail_trap_phase_invalid_during_alloc:
[----:B------:R-:W-:Y:S05]  /*dbd0*/  BPT.TRAP 0x1 ;  /* 0x000000040000795c */ /* 0x000fea0000300000 */
[----:B------:R-:W-:-:S04]  /*dbe0*/  MOV R5, 0x0 ;  /* 0x0000000000057802 */ /* 0x000fc80000000f00 */
[----:B------:R-:W-:Y:S05]  /*dbf0*/  RET.REL.NODEC R4 `(_ZN7cutlass13device_kernelINS_4gemm6kernel13GemmUniversalIN4cute5tupleIJiiiiEEENS1_10collective13CollectiveMmaINS1_35MainloopSm100TmaUmmaWarpSpecializedILi22ELi2ELi2ENS5_IJNS4_1CILi4EEENSA_ILi1EEESC_EEEEENS5_IJNSA_ILi256EEESF_NSA_ILi32EEEEEENS_12float_e5m2_tENS5_IJlSC_lEEESI_SJ_NS4_8TiledMMAINS4_8MMA_AtomIJNS4_10MMA_TraitsINS4_25SM100_MMA_F8F6F4_2x1SM_SSEJSI_SI_fSF_SF_NS4_17integral_constantINS4_4UMMA5MajorELSQ_0EEESR_NSO_INSP_7ScaleInELSS_0EEEST_EEEEEENS4_6LayoutINS5_IJSC_SC_SC_EEENS5_IJNSA_ILi0EEESY_SY_EEEEENS5_IJNS4_10UnderscoreES11_S11_EEEEENS4_18SM100_TMA_2SM_LOADENS4_14ComposedLayoutINS4_7SwizzleILi1ELi4ELi3EEENS4_18smem_ptr_flag_bitsILi8EEENSW_INS5_IJNSA_ILi8EEESG_EEENS5_IJSG_SC_EEEEEEEvNS4_8identityENS4_28SM100_TMA_2SM_LOAD_MULTICASTES1E_vS1F_EENS_8epilogue10collective18CollectiveEpilogueINS1I_23Sm100TmaWarpSpecializedILi4ELi2ELi64ELb0ELb0EEEJNS5_IJNSA_ILi128EEESF_SG_EEENS5_IJNSW_IS1N_SC_EENSW_INSA_ILi64EEESC_EEEEESI_SJ_SI_SJ_NS1I_6fusion15FusionCallbacksIS1M_NS1T_17LinearCombinationISI_fSI_fLNS_15FloatRoundStyleE2EEES1O_S1S_JEEENS4_5SM1004TMEM4LOAD26SM100_TMEM_LOAD_32dp32b64xENS4_13SM90_TMA_LOADENS15_INS16_ILi2ELi4ELi3EEES19_NSW_INS5_IJS1A_S1Q_EEENS5_IJS1Q_SC_EEEEEEENS4_39AutoVectorizingCopyWithAssumedAlignmentILi128EEENS4_14SM90_TMA_STOREES28_S2A_S2A_EEEvvEEEEvNT_6ParamsE) ;  /* 0xffffff2404007950 */ /* 0x000fea0003c3ffff */
        .weak           $__internal_2_$__cuda_sm10x_tcgen05_guardrail_trap_unallocated_columns_being_dealloced
        .type           $__internal_2_$__cuda_sm10x_tcgen05_guardrail_trap_unallocated_columns_being_dealloced,@function
        .size           $__internal_2_$__cuda_sm10x_tcgen05_guardrail_trap_unallocated_columns_being_dealloced,(.L_x_243 - $__internal_2_$__cuda_sm10x_tcgen05_guardrail_trap_unallocated_columns_being_dealloced)
$__internal_2_$__cuda_sm10x_tcgen05_guardrail_trap_unallocated_columns_being_dealloced:
[----:B------:R-:W-:Y:S05]  /*dc00*/  BPT.TRAP 0x1 ;  /* 0x000000040000795c */ /* 0x000fea0000300000 */
[----:B------:R-:W-:-:S04]  /*dc10*/  HFMA2 R3, -RZ, RZ, 0, 0 ;  /* 0x00000000ff037431 */ /* 0x000fc800000001ff */
[----:B------:R-:W-:Y:S05]  /*dc20*/  RET.REL.NODEC R2 `(_ZN7cutlass13device_kernelINS_4gemm6kernel13GemmUniversalIN4cute5tupleIJiiiiEEENS1_10collective13CollectiveMmaINS1_35MainloopSm100TmaUmmaWarpSpecializedILi22ELi2ELi2ENS5_IJNS4_1CILi4EEENSA_ILi1EEESC_EEEEENS5_IJNSA_ILi256EEESF_NSA_ILi32EEEEEENS_12float_e5m2_tENS5_IJlSC_lEEESI_SJ_NS4_8TiledMMAINS4_8MMA_AtomIJNS4_10MMA_TraitsINS4_25SM100_MMA_F8F6F4_2x1SM_SSEJSI_SI_fSF_SF_NS4_17integral_constantINS4_4UMMA5MajorELSQ_0EEESR_NSO_INSP_7ScaleInELSS_0EEEST_EEEEEENS4_6LayoutINS5_IJSC_SC_SC_EEENS5_IJNSA_ILi0EEESY_SY_EEEEENS5_IJNS4_10UnderscoreES11_S11_EEEEENS4_18SM100_TMA_2SM_LOADENS4_14ComposedLayoutINS4_7SwizzleILi1ELi4ELi3EEENS4_18smem_ptr_flag_bitsILi8EEENSW_INS5_IJNSA_ILi8EEESG_EEENS5_IJSG_SC_EEEEEEEvNS4_8identityENS4_28SM100_TMA_2SM_LOAD_MULTICASTES1E_vS1F_EENS_8epilogue10collective18CollectiveEpilogueINS1I_23Sm100TmaWarpSpecializedILi4ELi2ELi64ELb0ELb0EEEJNS5_IJNSA_ILi128EEESF_SG_EEENS5_IJNSW_IS1N_SC_EENSW_INSA_ILi64EEESC_EEEEESI_SJ_SI_SJ_NS1I_6fusion15FusionCallbacksIS1M_NS1T_17LinearCombinationISI_fSI_fLNS_15FloatRoundStyleE2EEES1O_S1S_JEEENS4_5SM1004TMEM4LOAD26SM100_TMEM_LOAD_32dp32b64xENS4_13SM90_TMA_LOADENS15_INS16_ILi2ELi4ELi3EEES19_NSW_INS5_IJS1A_S1Q_EEENS5_IJS1Q_SC_EEEEEEENS4_39AutoVectorizingCopyWithAssumedAlignmentILi128EEENS4_14SM90_TMA_STOREES28_S2A_S2A_EEEvvEEEEvNT_6ParamsE) ;  /* 0xffffff2002f47950 */ /* 0x000fea0003c3ffff */
.L_x_242:
[----:B------:R-:W-:-:S00]  /*dc30*/  BRA `(.L_x_242) ;  /* 0xfffffffc00fc7947 */ /* 0x000fc0000383ffff */
[----:B------:R-:W-:-:S00]  /*dc40*/  NOP ;  /* 0x0000000000007918 */ /* 0x000fc00000000000 */
        /* <DEDUP_REMOVED lines=11> */
.L_x_243:


//--------------------- .nv.global.init           --------------------------
	.section	.nv.global.init,"aw",@progbits
.nv.global.init:
	.type		$str$27,@object
	.size		$str$27,($str$28 - $str$27)
$str$27:
        /*0000*/ 	.byte	0x28, 0x61, 0x64, 0x64, 0x72, 0x65, 0x73, 0x73, 0x20, 0x26, 0x20, 0x6d, 0x61, 0x73, 0x6b, 0x29
        /*0010*/ 	.byte	0x20, 0x3d, 0x3d, 0x20, 0x30, 0x00
	.type		$str$28,@object
	.size		$str$28,($str$26 - $str$28)
$str$28:
        /*0016*/ 	.byte	0x2f, 0x74, 0x6d, 0x70, 0x2f, 0x63, 0x75, 0x74, 0x6c, 0x61, 0x73, 0x73, 0x5f, 0x73, 0x77, 0x65
        /*0026*/ 	.byte	0x65, 0x70, 0x5f, 0x73, 0x72, 0x63, 0x2f, 0x69, 0x6e, 0x63, 0x6c, 0x75, 0x64, 0x65, 0x2f, 0x63
        /*0036*/ 	.byte	0x75, 0x74, 0x65, 0x2f, 0x70, 0x6f, 0x69, 0x6e, 0x74, 0x65, 0x72, 0x5f, 0x66, 0x6c, 0x61, 0x67
        /*0046*/ 	.byte	0x67, 0x65, 0x64, 0x2e, 0x68, 0x70, 0x70, 0x00
	.type		$str$26,@object
	.size		$str$26,($str$25 - $str$26)
$str$26:
        /*004e*/ 	.byte	0x2f, 0x74, 0x6d, 0x70, 0x2f, 0x63, 0x75, 0x74, 0x6c, 0x61, 0x73, 0x73, 0x5f, 0x73, 0x77, 0x65
        /*005e*/ 	.byte	0x65, 0x70, 0x5f, 0x73, 0x72, 0x63, 0x2f, 0x69, 0x6e, 0x63, 0x6c, 0x75, 0x64, 0x65, 0x2f, 0x63
        /*006e*/ 	.byte	0x75, 0x74, 0x65, 0x2f, 0x61, 0x74, 0x6f, 0x6d, 0x2f, 0x63, 0x6f, 0x70, 0x79, 0x5f, 0x74, 0x72
        /*007e*/ 	.byte	0x61, 0x69, 0x74, 0x73, 0x5f, 0x73, 0x6d, 0x31, 0x30, 0x30, 0x2e, 0x68, 0x70, 0x70, 0x00
	.type		$str$25,@object
	.size		$str$25,(__unnamed_1 - $str$25)
$str$25:
        /*008d*/ 	.byte	0x28, 0x28, 0x75, 0x69, 0x6e, 0x74, 0x33, 0x32, 0x5f, 0x74, 0x28, 0x74, 0x68, 0x72, 0x65, 0x61
        /*009d*/ 	.byte	0x64, 0x49, 0x64, 0x78, 0x2e, 0x78, 0x29, 0x20, 0x2f, 0x20, 0x33, 0x32, 0x29, 0x20, 0x25, 0x20
        /*00ad*/ 	.byte	0x34, 0x29, 0x20, 0x3d, 0x3d, 0x20, 0x28, 0x28, 0x28, 0x74, 0x6d, 0x65, 0x6d, 0x5f, 0x61, 0x64
        /*00bd*/ 	.byte	0x64, 0x72, 0x20, 0x3e, 0x3e, 0x20, 0x31, 0x36, 0x29, 0x20, 0x2f, 0x20, 0x33, 0x32, 0x29, 0x20
        /*00cd*/ 	.byte	0x25, 0x20, 0x34, 0x29, 0x00
	.type		__unnamed_1,@object
	.size		__unnamed_1,(__unnamed_2 - __unnamed_1)
__unnamed_1:
        /*00d2*/ 	.byte	0x61, 0x75, 0x74, 0x6f, 0x20, 0x63, 0x75, 0x74, 0x65, 0x3a, 0x3a, 0x61, 0x73, 0x5f, 0x70, 0x6f
        /* <DEDUP_REMOVED lines=24> */
        /*0262*/ 	.byte	0x43, 0x3c, 0x38, 0x31, 0x39, 0x32, 0x3e, 0x3e, 0x3e, 0x3e, 0x5d, 0x00
	.type		__unnamed_2,@object
	.size		__unnamed_2,(__unnamed_3 - __unnamed_2)
__unnamed_2:
        /* <DEDUP_REMOVED lines=26> */
	.type		__unnamed_3,@object
	.size		__unnamed_3,(.L_3 - __unnamed_3)
__unnamed_3:
        /* <DEDUP_REMOVED lines=42> */
        /*06aa*/ 	.byte	0x3e, 0x3e, 0x3e, 0x3e, 0x5d, 0x00
.L_3:


//--------------------- .nv.shared._ZN7cutlass13device_kernelINS_4gemm6kernel13GemmUniversalIN4cute5tupleIJiiiiEEENS1_10collective13CollectiveMmaINS1_35MainloopSm100TmaUmmaWarpSpecializedILi22ELi2ELi2ENS5_IJNS4_1CILi4EEENSA_ILi1EEESC_EEEEENS5_IJNSA_ILi256EEESF_NSA_ILi32EEEEEENS_12float_e5m2_tENS5_IJlSC_lEEESI_SJ_NS4_8TiledMMAINS4_8MMA_AtomIJNS4_10MMA_TraitsINS4_25SM100_MMA_F8F6F4_2x1SM_SSEJSI_SI_fSF_SF_NS4_17integral_constantINS4_4UMMA5MajorELSQ_0EEESR_NSO_INSP_7ScaleInELSS_0EEEST_EEEEEENS4_6LayoutINS5_IJSC_SC_SC_EEENS5_IJNSA_ILi0EEESY_SY_EEEEENS5_IJNS4_10UnderscoreES11_S11_EEEEENS4_18SM100_TMA_2SM_LOADENS4_14ComposedLayoutINS4_7SwizzleILi1ELi4ELi3EEENS4_18smem_ptr_flag_bitsILi8EEENSW_INS5_IJNSA_ILi8EEESG_EEENS5_IJSG_SC_EEEEEEEvNS4_8identityENS4_28SM100_TMA_2SM_LOAD_MULTICASTES1E_vS1F_EENS_8epilogue10collective18CollectiveEpilogueINS1I_23Sm100TmaWarpSpecializedILi4ELi2ELi64ELb0ELb0EEEJNS5_IJNSA_ILi128EEESF_SG_EEENS5_IJNSW_IS1N_SC_EENSW_INSA_ILi64EEESC_EEEEESI_SJ_SI_SJ_NS1I_6fusion15FusionCallbacksIS1M_NS1T_17LinearCombinationISI_fSI_fLNS_15FloatRoundStyleE2EEES1O_S1S_JEEENS4_5SM1004TMEM4LOAD26SM100_TMEM_LOAD_32dp32b64xENS4_13SM90_TMA_LOADENS15_INS16_ILi2ELi4ELi3EEES19_NSW_INS5_IJS1A_S1Q_EEENS5_IJS1Q_SC_EEEEEEENS4_39AutoVectorizingCopyWithAssumedAlignmentILi128EEENS4_14SM90_TMA_STOREES28_S2A_S2A_EEEvvEEEEvNT_6ParamsE --------------------------
	.section	.nv.shared._ZN7cutlass13device_kernelINS_4gemm6kernel13GemmUniversalIN4cute5tupleIJiiiiEEENS1_10collective13CollectiveMmaINS1_35MainloopSm100TmaUmmaWarpSpecializedILi22ELi2ELi2ENS5_IJNS4_1CILi4EEENSA_ILi1EEESC_EEEEENS5_IJNSA_ILi256EEESF_NSA_ILi32EEEEEENS_12float_e5m2_tENS5_IJlSC_lEEESI_SJ_NS4_8TiledMMAINS4_8MMA_AtomIJNS4_10MMA_TraitsINS4_25SM100_MMA_F8F6F4_2x1SM_SSEJSI_SI_fSF_SF_NS4_17integral_constantINS4_4UMMA5MajorELSQ_0EEESR_NSO_INSP_7ScaleInELSS_0EEEST_EEEEEENS4_6LayoutINS5_IJSC_SC_SC_EEENS5_IJNSA_ILi0EEESY_SY_EEEEENS5_IJNS4_10UnderscoreES11_S11_EEEEENS4_18SM100_TMA_2SM_LOADENS4_14ComposedLayoutINS4_7SwizzleILi1ELi4ELi3EEENS4_18smem_ptr_flag_bitsILi8EEENSW_INS5_IJNSA_ILi8EEESG_EEENS5_IJSG_SC_EEEEEEEvNS4_8identityENS4_28SM100_TMA_2SM_LOAD_MULTICASTES1E_vS1F_EENS_8epilogue10collective18CollectiveEpilogueINS1I_23Sm100TmaWarpSpecializedILi4ELi2ELi64ELb0ELb0EEEJNS5_IJNSA_ILi128EEESF_SG_EEENS5_IJNSW_IS1N_SC_EENSW_INSA_ILi64EEESC_EEEEESI_SJ_SI_SJ_NS1I_6fusion15FusionCallbacksIS1M_NS1T_17LinearCombinationISI_fSI_fLNS_15FloatRoundStyleE2EEES1O_S1S_JEEENS4_5SM1004TMEM4LOAD26SM100_TMEM_LOAD_32dp32b64xENS4_13SM90_TMA_LOADENS15_INS16_ILi2ELi4ELi3EEES19_NSW_INS5_IJS1A_S1Q_EEENS5_IJS1Q_SC_EEEEEEENS4_39AutoVectorizingCopyWithAssumedAlignmentILi128EEENS4_14SM90_TMA_STOREES28_S2A_S2A_EEEvvEEEEvNT_6ParamsE,"aw",@nobits
	.sectionflags	@""
	.align	16
	.zero		1024


//--------------------- .nv.shared.reserved.0     --------------------------
	.section	.nv.shared.reserved.0,"aw",@nobits
	.weak		__nv_reservedSMEM_offset_0_alias
	.size		__nv_reservedSMEM_offset_0_alias, 0, 64
	.other		__nv_reservedSMEM_offset_0_alias,@"STO_CUDA_RESERVED_SHARED STV_DEFAULT"
__nv_reservedSMEM_offset_0_alias:
	.zero		0
.nv.shared.reserved.0:
	.zero		64
	.weak		__nv_reservedSMEM_tcgen05_partition
	.type		__nv_reservedSMEM_tcgen05_partition,@object
	.size		__nv_reservedSMEM_tcgen05_partition,(.L_0 - __nv_reservedSMEM_tcgen05_partition)
__nv_reservedSMEM_tcgen05_partition:
	.zero		32
.L_0:


//--------------------- .nv.global                --------------------------
	.section	.nv.global,"aw",@nobits
.nv.global:
	.type		_ZN40_INTERNAL_62eaf152_4_k_cu_d2c59117_173454cute1_E,@object
	.size		_ZN40_INTERNAL_62eaf152_4_k_cu_d2c59117_173454cute1_E,(_ZN40_INTERNAL_62eaf152_4_k_cu_d2c59117_173454cuda3std3__45__cpo6cbeginE - _ZN40_INTERNAL_62eaf152_4_k_cu_d2c59117_173454cute1_E)
_ZN40_INTERNAL_62eaf152_4_k_cu_d2c59117_173454cute1_E:
	.zero		1
	.type		_ZN40_INTERNAL_62eaf152_4_k_cu_d2c59117_173454cuda3std3__45__cpo6cbeginE,@object
	.size		_ZN40_INTERNAL_62eaf152_4_k_cu_d2c59117_173454cuda3std3__45__cpo6cbeginE,(_ZN40_INTERNAL_62eaf152_4_k_cu_d2c59117_173454cuda3std3__48in_placeE - _ZN40_INTERNAL_62eaf152_4_k_cu_d2c59117_173454cuda3std3__45__cpo6cbeginE)
_ZN40_INTERNAL_62eaf152_4_k_cu_d2c59117_173454cuda3std3__45__cpo6cbeginE:
	.zero		1
	.type		_ZN40_INTERNAL_62eaf152_4_k_cu_d2c59117_173454cuda3std3__48in_placeE,@object
	.size		_ZN40_INTERNAL_62eaf152_4_k_cu_d2c59117_173454cuda3std3__48in_placeE,(_ZN40_INTERNAL_62eaf152_4_k_cu_d2c59117_173454cuda3std6ranges3__45__cpo9iter_moveE - _ZN40_INTERNAL_62eaf152_4_k_cu_d2c59117_173454cuda3std3__48in_placeE)
_ZN40_INTERNAL_62eaf152_4_k_cu_d2c59117_173454cuda3std3__48in_placeE:
	.zero		1
	.type		_ZN40_INTERNAL_62eaf152_4_k_cu_d2c59117_173454cuda3std6ranges3__45__cpo9iter_moveE,@object
	.size		_ZN40_INTERNAL_62eaf152_4_k_cu_d2c59117_173454cuda3std6ranges3__45__cpo9iter_moveE,(_ZN40_INTERNAL_62eaf152_4_k_cu_d2c59117_173454cuda3std3__45__cpo5beginE - _ZN40_INTERNAL_62eaf152_4_k_cu_d2c59117_173454cuda3std6ranges3__45__cpo9iter_moveE)
_ZN40_INTERNAL_62eaf152_4_k_cu_d2c59117_173454cuda3std6ranges3__45__cpo9iter_moveE:
	.zero		1
	.type		_ZN40_INTERNAL_62eaf152_4_k_cu_d2c59117_173454cuda3std3__45__cpo5beginE,@object
	.size		_ZN40_INTERNAL_62eaf152_4_k_cu_d2c59117_173454cuda3std3__45__cpo5beginE,(_ZN40_INTERNAL_62eaf152_4_k_cu_d2c59117_173454cuda3std3__442_GLOBAL__N__62eaf152_4_k_cu_d2c59117_173456ignoreE - _ZN40_INTERNAL_62eaf152_4_k_cu_d2c59117_173454cuda3std3__45__cpo5beginE)
_ZN40_INTERNAL_62eaf152_4_k_cu_d2c59117_173454cuda3std3__45__cpo5beginE:
	.zero		1
	.type		_ZN40_INTERNAL_62eaf152_4_k_cu_d2c59117_173454cuda3std3__442_GLOBAL__N__62eaf152_4_k_cu_d2c59117_173456ignoreE,@object
	.size		_ZN40_INTERNAL_62eaf152_4_k_cu_d2c59117_173454cuda3std3__442_GLOBAL__N__62eaf152_4_k_cu_d2c59117_173456ignoreE,(_ZN40_INTERNAL_62eaf152_4_k_cu_d2c59117_173454cute7productE - _ZN40_INTERNAL_62eaf152_4_k_cu_d2c59117_173454cuda3std3__442_GLOBAL__N__62eaf152_4_k_cu_d2c59117_173456ignoreE)
_ZN40_INTERNAL_62eaf152_4_k_cu_d2c59117_173454cuda3std3__442_GLOBAL__N__62eaf152_4_k_cu_d2c59117_173456ignoreE:
	.zero		1
	.type		_ZN40_INTERNAL_62eaf152_4_k_cu_d2c59117_173454cute7productE,@object
	.size		_ZN40_INTERNAL_62eaf152_4_k_cu_d2c59117_173454cute7productE,(_ZN40_INTERNAL_62eaf152_4_k_cu_d2c59117_173454cuda3std3__45__cpo3endE - _ZN40_INTERNAL_62eaf152_4_k_cu_d2c59117_173454cute7productE)
_ZN40_INTERNAL_62eaf152_4_k_cu_d2c59117_173454cute7productE:
	.zero		1
	.type		_ZN40_INTERNAL_62eaf152_4_k_cu_d2c59117_173454cuda3std3__45__cpo3endE,@object
	.size		_ZN40_INTERNAL_62eaf152_4_k_cu_d2c59117_173454cuda3std3__45__cpo3endE,(_ZN40_INTERNAL_62eaf152_4_k_cu_d2c59117_173454cuda3std3__419piecewise_constructE - _ZN40_INTERNAL_62eaf152_4_k_cu_d2c59117_173454cuda3std3__45__cpo3endE)
_ZN40_INTERNAL_62eaf152_4_k_cu_d2c59117_173454cuda3std3__45__cpo3endE:
	.zero		1
	.type		_ZN40_INTERNAL_62eaf152_4_k_cu_d2c59117_173454cuda3std3__419piecewise_constructE,@object
	.size		_ZN40_INTERNAL_62eaf152_4_k_cu_d2c59117_173454cuda3std3__419piecewise_constructE,(_ZN40_INTERNAL_62eaf152_4_k_cu_d2c59117_173454cuda3std3__45__cpo4cendE - _ZN40_INTERNAL_62eaf152_4_k_cu_d2c59117_173454cuda3std3__419piecewise_constructE)
_ZN40_INTERNAL_62eaf152_4_k_cu_d2c59117_173454cuda3std3__419piecewise_constructE:
	.zero		1
	.type		_ZN40_INTERNAL_62eaf152_4_k_cu_d2c59117_173454cuda3std3__45__cpo4cendE,@object
	.size		_ZN40_INTERNAL_62eaf152_4_k_cu_d2c59117_173454cuda3std3__45__cpo4cendE,(_ZN40_INTERNAL_62eaf152_4_k_cu_d2c59117_173454cuda3std6ranges3__45__cpo4swapE - _ZN40_INTERNAL_62eaf152_4_k_cu_d2c59117_173454cuda3std3__45__cpo4cendE)
_ZN40_INTERNAL_62eaf152_4_k_cu_d2c59117_173454cuda3std3__45__cpo4cendE:
	.zero		1
	.type		_ZN40_INTERNAL_62eaf152_4_k_cu_d2c59117_173454cuda3std6ranges3__45__cpo4swapE,@object
	.size		_ZN40_INTERNAL_62eaf152_4_k_cu_d2c59117_173454cuda3std6ranges3__45__cpo4swapE,(.L_11 - _ZN40_INTERNAL_62eaf152_4_k_cu_d2c59117_173454cuda3std6ranges3__45__cpo4swapE)
_ZN40_INTERNAL_62eaf152_4_k_cu_d2c59117_173454cuda3std6ranges3__45__cpo4swapE:
	.zero		1
.L_11:


//--------------------- .nv.constant0._ZN7cutlass13device_kernelINS_4gemm6kernel13GemmUniversalIN4cute5tupleIJiiiiEEENS1_10collective13CollectiveMmaINS1_35MainloopSm100TmaUmmaWarpSpecializedILi22ELi2ELi2ENS5_IJNS4_1CILi4EEENSA_ILi1EEESC_EEEEENS5_IJNSA_ILi256EEESF_NSA_ILi32EEEEEENS_12float_e5m2_tENS5_IJlSC_lEEESI_SJ_NS4_8TiledMMAINS4_8MMA_AtomIJNS4_10MMA_TraitsINS4_25SM100_MMA_F8F6F4_2x1SM_SSEJSI_SI_fSF_SF_NS4_17integral_constantINS4_4UMMA5MajorELSQ_0EEESR_NSO_INSP_7ScaleInELSS_0EEEST_EEEEEENS4_6LayoutINS5_IJSC_SC_SC_EEENS5_IJNSA_ILi0EEESY_SY_EEEEENS5_IJNS4_10UnderscoreES11_S11_EEEEENS4_18SM100_TMA_2SM_LOADENS4_14ComposedLayoutINS4_7SwizzleILi1ELi4ELi3EEENS4_18smem_ptr_flag_bitsILi8EEENSW_INS5_IJNSA_ILi8EEESG_EEENS5_IJSG_SC_EEEEEEEvNS4_8identityENS4_28SM100_TMA_2SM_LOAD_MULTICASTES1E_vS1F_EENS_8epilogue10collective18CollectiveEpilogueINS1I_23Sm100TmaWarpSpecializedILi4ELi2ELi64ELb0ELb0EEEJNS5_IJNSA_ILi128EEESF_SG_EEENS5_IJNSW_IS1N_SC_EENSW_INSA_ILi64EEESC_EEEEESI_SJ_SI_SJ_NS1I_6fusion15FusionCallbacksIS1M_NS1T_17LinearCombinationISI_fSI_fLNS_15FloatRoundStyleE2EEES1O_S1S_JEEENS4_5SM1004TMEM4LOAD26SM100_TMEM_LOAD_32dp32b64xENS4_13SM90_TMA_LOADENS15_INS16_ILi2ELi4ELi3EEES19_NSW_INS5_IJS1A_S1Q_EEENS5_IJS1Q_SC_EEEEEEENS4_39AutoVectorizingCopyWithAssumedAlignmentILi128EEENS4_14SM90_TMA_STOREES28_S2A_S2A_EEEvvEEEEvNT_6ParamsE --------------------------
	.section	.nv.constant0._ZN7cutlass13device_kernelINS_4gemm6kernel13GemmUniversalIN4cute5tupleIJiiiiEEENS1_10collective13CollectiveMmaINS1_35MainloopSm100TmaUmmaWarpSpecializedILi22ELi2ELi2ENS5_IJNS4_1CILi4EEENSA_ILi1EEESC_EEEEENS5_IJNSA_ILi256EEESF_NSA_ILi32EEEEEENS_12float_e5m2_tENS5_IJlSC_lEEESI_SJ_NS4_8TiledMMAINS4_8MMA_AtomIJNS4_10MMA_TraitsINS4_25SM100_MMA_F8F6F4_2x1SM_SSEJSI_SI_fSF_SF_NS4_17integral_constantINS4_4UMMA5MajorELSQ_0EEESR_NSO_INSP_7ScaleInELSS_0EEEST_EEEEEENS4_6LayoutINS5_IJSC_SC_SC_EEENS5_IJNSA_ILi0EEESY_SY_EEEEENS5_IJNS4_10UnderscoreES11_S11_EEEEENS4_18SM100_TMA_2SM_LOADENS4_14ComposedLayoutINS4_7SwizzleILi1ELi4ELi3EEENS4_18smem_ptr_flag_bitsILi8EEENSW_INS5_IJNSA_ILi8EEESG_EEENS5_IJSG_SC_EEEEEEEvNS4_8identityENS4_28SM100_TMA_2SM_LOAD_MULTICASTES1E_vS1F_EENS_8epilogue10collective18CollectiveEpilogueINS1I_23Sm100TmaWarpSpecializedILi4ELi2ELi64ELb0ELb0EEEJNS5_IJNSA_ILi128EEESF_SG_EEENS5_IJNSW_IS1N_SC_EENSW_INSA_ILi64EEESC_EEEEESI_SJ_SI_SJ_NS1I_6fusion15FusionCallbacksIS1M_NS1T_17LinearCombinationISI_fSI_fLNS_15FloatRoundStyleE2EEES1O_S1S_JEEENS4_5SM1004TMEM4LOAD26SM100_TMEM_LOAD_32dp32b64xENS4_13SM90_TMA_LOADENS15_INS16_ILi2ELi4ELi3EEES19_NSW_INS5_IJS1A_S1Q_EEENS5_IJS1Q_SC_EEEEEEENS4_39AutoVectorizingCopyWithAssumedAlignmentILi128EEENS4_14SM90_TMA_STOREES28_S2A_S2A_EEEvvEEEEvNT_6ParamsE,"a",@progbits
	.sectionflags	@""
	.align	4
.nv.constant0._ZN7cutlass13device_kernelINS_4gemm6kernel13GemmUniversalIN4cute5tupleIJiiiiEEENS1_10collective13CollectiveMmaINS1_35MainloopSm100TmaUmmaWarpSpecializedILi22ELi2ELi2ENS5_IJNS4_1CILi4EEENSA_ILi1EEESC_EEEEENS5_IJNSA_ILi256EEESF_NSA_ILi32EEEEEENS_12float_e5m2_tENS5_IJlSC_lEEESI_SJ_NS4_8TiledMMAINS4_8MMA_AtomIJNS4_10MMA_TraitsINS4_25SM100_MMA_F8F6F4_2x1SM_SSEJSI_SI_fSF_SF_NS4_17integral_constantINS4_4UMMA5MajorELSQ_0EEESR_NSO_INSP_7ScaleInELSS_0EEEST_EEEEEENS4_6LayoutINS5_IJSC_SC_SC_EEENS5_IJNSA_ILi0EEESY_SY_EEEEENS5_IJNS4_10UnderscoreES11_S11_EEEEENS4_18SM100_TMA_2SM_LOADENS4_14ComposedLayoutINS4_7SwizzleILi1ELi4ELi3EEENS4_18smem_ptr_flag_bitsILi8EEENSW_INS5_IJNSA_ILi8EEESG_EEENS5_IJSG_SC_EEEEEEEvNS4_8identityENS4_28SM100_TMA_2SM_LOAD_MULTICASTES1E_vS1F_EENS_8epilogue10collective18CollectiveEpilogueINS1I_23Sm100TmaWarpSpecializedILi4ELi2ELi64ELb0ELb0EEEJNS5_IJNSA_ILi128EEESF_SG_EEENS5_IJNSW_IS1N_SC_EENSW_INSA_ILi64EEESC_EEEEESI_SJ_SI_SJ_NS1I_6fusion15FusionCallbacksIS1M_NS1T_17LinearCombinationISI_fSI_fLNS_15FloatRoundStyleE2EEES1O_S1S_JEEENS4_5SM1004TMEM4LOAD26SM100_TMEM_LOAD_32dp32b64xENS4_13SM90_TMA_LOADENS15_INS16_ILi2ELi4ELi3EEES19_NSW_INS5_IJS1A_S1Q_EEENS5_IJS1Q_SC_EEEEEEENS4_39AutoVectorizingCopyWithAssumedAlignmentILi128EEENS4_14SM90_TMA_STOREES28_S2A_S2A_EEEvvEEEEvNT_6ParamsE:
	.zero		2944


//--------------------- SYMBOLS --------------------------

	.type		.nv.reservedSmem.offset0,@object
	.size		.nv.reservedSmem.offset0,0x4
	.type		.nv.reservedSmem.cap,@object
	.size		.nv.reservedSmem.cap,0x4
	.type		__assertfail,@function
